//
// Generated by NVIDIA NVVM Compiler
//
// Compiler Build ID: CL-36424714
// Cuda compilation tools, release 13.0, V13.0.88
// Based on NVVM 20.0.0
//

.version 9.0
.target sm_100
.address_size 64

	// .globl	_Z54tir_halfxint3_tensorop_16x64x64x3_t0_y1z4_K9216_align8P6__halfPaS0_S0_S0_
// _ZZ54tir_halfxint3_tensorop_16x64x64x3_t0_y1z4_K9216_align8P6__halfPaS0_S0_S0_E8A_shared has been demoted
// _ZZ54tir_halfxint3_tensorop_16x64x64x3_t0_y1z4_K9216_align8P6__halfPaS0_S0_S0_E16B_rescale_shared has been demoted
// _ZZ54tir_halfxint3_tensorop_32x64x64x2_t0_y2z4_K9216_align8P6__halfPaS0_S0_S0_E8A_shared has been demoted
// _ZZ54tir_halfxint3_tensorop_32x64x64x2_t0_y2z4_K9216_align8P6__halfPaS0_S0_S0_E16B_rescale_shared has been demoted
// _ZZ54tir_halfxint3_tensorop_64x64x64x2_t0_y2z4_K9216_align8P6__halfPaS0_S0_S0_E8A_shared has been demoted
// _ZZ54tir_halfxint3_tensorop_64x64x64x2_t0_y2z4_K9216_align8P6__halfPaS0_S0_S0_E16B_rescale_shared has been demoted
// _ZZ55tir_halfxint3_tensorop_64x128x32x3_t0_y1z2_K9216_align8P6__halfPaS0_S0_S0_E8A_shared has been demoted
// _ZZ55tir_halfxint3_tensorop_64x128x32x3_t0_y1z2_K9216_align8P6__halfPaS0_S0_S0_E16B_rescale_shared has been demoted
// _ZZ56tir_halfxint3_tensorop_128x256x32x1_t0_y2z2_K9216_align8P6__halfPaS0_S0_S0_E8A_shared has been demoted
// _ZZ56tir_halfxint3_tensorop_128x256x32x1_t0_y2z2_K9216_align8P6__halfPaS0_S0_S0_E16B_rescale_shared has been demoted
// _ZZ55tir_halfxint3_tensorop_16x64x64x3_t0_y1z4_K36864_align8P6__halfPaS0_S0_S0_E8A_shared has been demoted
// _ZZ55tir_halfxint3_tensorop_16x64x64x3_t0_y1z4_K36864_align8P6__halfPaS0_S0_S0_E16B_rescale_shared has been demoted
// _ZZ55tir_halfxint3_tensorop_32x64x64x2_t0_y2z4_K36864_align8P6__halfPaS0_S0_S0_E8A_shared has been demoted
// _ZZ55tir_halfxint3_tensorop_32x64x64x2_t0_y2z4_K36864_align8P6__halfPaS0_S0_S0_E16B_rescale_shared has been demoted
// _ZZ55tir_halfxint3_tensorop_64x64x64x2_t0_y2z4_K36864_align8P6__halfPaS0_S0_S0_E8A_shared has been demoted
// _ZZ55tir_halfxint3_tensorop_64x64x64x2_t0_y2z4_K36864_align8P6__halfPaS0_S0_S0_E16B_rescale_shared has been demoted
// _ZZ56tir_halfxint3_tensorop_64x128x32x3_t0_y1z2_K36864_align8P6__halfPaS0_S0_S0_E8A_shared has been demoted
// _ZZ56tir_halfxint3_tensorop_64x128x32x3_t0_y1z2_K36864_align8P6__halfPaS0_S0_S0_E16B_rescale_shared has been demoted
// _ZZ57tir_halfxint3_tensorop_128x256x32x1_t0_y2z2_K36864_align8P6__halfPaS0_S0_S0_E8A_shared has been demoted
// _ZZ57tir_halfxint3_tensorop_128x256x32x1_t0_y2z2_K36864_align8P6__halfPaS0_S0_S0_E16B_rescale_shared has been demoted

.visible .entry _Z54tir_halfxint3_tensorop_16x64x64x3_t0_y1z4_K9216_align8P6__halfPaS0_S0_S0_(
	.param .u64 .ptr .align 1 _Z54tir_halfxint3_tensorop_16x64x64x3_t0_y1z4_K9216_align8P6__halfPaS0_S0_S0__param_0,
	.param .u64 .ptr .align 1 _Z54tir_halfxint3_tensorop_16x64x64x3_t0_y1z4_K9216_align8P6__halfPaS0_S0_S0__param_1,
	.param .u64 .ptr .align 1 _Z54tir_halfxint3_tensorop_16x64x64x3_t0_y1z4_K9216_align8P6__halfPaS0_S0_S0__param_2,
	.param .u64 .ptr .align 1 _Z54tir_halfxint3_tensorop_16x64x64x3_t0_y1z4_K9216_align8P6__halfPaS0_S0_S0__param_3,
	.param .u64 .ptr .align 1 _Z54tir_halfxint3_tensorop_16x64x64x3_t0_y1z4_K9216_align8P6__halfPaS0_S0_S0__param_4
)
.maxntid 128
{
	.reg .pred 	%p<17>;
	.reg .b16 	%rs<202>;
	.reg .b32 	%r<519>;
	.reg .b32 	%f<2>;
	.reg .b64 	%rd<68>;
	// demoted variable
	.shared .align 2 .b8 _ZZ54tir_halfxint3_tensorop_16x64x64x3_t0_y1z4_K9216_align8P6__halfPaS0_S0_S0_E8A_shared[6912];
	// demoted variable
	.shared .align 2 .b8 _ZZ54tir_halfxint3_tensorop_16x64x64x3_t0_y1z4_K9216_align8P6__halfPaS0_S0_S0_E16B_rescale_shared[27648];
	ld.param.u64 	%rd16, [_Z54tir_halfxint3_tensorop_16x64x64x3_t0_y1z4_K9216_align8P6__halfPaS0_S0_S0__param_0];
	ld.param.u64 	%rd20, [_Z54tir_halfxint3_tensorop_16x64x64x3_t0_y1z4_K9216_align8P6__halfPaS0_S0_S0__param_1];
	ld.param.u64 	%rd21, [_Z54tir_halfxint3_tensorop_16x64x64x3_t0_y1z4_K9216_align8P6__halfPaS0_S0_S0__param_2];
	ld.param.u64 	%rd22, [_Z54tir_halfxint3_tensorop_16x64x64x3_t0_y1z4_K9216_align8P6__halfPaS0_S0_S0__param_3];
	cvta.to.global.u64 	%rd1, %rd22;
	cvta.to.global.u64 	%rd2, %rd21;
	cvta.to.global.u64 	%rd3, %rd20;
	mov.f32 	%f1, 0f00000000;
	// begin inline asm
	{  cvt.rn.f16.f32 %rs49, %f1;}

	// end inline asm
	mov.b32 	%r513, {%rs49, %rs49};
	mov.u32 	%r41, %tid.z;
	mul.lo.s32 	%r42, %r41, 288;
	mov.u32 	%r43, %tid.x;
	shr.u32 	%r44, %r43, 3;
	mad.lo.s32 	%r45, %r44, 72, %r42;
	shl.b32 	%r46, %r43, 3;
	and.b32  	%r47, %r46, 56;
	add.s32 	%r48, %r45, %r47;
	mul.wide.u32 	%rd23, %r48, 2;
	mov.u32 	%r49, _ZZ54tir_halfxint3_tensorop_16x64x64x3_t0_y1z4_K9216_align8P6__halfPaS0_S0_S0_E8A_shared;
	cvt.u64.u32 	%rd24, %r49;
	cvta.shared.u64 	%rd25, %rd24;
	add.s64 	%rd18, %rd25, %rd23;
	// begin inline asm
	{ .reg .u64 addr; cvta.to.shared.u64 addr, %rd18; cvt.u32.u64 %r38, addr; }

	// end inline asm
	mov.u32 	%r50, %ctaid.y;
	mul.lo.s32 	%r51, %r41, 36864;
	mad.lo.s32 	%r52, %r50, 147456, %r51;
	mad.lo.s32 	%r53, %r44, 9216, %r52;
	or.b32  	%r2, %r53, %r47;
	mul.wide.u32 	%rd26, %r2, 2;
	add.s64 	%rd19, %rd16, %rd26;
	// begin inline asm
	cp.async.cg.shared.global.L2::128B [%r38], [%rd19], 16;
	// end inline asm
	mul.lo.s32 	%r54, %r43, 3;
	and.b32  	%r3, %r54, 6;
	mov.u32 	%r55, %ctaid.x;
	mul.lo.s32 	%r56, %r41, 55296;
	mad.lo.s32 	%r57, %r55, 221184, %r56;
	shr.u32 	%r58, %r54, 3;
	or.b32  	%r4, %r57, %r58;
	and.b32  	%r5, %r54, 7;
	sub.s32 	%r6, 8, %r5;
	mov.b32 	%r59, -1;
	shl.b32 	%r60, %r59, %r6;
	not.b32 	%r7, %r60;
	shl.b32 	%r61, %r55, 6;
	shl.b32 	%r62, %r41, 4;
	add.s32 	%r8, %r61, %r62;
	mul.lo.s32 	%r9, %r41, 1152;
	mov.b32 	%r511, 0;
$L__BB0_1:
	setp.eq.s32 	%p1, %r3, 6;
	shr.u32 	%r11, %r511, 1;
	mad.lo.s32 	%r63, %r11, 3456, %r4;
	cvt.u64.u32 	%rd27, %r63;
	add.s64 	%rd6, %rd3, %rd27;
	@%p1 bra 	$L__BB0_3;
	ld.global.nc.u8 	%rs51, [%rd6];
	cvt.s32.s8 	%r65, %rs51;
	shr.s32 	%r66, %r65, %r5;
	and.b32  	%r64, %r66, 7;
	// begin inline asm
	cvt.rn.f16.s32 %rs190, %r64;
	// end inline asm
	bra.uni 	$L__BB0_4;
$L__BB0_3:
	ld.global.nc.u8 	%rs53, [%rd6];
	cvt.s32.s8 	%r68, %rs53;
	shr.s32 	%r69, %r68, %r5;
	and.b32  	%r70, %r69, %r7;
	ld.global.nc.u8 	%rs54, [%rd6+1];
	cvt.u32.u8 	%r71, %rs54;
	shl.b32 	%r72, %r71, %r6;
	and.b32  	%r73, %r72, 6;
	or.b32  	%r67, %r73, %r70;
	// begin inline asm
	cvt.rn.f16.s32 %rs190, %r67;
	// end inline asm
$L__BB0_4:
	setp.eq.s32 	%p2, %r3, 6;
	add.s32 	%r74, %r8, %r11;
	mul.wide.u32 	%rd28, %r74, 2;
	add.s64 	%rd7, %rd2, %rd28;
	ld.global.nc.u16 	%rs4, [%rd7];
	// begin inline asm
	{mul.f16 %rs55,%rs190,%rs4;
}
	// end inline asm
	add.s64 	%rd8, %rd1, %rd28;
	ld.global.nc.u16 	%rs5, [%rd8];
	// begin inline asm
	{sub.f16 %rs58,%rs55,%rs5;
}
	// end inline asm
	add.s32 	%r76, %r9, %r43;
	mad.lo.s32 	%r77, %r11, 72, %r76;
	shl.b32 	%r78, %r77, 1;
	mov.u32 	%r79, _ZZ54tir_halfxint3_tensorop_16x64x64x3_t0_y1z4_K9216_align8P6__halfPaS0_S0_S0_E16B_rescale_shared;
	add.s32 	%r12, %r79, %r78;
	st.shared.u16 	[%r12], %rs58;
	@%p2 bra 	$L__BB0_6;
	ld.global.nc.u8 	%rs62, [%rd6+12];
	cvt.s32.s8 	%r81, %rs62;
	shr.s32 	%r82, %r81, %r5;
	and.b32  	%r80, %r82, 7;
	// begin inline asm
	cvt.rn.f16.s32 %rs191, %r80;
	// end inline asm
	bra.uni 	$L__BB0_7;
$L__BB0_6:
	ld.global.nc.u8 	%rs64, [%rd6+12];
	cvt.s32.s8 	%r84, %rs64;
	shr.s32 	%r85, %r84, %r5;
	and.b32  	%r86, %r85, %r7;
	ld.global.nc.u8 	%rs65, [%rd6+13];
	cvt.u32.u8 	%r87, %rs65;
	shl.b32 	%r88, %r87, %r6;
	and.b32  	%r89, %r88, 6;
	or.b32  	%r83, %r89, %r86;
	// begin inline asm
	cvt.rn.f16.s32 %rs191, %r83;
	// end inline asm
$L__BB0_7:
	setp.eq.s32 	%p3, %r3, 6;
	// begin inline asm
	{mul.f16 %rs66,%rs191,%rs4;
}
	// end inline asm
	// begin inline asm
	{sub.f16 %rs69,%rs66,%rs5;
}
	// end inline asm
	st.shared.u16 	[%r12+64], %rs69;
	add.s32 	%r90, %r511, 2;
	shr.u32 	%r91, %r90, 1;
	mad.lo.s32 	%r92, %r91, 3456, %r4;
	cvt.u64.u32 	%rd29, %r92;
	add.s64 	%rd9, %rd3, %rd29;
	@%p3 bra 	$L__BB0_9;
	ld.global.nc.u8 	%rs73, [%rd9];
	cvt.s32.s8 	%r94, %rs73;
	shr.s32 	%r95, %r94, %r5;
	and.b32  	%r93, %r95, 7;
	// begin inline asm
	cvt.rn.f16.s32 %rs192, %r93;
	// end inline asm
	bra.uni 	$L__BB0_10;
$L__BB0_9:
	ld.global.nc.u8 	%rs75, [%rd9];
	cvt.s32.s8 	%r97, %rs75;
	shr.s32 	%r98, %r97, %r5;
	and.b32  	%r99, %r98, %r7;
	ld.global.nc.u8 	%rs76, [%rd9+1];
	cvt.u32.u8 	%r100, %rs76;
	shl.b32 	%r101, %r100, %r6;
	and.b32  	%r102, %r101, 6;
	or.b32  	%r96, %r102, %r99;
	// begin inline asm
	cvt.rn.f16.s32 %rs192, %r96;
	// end inline asm
$L__BB0_10:
	ld.global.nc.u16 	%rs12, [%rd7+2];
	// begin inline asm
	{mul.f16 %rs77,%rs192,%rs12;
}
	// end inline asm
	ld.global.nc.u16 	%rs13, [%rd8+2];
	// begin inline asm
	{sub.f16 %rs80,%rs77,%rs13;
}
	// end inline asm
	st.shared.u16 	[%r12+144], %rs80;
	@%p3 bra 	$L__BB0_12;
	ld.global.nc.u8 	%rs84, [%rd6+3468];
	cvt.s32.s8 	%r104, %rs84;
	shr.s32 	%r105, %r104, %r5;
	and.b32  	%r103, %r105, 7;
	// begin inline asm
	cvt.rn.f16.s32 %rs193, %r103;
	// end inline asm
	bra.uni 	$L__BB0_13;
$L__BB0_12:
	ld.global.nc.u8 	%rs86, [%rd9+12];
	cvt.s32.s8 	%r107, %rs86;
	shr.s32 	%r108, %r107, %r5;
	and.b32  	%r109, %r108, %r7;
	ld.global.nc.u8 	%rs87, [%rd9+13];
	cvt.u32.u8 	%r110, %rs87;
	shl.b32 	%r111, %r110, %r6;
	and.b32  	%r112, %r111, 6;
	or.b32  	%r106, %r112, %r109;
	// begin inline asm
	cvt.rn.f16.s32 %rs193, %r106;
	// end inline asm
$L__BB0_13:
	// begin inline asm
	{mul.f16 %rs88,%rs193,%rs12;
}
	// end inline asm
	// begin inline asm
	{sub.f16 %rs91,%rs88,%rs13;
}
	// end inline asm
	st.shared.u16 	[%r12+208], %rs91;
	add.s32 	%r511, %r511, 4;
	setp.ne.s32 	%p5, %r511, 32;
	@%p5 bra 	$L__BB0_1;
	// begin inline asm
	cp.async.commit_group;
	// end inline asm
	add.s64 	%rd30, %rd18, 2304;
	// begin inline asm
	{ .reg .u64 addr; cvta.to.shared.u64 addr, %rd30; cvt.u32.u64 %r113, addr; }

	// end inline asm
	add.s64 	%rd31, %rd19, 128;
	// begin inline asm
	cp.async.cg.shared.global.L2::128B [%r113], [%rd31], 16;
	// end inline asm
	mov.b32 	%r512, 0;
	cvt.u64.u32 	%rd33, %r4;
$L__BB0_15:
	setp.eq.s32 	%p6, %r3, 6;
	shr.u32 	%r15, %r512, 1;
	mul.lo.s32 	%r16, %r15, 3456;
	cvt.u64.u32 	%rd32, %r16;
	add.s64 	%rd34, %rd33, %rd32;
	add.s64 	%rd10, %rd3, %rd34;
	@%p6 bra 	$L__BB0_17;
	ld.global.nc.u8 	%rs95, [%rd10+24];
	cvt.s32.s8 	%r117, %rs95;
	shr.s32 	%r118, %r117, %r5;
	and.b32  	%r116, %r118, 7;
	// begin inline asm
	cvt.rn.f16.s32 %rs194, %r116;
	// end inline asm
	bra.uni 	$L__BB0_18;
$L__BB0_17:
	add.s32 	%r120, %r4, %r16;
	cvt.u64.u32 	%rd35, %r120;
	add.s64 	%rd36, %rd3, %rd35;
	ld.global.nc.u8 	%rs97, [%rd36+24];
	cvt.s32.s8 	%r121, %rs97;
	shr.s32 	%r122, %r121, %r5;
	and.b32  	%r123, %r122, %r7;
	ld.global.nc.u8 	%rs98, [%rd36+25];
	cvt.u32.u8 	%r124, %rs98;
	shl.b32 	%r125, %r124, %r6;
	and.b32  	%r126, %r125, 6;
	or.b32  	%r119, %r126, %r123;
	// begin inline asm
	cvt.rn.f16.s32 %rs194, %r119;
	// end inline asm
$L__BB0_18:
	setp.eq.s32 	%p7, %r3, 6;
	add.s32 	%r127, %r8, %r15;
	mul.wide.u32 	%rd37, %r127, 2;
	add.s64 	%rd11, %rd2, %rd37;
	ld.global.nc.u16 	%rs20, [%rd11];
	// begin inline asm
	{mul.f16 %rs99,%rs194,%rs20;
}
	// end inline asm
	add.s64 	%rd12, %rd1, %rd37;
	ld.global.nc.u16 	%rs21, [%rd12];
	// begin inline asm
	{sub.f16 %rs102,%rs99,%rs21;
}
	// end inline asm
	mad.lo.s32 	%r130, %r15, 72, %r76;
	shl.b32 	%r131, %r130, 1;
	add.s32 	%r17, %r79, %r131;
	st.shared.u16 	[%r17+9216], %rs102;
	@%p7 bra 	$L__BB0_20;
	ld.global.nc.u8 	%rs106, [%rd10+36];
	cvt.s32.s8 	%r134, %rs106;
	shr.s32 	%r135, %r134, %r5;
	and.b32  	%r133, %r135, 7;
	// begin inline asm
	cvt.rn.f16.s32 %rs195, %r133;
	// end inline asm
	bra.uni 	$L__BB0_21;
$L__BB0_20:
	add.s32 	%r137, %r4, %r16;
	cvt.u64.u32 	%rd38, %r137;
	add.s64 	%rd39, %rd3, %rd38;
	ld.global.nc.u8 	%rs108, [%rd39+36];
	cvt.s32.s8 	%r138, %rs108;
	shr.s32 	%r139, %r138, %r5;
	and.b32  	%r140, %r139, %r7;
	ld.global.nc.u8 	%rs109, [%rd39+37];
	cvt.u32.u8 	%r141, %rs109;
	shl.b32 	%r142, %r141, %r6;
	and.b32  	%r143, %r142, 6;
	or.b32  	%r136, %r143, %r140;
	// begin inline asm
	cvt.rn.f16.s32 %rs195, %r136;
	// end inline asm
$L__BB0_21:
	// begin inline asm
	{mul.f16 %rs110,%rs195,%rs20;
}
	// end inline asm
	// begin inline asm
	{sub.f16 %rs113,%rs110,%rs21;
}
	// end inline asm
	st.shared.u16 	[%r17+9280], %rs113;
	add.s32 	%r18, %r512, 2;
	@%p7 bra 	$L__BB0_23;
	ld.global.nc.u8 	%rs117, [%rd10+3480];
	cvt.s32.s8 	%r145, %rs117;
	shr.s32 	%r146, %r145, %r5;
	and.b32  	%r144, %r146, 7;
	// begin inline asm
	cvt.rn.f16.s32 %rs196, %r144;
	// end inline asm
	bra.uni 	$L__BB0_24;
$L__BB0_23:
	shr.u32 	%r148, %r18, 1;
	mad.lo.s32 	%r149, %r148, 3456, %r4;
	cvt.u64.u32 	%rd40, %r149;
	add.s64 	%rd41, %rd3, %rd40;
	ld.global.nc.u8 	%rs119, [%rd41+24];
	cvt.s32.s8 	%r150, %rs119;
	shr.s32 	%r151, %r150, %r5;
	and.b32  	%r152, %r151, %r7;
	ld.global.nc.u8 	%rs120, [%rd41+25];
	cvt.u32.u8 	%r153, %rs120;
	shl.b32 	%r154, %r153, %r6;
	and.b32  	%r155, %r154, 6;
	or.b32  	%r147, %r155, %r152;
	// begin inline asm
	cvt.rn.f16.s32 %rs196, %r147;
	// end inline asm
$L__BB0_24:
	ld.global.nc.u16 	%rs28, [%rd11+2];
	// begin inline asm
	{mul.f16 %rs121,%rs196,%rs28;
}
	// end inline asm
	ld.global.nc.u16 	%rs29, [%rd12+2];
	// begin inline asm
	{sub.f16 %rs124,%rs121,%rs29;
}
	// end inline asm
	st.shared.u16 	[%r17+9360], %rs124;
	@%p7 bra 	$L__BB0_26;
	ld.global.nc.u8 	%rs128, [%rd10+3492];
	cvt.s32.s8 	%r157, %rs128;
	shr.s32 	%r158, %r157, %r5;
	and.b32  	%r156, %r158, 7;
	// begin inline asm
	cvt.rn.f16.s32 %rs197, %r156;
	// end inline asm
	bra.uni 	$L__BB0_27;
$L__BB0_26:
	shr.u32 	%r160, %r18, 1;
	mad.lo.s32 	%r161, %r160, 3456, %r4;
	cvt.u64.u32 	%rd42, %r161;
	add.s64 	%rd43, %rd3, %rd42;
	ld.global.nc.u8 	%rs130, [%rd43+36];
	cvt.s32.s8 	%r162, %rs130;
	shr.s32 	%r163, %r162, %r5;
	and.b32  	%r164, %r163, %r7;
	ld.global.nc.u8 	%rs131, [%rd43+37];
	cvt.u32.u8 	%r165, %rs131;
	shl.b32 	%r166, %r165, %r6;
	and.b32  	%r167, %r166, 6;
	or.b32  	%r159, %r167, %r164;
	// begin inline asm
	cvt.rn.f16.s32 %rs197, %r159;
	// end inline asm
$L__BB0_27:
	// begin inline asm
	{mul.f16 %rs132,%rs197,%rs28;
}
	// end inline asm
	// begin inline asm
	{sub.f16 %rs135,%rs132,%rs29;
}
	// end inline asm
	st.shared.u16 	[%r17+9424], %rs135;
	add.s32 	%r512, %r512, 4;
	setp.ne.s32 	%p10, %r512, 32;
	@%p10 bra 	$L__BB0_15;
	// begin inline asm
	cp.async.commit_group;
	// end inline asm
	mov.b32 	%r517, 0;
	mov.u32 	%r514, %r513;
	mov.u32 	%r515, %r513;
	mov.u32 	%r516, %r513;
$L__BB0_29:
	ld.param.u64 	%rd66, [_Z54tir_halfxint3_tensorop_16x64x64x3_t0_y1z4_K9216_align8P6__halfPaS0_S0_S0__param_0];
	bar.sync 	0;
	cvt.u16.u32 	%rs138, %r517;
	add.s16 	%rs139, %rs138, 2;
	and.b16  	%rs140, %rs139, 255;
	mul.lo.s16 	%rs141, %rs140, 171;
	shr.u16 	%rs142, %rs141, 9;
	mul.lo.s16 	%rs143, %rs142, 3;
	sub.s16 	%rs144, %rs139, %rs143;
	and.b16  	%rs145, %rs144, 255;
	mul.wide.u16 	%r172, %rs145, 1152;
	mul.wide.u32 	%rd46, %r172, 2;
	add.s64 	%rd44, %rd18, %rd46;
	// begin inline asm
	{ .reg .u64 addr; cvta.to.shared.u64 addr, %rd44; cvt.u32.u64 %r169, addr; }

	// end inline asm
	shl.b32 	%r173, %r517, 6;
	add.s32 	%r174, %r2, %r173;
	mul.wide.u32 	%rd47, %r174, 2;
	add.s64 	%rd48, %rd66, %rd47;
	add.s64 	%rd45, %rd48, 256;
	// begin inline asm
	cp.async.cg.shared.global.L2::128B [%r169], [%rd45], 16;
	// end inline asm
	mul.lo.s32 	%r26, %r517, 24;
	mul.wide.u16 	%r175, %rs145, 4608;
	add.s32 	%r27, %r76, %r175;
	mov.b32 	%r518, 0;
	cvt.u64.u32 	%rd49, %r26;
	add.s64 	%rd52, %rd33, %rd49;
$L__BB0_30:
	setp.eq.s32 	%p11, %r3, 6;
	shr.u32 	%r29, %r518, 1;
	mul.lo.s32 	%r30, %r29, 3456;
	cvt.u64.u32 	%rd50, %r30;
	add.s64 	%rd53, %rd52, %rd50;
	add.s64 	%rd13, %rd3, %rd53;
	@%p11 bra 	$L__BB0_32;
	ld.global.nc.u8 	%rs147, [%rd13+48];
	cvt.s32.s8 	%r179, %rs147;
	shr.s32 	%r180, %r179, %r5;
	and.b32  	%r178, %r180, 7;
	// begin inline asm
	cvt.rn.f16.s32 %rs198, %r178;
	// end inline asm
	bra.uni 	$L__BB0_33;
$L__BB0_32:
	add.s32 	%r182, %r4, %r26;
	add.s32 	%r183, %r182, %r30;
	cvt.u64.u32 	%rd54, %r183;
	add.s64 	%rd55, %rd3, %rd54;
	ld.global.nc.u8 	%rs149, [%rd55+48];
	cvt.s32.s8 	%r184, %rs149;
	shr.s32 	%r185, %r184, %r5;
	and.b32  	%r186, %r185, %r7;
	ld.global.nc.u8 	%rs150, [%rd55+49];
	cvt.u32.u8 	%r187, %rs150;
	shl.b32 	%r188, %r187, %r6;
	and.b32  	%r189, %r188, 6;
	or.b32  	%r181, %r189, %r186;
	// begin inline asm
	cvt.rn.f16.s32 %rs198, %r181;
	// end inline asm
$L__BB0_33:
	add.s32 	%r190, %r8, %r29;
	mul.wide.u32 	%rd56, %r190, 2;
	add.s64 	%rd14, %rd2, %rd56;
	ld.global.nc.u16 	%rs36, [%rd14];
	// begin inline asm
	{mul.f16 %rs151,%rs198,%rs36;
}
	// end inline asm
	add.s64 	%rd15, %rd1, %rd56;
	ld.global.nc.u16 	%rs37, [%rd15];
	// begin inline asm
	{sub.f16 %rs154,%rs151,%rs37;
}
	// end inline asm
	mad.lo.s32 	%r191, %r29, 72, %r27;
	shl.b32 	%r192, %r191, 1;
	mov.u32 	%r193, _ZZ54tir_halfxint3_tensorop_16x64x64x3_t0_y1z4_K9216_align8P6__halfPaS0_S0_S0_E16B_rescale_shared;
	add.s32 	%r31, %r193, %r192;
	st.shared.u16 	[%r31], %rs154;
	@%p11 bra 	$L__BB0_35;
	ld.global.nc.u8 	%rs158, [%rd13+60];
	cvt.s32.s8 	%r195, %rs158;
	shr.s32 	%r196, %r195, %r5;
	and.b32  	%r194, %r196, 7;
	// begin inline asm
	cvt.rn.f16.s32 %rs199, %r194;
	// end inline asm
	bra.uni 	$L__BB0_36;
$L__BB0_35:
	add.s32 	%r198, %r4, %r26;
	add.s32 	%r199, %r198, %r30;
	cvt.u64.u32 	%rd57, %r199;
	add.s64 	%rd58, %rd3, %rd57;
	ld.global.nc.u8 	%rs160, [%rd58+60];
	cvt.s32.s8 	%r200, %rs160;
	shr.s32 	%r201, %r200, %r5;
	and.b32  	%r202, %r201, %r7;
	ld.global.nc.u8 	%rs161, [%rd58+61];
	cvt.u32.u8 	%r203, %rs161;
	shl.b32 	%r204, %r203, %r6;
	and.b32  	%r205, %r204, 6;
	or.b32  	%r197, %r205, %r202;
	// begin inline asm
	cvt.rn.f16.s32 %rs199, %r197;
	// end inline asm
$L__BB0_36:
	// begin inline asm
	{mul.f16 %rs162,%rs199,%rs36;
}
	// end inline asm
	// begin inline asm
	{sub.f16 %rs165,%rs162,%rs37;
}
	// end inline asm
	st.shared.u16 	[%r31+64], %rs165;
	@%p11 bra 	$L__BB0_38;
	ld.global.nc.u8 	%rs169, [%rd13+3504];
	cvt.s32.s8 	%r207, %rs169;
	shr.s32 	%r208, %r207, %r5;
	and.b32  	%r206, %r208, 7;
	// begin inline asm
	cvt.rn.f16.s32 %rs200, %r206;
	// end inline asm
	bra.uni 	$L__BB0_39;
$L__BB0_38:
	add.s32 	%r210, %r518, 2;
	shr.u32 	%r211, %r210, 1;
	add.s32 	%r212, %r4, %r26;
	mad.lo.s32 	%r213, %r211, 3456, %r212;
	cvt.u64.u32 	%rd59, %r213;
	add.s64 	%rd60, %rd3, %rd59;
	ld.global.nc.u8 	%rs171, [%rd60+48];
	cvt.s32.s8 	%r214, %rs171;
	shr.s32 	%r215, %r214, %r5;
	and.b32  	%r216, %r215, %r7;
	ld.global.nc.u8 	%rs172, [%rd60+49];
	cvt.u32.u8 	%r217, %rs172;
	shl.b32 	%r218, %r217, %r6;
	and.b32  	%r219, %r218, 6;
	or.b32  	%r209, %r219, %r216;
	// begin inline asm
	cvt.rn.f16.s32 %rs200, %r209;
	// end inline asm
$L__BB0_39:
	ld.global.nc.u16 	%rs44, [%rd14+2];
	// begin inline asm
	{mul.f16 %rs173,%rs200,%rs44;
}
	// end inline asm
	ld.global.nc.u16 	%rs45, [%rd15+2];
	// begin inline asm
	{sub.f16 %rs176,%rs173,%rs45;
}
	// end inline asm
	st.shared.u16 	[%r31+144], %rs176;
	@%p11 bra 	$L__BB0_41;
	ld.global.nc.u8 	%rs180, [%rd13+3516];
	cvt.s32.s8 	%r221, %rs180;
	shr.s32 	%r222, %r221, %r5;
	and.b32  	%r220, %r222, 7;
	// begin inline asm
	cvt.rn.f16.s32 %rs201, %r220;
	// end inline asm
	bra.uni 	$L__BB0_42;
$L__BB0_41:
	add.s32 	%r224, %r518, 2;
	shr.u32 	%r225, %r224, 1;
	add.s32 	%r226, %r4, %r26;
	mad.lo.s32 	%r227, %r225, 3456, %r226;
	cvt.u64.u32 	%rd61, %r227;
	add.s64 	%rd62, %rd3, %rd61;
	ld.global.nc.u8 	%rs182, [%rd62+60];
	cvt.s32.s8 	%r228, %rs182;
	shr.s32 	%r229, %r228, %r5;
	and.b32  	%r230, %r229, %r7;
	ld.global.nc.u8 	%rs183, [%rd62+61];
	cvt.u32.u8 	%r231, %rs183;
	shl.b32 	%r232, %r231, %r6;
	and.b32  	%r233, %r232, 6;
	or.b32  	%r223, %r233, %r230;
	// begin inline asm
	cvt.rn.f16.s32 %rs201, %r223;
	// end inline asm
$L__BB0_42:
	// begin inline asm
	{mul.f16 %rs184,%rs201,%rs44;
}
	// end inline asm
	// begin inline asm
	{sub.f16 %rs187,%rs184,%rs45;
}
	// end inline asm
	st.shared.u16 	[%r31+208], %rs187;
	add.s32 	%r518, %r518, 4;
	setp.ne.s32 	%p15, %r518, 32;
	@%p15 bra 	$L__BB0_30;
	// begin inline asm
	cp.async.commit_group;
	// end inline asm
	// begin inline asm
	cp.async.wait_group 2;
	// end inline asm
	bar.sync 	0;
	mul.hi.u32 	%r234, %r517, -1431655765;
	shr.u32 	%r235, %r234, 1;
	mul.lo.s32 	%r236, %r235, 3;
	sub.s32 	%r237, %r517, %r236;
	mad.lo.s32 	%r238, %r237, 4608, %r9;
	mov.u32 	%r239, _ZZ54tir_halfxint3_tensorop_16x64x64x3_t0_y1z4_K9216_align8P6__halfPaS0_S0_S0_E8A_shared;
	mad.lo.s32 	%r240, %r237, 2304, %r239;
	mov.b32 	%r241, 72;
	wmma.load.a.sync.aligned.row.m16n16k16.shared.f16 	{%r242, %r243, %r244, %r245, %r246, %r247, %r248, %r249}, [%r240], %r241;
	shl.b32 	%r250, %r238, 1;
	mov.u32 	%r251, _ZZ54tir_halfxint3_tensorop_16x64x64x3_t0_y1z4_K9216_align8P6__halfPaS0_S0_S0_E16B_rescale_shared;
	add.s32 	%r252, %r251, %r250;
	wmma.load.b.sync.aligned.col.m16n16k16.shared.f16 	{%r253, %r254, %r255, %r256, %r257, %r258, %r259, %r260}, [%r252], %r241;
	wmma.mma.sync.aligned.row.col.m16n16k16.f16.f16 {%r261, %r262, %r263, %r264}, {%r242, %r243, %r244, %r245, %r246, %r247, %r248, %r249}, {%r253, %r254, %r255, %r256, %r257, %r258, %r259, %r260}, {%r516, %r515, %r514, %r513};
	add.s32 	%r265, %r240, 32;
	wmma.load.a.sync.aligned.row.m16n16k16.shared.f16 	{%r266, %r267, %r268, %r269, %r270, %r271, %r272, %r273}, [%r265], %r241;
	add.s32 	%r274, %r252, 32;
	wmma.load.b.sync.aligned.col.m16n16k16.shared.f16 	{%r275, %r276, %r277, %r278, %r279, %r280, %r281, %r282}, [%r274], %r241;
	wmma.mma.sync.aligned.row.col.m16n16k16.f16.f16 {%r283, %r284, %r285, %r286}, {%r266, %r267, %r268, %r269, %r270, %r271, %r272, %r273}, {%r275, %r276, %r277, %r278, %r279, %r280, %r281, %r282}, {%r261, %r262, %r263, %r264};
	add.s32 	%r287, %r240, 64;
	wmma.load.a.sync.aligned.row.m16n16k16.shared.f16 	{%r288, %r289, %r290, %r291, %r292, %r293, %r294, %r295}, [%r287], %r241;
	add.s32 	%r296, %r252, 64;
	wmma.load.b.sync.aligned.col.m16n16k16.shared.f16 	{%r297, %r298, %r299, %r300, %r301, %r302, %r303, %r304}, [%r296], %r241;
	wmma.mma.sync.aligned.row.col.m16n16k16.f16.f16 {%r305, %r306, %r307, %r308}, {%r288, %r289, %r290, %r291, %r292, %r293, %r294, %r295}, {%r297, %r298, %r299, %r300, %r301, %r302, %r303, %r304}, {%r283, %r284, %r285, %r286};
	add.s32 	%r309, %r240, 96;
	wmma.load.a.sync.aligned.row.m16n16k16.shared.f16 	{%r310, %r311, %r312, %r313, %r314, %r315, %r316, %r317}, [%r309], %r241;
	add.s32 	%r318, %r252, 96;
	wmma.load.b.sync.aligned.col.m16n16k16.shared.f16 	{%r319, %r320, %r321, %r322, %r323, %r324, %r325, %r326}, [%r318], %r241;
	wmma.mma.sync.aligned.row.col.m16n16k16.f16.f16 {%r516, %r515, %r514, %r513}, {%r310, %r311, %r312, %r313, %r314, %r315, %r316, %r317}, {%r319, %r320, %r321, %r322, %r323, %r324, %r325, %r326}, {%r305, %r306, %r307, %r308};
	add.s32 	%r517, %r517, 1;
	setp.ne.s32 	%p16, %r517, 142;
	@%p16 bra 	$L__BB0_29;
	ld.param.u64 	%rd67, [_Z54tir_halfxint3_tensorop_16x64x64x3_t0_y1z4_K9216_align8P6__halfPaS0_S0_S0__param_4];
	// begin inline asm
	cp.async.wait_group 1;
	// end inline asm
	bar.sync 	0;
	add.s32 	%r328, %r239, 2304;
	mov.b32 	%r329, 72;
	wmma.load.a.sync.aligned.row.m16n16k16.shared.f16 	{%r330, %r331, %r332, %r333, %r334, %r335, %r336, %r337}, [%r328], %r329;
	shl.b32 	%r338, %r9, 1;
	add.s32 	%r340, %r251, %r338;
	add.s32 	%r341, %r340, 9216;
	wmma.load.b.sync.aligned.col.m16n16k16.shared.f16 	{%r342, %r343, %r344, %r345, %r346, %r347, %r348, %r349}, [%r341], %r329;
	wmma.mma.sync.aligned.row.col.m16n16k16.f16.f16 {%r350, %r351, %r352, %r353}, {%r330, %r331, %r332, %r333, %r334, %r335, %r336, %r337}, {%r342, %r343, %r344, %r345, %r346, %r347, %r348, %r349}, {%r516, %r515, %r514, %r513};
	add.s32 	%r354, %r239, 2336;
	wmma.load.a.sync.aligned.row.m16n16k16.shared.f16 	{%r355, %r356, %r357, %r358, %r359, %r360, %r361, %r362}, [%r354], %r329;
	add.s32 	%r363, %r340, 9248;
	wmma.load.b.sync.aligned.col.m16n16k16.shared.f16 	{%r364, %r365, %r366, %r367, %r368, %r369, %r370, %r371}, [%r363], %r329;
	wmma.mma.sync.aligned.row.col.m16n16k16.f16.f16 {%r372, %r373, %r374, %r375}, {%r355, %r356, %r357, %r358, %r359, %r360, %r361, %r362}, {%r364, %r365, %r366, %r367, %r368, %r369, %r370, %r371}, {%r350, %r351, %r352, %r353};
	add.s32 	%r376, %r239, 2368;
	wmma.load.a.sync.aligned.row.m16n16k16.shared.f16 	{%r377, %r378, %r379, %r380, %r381, %r382, %r383, %r384}, [%r376], %r329;
	add.s32 	%r385, %r340, 9280;
	wmma.load.b.sync.aligned.col.m16n16k16.shared.f16 	{%r386, %r387, %r388, %r389, %r390, %r391, %r392, %r393}, [%r385], %r329;
	wmma.mma.sync.aligned.row.col.m16n16k16.f16.f16 {%r394, %r395, %r396, %r397}, {%r377, %r378, %r379, %r380, %r381, %r382, %r383, %r384}, {%r386, %r387, %r388, %r389, %r390, %r391, %r392, %r393}, {%r372, %r373, %r374, %r375};
	add.s32 	%r398, %r239, 2400;
	wmma.load.a.sync.aligned.row.m16n16k16.shared.f16 	{%r399, %r400, %r401, %r402, %r403, %r404, %r405, %r406}, [%r398], %r329;
	add.s32 	%r407, %r340, 9312;
	wmma.load.b.sync.aligned.col.m16n16k16.shared.f16 	{%r408, %r409, %r410, %r411, %r412, %r413, %r414, %r415}, [%r407], %r329;
	wmma.mma.sync.aligned.row.col.m16n16k16.f16.f16 {%r416, %r417, %r418, %r419}, {%r399, %r400, %r401, %r402, %r403, %r404, %r405, %r406}, {%r408, %r409, %r410, %r411, %r412, %r413, %r414, %r415}, {%r394, %r395, %r396, %r397};
	// begin inline asm
	cp.async.wait_group 0;
	// end inline asm
	bar.sync 	0;
	add.s32 	%r420, %r239, 4608;
	wmma.load.a.sync.aligned.row.m16n16k16.shared.f16 	{%r421, %r422, %r423, %r424, %r425, %r426, %r427, %r428}, [%r420], %r329;
	add.s32 	%r429, %r340, 18432;
	wmma.load.b.sync.aligned.col.m16n16k16.shared.f16 	{%r430, %r431, %r432, %r433, %r434, %r435, %r436, %r437}, [%r429], %r329;
	wmma.mma.sync.aligned.row.col.m16n16k16.f16.f16 {%r438, %r439, %r440, %r441}, {%r421, %r422, %r423, %r424, %r425, %r426, %r427, %r428}, {%r430, %r431, %r432, %r433, %r434, %r435, %r436, %r437}, {%r416, %r417, %r418, %r419};
	add.s32 	%r442, %r239, 4640;
	wmma.load.a.sync.aligned.row.m16n16k16.shared.f16 	{%r443, %r444, %r445, %r446, %r447, %r448, %r449, %r450}, [%r442], %r329;
	add.s32 	%r451, %r340, 18464;
	wmma.load.b.sync.aligned.col.m16n16k16.shared.f16 	{%r452, %r453, %r454, %r455, %r456, %r457, %r458, %r459}, [%r451], %r329;
	wmma.mma.sync.aligned.row.col.m16n16k16.f16.f16 {%r460, %r461, %r462, %r463}, {%r443, %r444, %r445, %r446, %r447, %r448, %r449, %r450}, {%r452, %r453, %r454, %r455, %r456, %r457, %r458, %r459}, {%r438, %r439, %r440, %r441};
	add.s32 	%r464, %r239, 4672;
	wmma.load.a.sync.aligned.row.m16n16k16.shared.f16 	{%r465, %r466, %r467, %r468, %r469, %r470, %r471, %r472}, [%r464], %r329;
	add.s32 	%r473, %r340, 18496;
	wmma.load.b.sync.aligned.col.m16n16k16.shared.f16 	{%r474, %r475, %r476, %r477, %r478, %r479, %r480, %r481}, [%r473], %r329;
	wmma.mma.sync.aligned.row.col.m16n16k16.f16.f16 {%r482, %r483, %r484, %r485}, {%r465, %r466, %r467, %r468, %r469, %r470, %r471, %r472}, {%r474, %r475, %r476, %r477, %r478, %r479, %r480, %r481}, {%r460, %r461, %r462, %r463};
	add.s32 	%r486, %r239, 4704;
	wmma.load.a.sync.aligned.row.m16n16k16.shared.f16 	{%r487, %r488, %r489, %r490, %r491, %r492, %r493, %r494}, [%r486], %r329;
	add.s32 	%r495, %r340, 18528;
	wmma.load.b.sync.aligned.col.m16n16k16.shared.f16 	{%r496, %r497, %r498, %r499, %r500, %r501, %r502, %r503}, [%r495], %r329;
	wmma.mma.sync.aligned.row.col.m16n16k16.f16.f16 {%r504, %r505, %r506, %r507}, {%r487, %r488, %r489, %r490, %r491, %r492, %r493, %r494}, {%r496, %r497, %r498, %r499, %r500, %r501, %r502, %r503}, {%r482, %r483, %r484, %r485};
	cvta.to.global.u64 	%rd63, %rd67;
	mov.u32 	%r508, %ctaid.y;
	mad.lo.s32 	%r509, %r508, 147456, %r8;
	mul.wide.u32 	%rd64, %r509, 2;
	add.s64 	%rd65, %rd63, %rd64;
	mov.b32 	%r510, 9216;
	wmma.store.d.sync.aligned.row.m16n16k16.global.f16 	[%rd65], {%r504, %r505, %r506, %r507}, %r510;
	ret;

}
	// .globl	_Z54tir_halfxint3_tensorop_32x64x64x2_t0_y2z4_K9216_align8P6__halfPaS0_S0_S0_
.visible .entry _Z54tir_halfxint3_tensorop_32x64x64x2_t0_y2z4_K9216_align8P6__halfPaS0_S0_S0_(
	.param .u64 .ptr .align 1 _Z54tir_halfxint3_tensorop_32x64x64x2_t0_y2z4_K9216_align8P6__halfPaS0_S0_S0__param_0,
	.param .u64 .ptr .align 1 _Z54tir_halfxint3_tensorop_32x64x64x2_t0_y2z4_K9216_align8P6__halfPaS0_S0_S0__param_1,
	.param .u64 .ptr .align 1 _Z54tir_halfxint3_tensorop_32x64x64x2_t0_y2z4_K9216_align8P6__halfPaS0_S0_S0__param_2,
	.param .u64 .ptr .align 1 _Z54tir_halfxint3_tensorop_32x64x64x2_t0_y2z4_K9216_align8P6__halfPaS0_S0_S0__param_3,
	.param .u64 .ptr .align 1 _Z54tir_halfxint3_tensorop_32x64x64x2_t0_y2z4_K9216_align8P6__halfPaS0_S0_S0__param_4
)
.maxntid 256
{
	.reg .pred 	%p<24>;
	.reg .b16 	%rs<322>;
	.reg .b32 	%r<504>;
	.reg .b32 	%f<2>;
	.reg .b64 	%rd<53>;
	// demoted variable
	.shared .align 2 .b8 _ZZ54tir_halfxint3_tensorop_32x64x64x2_t0_y2z4_K9216_align8P6__halfPaS0_S0_S0_E8A_shared[9216];
	// demoted variable
	.shared .align 2 .b8 _ZZ54tir_halfxint3_tensorop_32x64x64x2_t0_y2z4_K9216_align8P6__halfPaS0_S0_S0_E16B_rescale_shared[18432];
	ld.param.u64 	%rd8, [_Z54tir_halfxint3_tensorop_32x64x64x2_t0_y2z4_K9216_align8P6__halfPaS0_S0_S0__param_0];
	ld.param.u64 	%rd14, [_Z54tir_halfxint3_tensorop_32x64x64x2_t0_y2z4_K9216_align8P6__halfPaS0_S0_S0__param_1];
	ld.param.u64 	%rd9, [_Z54tir_halfxint3_tensorop_32x64x64x2_t0_y2z4_K9216_align8P6__halfPaS0_S0_S0__param_2];
	ld.param.u64 	%rd10, [_Z54tir_halfxint3_tensorop_32x64x64x2_t0_y2z4_K9216_align8P6__halfPaS0_S0_S0__param_3];
	cvta.to.global.u64 	%rd1, %rd14;
	mov.f32 	%f1, 0f00000000;
	// begin inline asm
	{  cvt.rn.f16.f32 %rs81, %f1;}

	// end inline asm
	mov.b32 	%r498, {%rs81, %rs81};
	mov.u32 	%r37, %tid.y;
	mul.lo.s32 	%r2, %r37, 1152;
	mov.u32 	%r3, %tid.z;
	mad.lo.s32 	%r38, %r3, 288, %r2;
	mov.u32 	%r39, %tid.x;
	shr.u32 	%r40, %r39, 3;
	mad.lo.s32 	%r41, %r40, 72, %r38;
	shl.b32 	%r42, %r39, 3;
	and.b32  	%r43, %r42, 56;
	add.s32 	%r4, %r41, %r43;
	mul.wide.u32 	%rd15, %r4, 2;
	mov.u32 	%r44, _ZZ54tir_halfxint3_tensorop_32x64x64x2_t0_y2z4_K9216_align8P6__halfPaS0_S0_S0_E8A_shared;
	cvt.u64.u32 	%rd16, %r44;
	cvta.shared.u64 	%rd17, %rd16;
	add.s64 	%rd12, %rd17, %rd15;
	// begin inline asm
	{ .reg .u64 addr; cvta.to.shared.u64 addr, %rd12; cvt.u32.u64 %r35, addr; }

	// end inline asm
	mov.u32 	%r45, %ctaid.y;
	mul.lo.s32 	%r46, %r37, 147456;
	mad.lo.s32 	%r5, %r45, 294912, %r46;
	mad.lo.s32 	%r47, %r3, 36864, %r5;
	mad.lo.s32 	%r48, %r40, 9216, %r47;
	or.b32  	%r6, %r48, %r43;
	mul.wide.u32 	%rd18, %r6, 2;
	add.s64 	%rd13, %rd8, %rd18;
	// begin inline asm
	cp.async.cg.shared.global.L2::128B [%r35], [%rd13], 16;
	// end inline asm
	mul.lo.s32 	%r49, %r39, 3;
	and.b32  	%r7, %r49, 6;
	setp.eq.s32 	%p1, %r7, 6;
	mov.u32 	%r50, %ctaid.x;
	mul.lo.s32 	%r51, %r37, 110592;
	mad.lo.s32 	%r8, %r50, 221184, %r51;
	mad.lo.s32 	%r52, %r3, 27648, %r8;
	shr.u32 	%r9, %r49, 3;
	or.b32  	%r53, %r52, %r9;
	and.b32  	%r10, %r49, 7;
	sub.s32 	%r11, 8, %r10;
	mov.b32 	%r54, -1;
	shl.b32 	%r55, %r54, %r11;
	not.b32 	%r12, %r55;
	shl.b32 	%r56, %r50, 6;
	shl.b32 	%r57, %r37, 5;
	add.s32 	%r13, %r56, %r57;
	mad.lo.s32 	%r58, %r3, 576, %r39;
	mad.lo.s32 	%r14, %r37, 2304, %r58;
	cvt.u64.u32 	%rd19, %r53;
	add.s64 	%rd2, %rd1, %rd19;
	@%p1 bra 	$L__BB1_2;
	ld.global.nc.u8 	%rs83, [%rd2];
	cvt.s32.s8 	%r60, %rs83;
	shr.s32 	%r61, %r60, %r10;
	and.b32  	%r59, %r61, 7;
	// begin inline asm
	cvt.rn.f16.s32 %rs302, %r59;
	// end inline asm
	bra.uni 	$L__BB1_3;
$L__BB1_2:
	ld.global.nc.u8 	%rs85, [%rd2];
	cvt.s32.s8 	%r63, %rs85;
	shr.s32 	%r64, %r63, %r10;
	and.b32  	%r65, %r64, %r12;
	ld.global.nc.u8 	%rs86, [%rd2+1];
	cvt.u32.u8 	%r66, %rs86;
	shl.b32 	%r67, %r66, %r11;
	and.b32  	%r68, %r67, 6;
	or.b32  	%r62, %r68, %r65;
	// begin inline asm
	cvt.rn.f16.s32 %rs302, %r62;
	// end inline asm
$L__BB1_3:
	setp.eq.s32 	%p2, %r7, 6;
	shl.b32 	%r69, %r3, 3;
	add.s32 	%r70, %r13, %r69;
	cvta.to.global.u64 	%rd20, %rd9;
	mul.wide.u32 	%rd21, %r70, 2;
	add.s64 	%rd3, %rd20, %rd21;
	ld.global.nc.u16 	%rs4, [%rd3];
	// begin inline asm
	{mul.f16 %rs87,%rs302,%rs4;
}
	// end inline asm
	cvta.to.global.u64 	%rd22, %rd10;
	add.s64 	%rd4, %rd22, %rd21;
	ld.global.nc.u16 	%rs5, [%rd4];
	// begin inline asm
	{sub.f16 %rs90,%rs87,%rs5;
}
	// end inline asm
	shl.b32 	%r71, %r14, 1;
	mov.u32 	%r72, _ZZ54tir_halfxint3_tensorop_32x64x64x2_t0_y2z4_K9216_align8P6__halfPaS0_S0_S0_E16B_rescale_shared;
	add.s32 	%r15, %r72, %r71;
	st.shared.u16 	[%r15], %rs90;
	@%p2 bra 	$L__BB1_5;
	ld.global.nc.u8 	%rs94, [%rd2+12];
	cvt.s32.s8 	%r74, %rs94;
	shr.s32 	%r75, %r74, %r10;
	and.b32  	%r73, %r75, 7;
	// begin inline asm
	cvt.rn.f16.s32 %rs303, %r73;
	// end inline asm
	bra.uni 	$L__BB1_6;
$L__BB1_5:
	ld.global.nc.u8 	%rs96, [%rd2+12];
	cvt.s32.s8 	%r77, %rs96;
	shr.s32 	%r78, %r77, %r10;
	and.b32  	%r79, %r78, %r12;
	ld.global.nc.u8 	%rs97, [%rd2+13];
	cvt.u32.u8 	%r80, %rs97;
	shl.b32 	%r81, %r80, %r11;
	and.b32  	%r82, %r81, 6;
	or.b32  	%r76, %r82, %r79;
	// begin inline asm
	cvt.rn.f16.s32 %rs303, %r76;
	// end inline asm
$L__BB1_6:
	setp.eq.s32 	%p3, %r7, 6;
	// begin inline asm
	{mul.f16 %rs98,%rs303,%rs4;
}
	// end inline asm
	// begin inline asm
	{sub.f16 %rs101,%rs98,%rs5;
}
	// end inline asm
	st.shared.u16 	[%r15+64], %rs101;
	@%p3 bra 	$L__BB1_8;
	ld.global.nc.u8 	%rs105, [%rd2+3456];
	cvt.s32.s8 	%r84, %rs105;
	shr.s32 	%r85, %r84, %r10;
	and.b32  	%r83, %r85, 7;
	// begin inline asm
	cvt.rn.f16.s32 %rs304, %r83;
	// end inline asm
	bra.uni 	$L__BB1_9;
$L__BB1_8:
	ld.global.nc.u8 	%rs107, [%rd2+3456];
	cvt.s32.s8 	%r87, %rs107;
	shr.s32 	%r88, %r87, %r10;
	and.b32  	%r89, %r88, %r12;
	ld.global.nc.u8 	%rs108, [%rd2+3457];
	cvt.u32.u8 	%r90, %rs108;
	shl.b32 	%r91, %r90, %r11;
	and.b32  	%r92, %r91, 6;
	or.b32  	%r86, %r92, %r89;
	// begin inline asm
	cvt.rn.f16.s32 %rs304, %r86;
	// end inline asm
$L__BB1_9:
	setp.eq.s32 	%p4, %r7, 6;
	ld.global.nc.u16 	%rs12, [%rd3+2];
	// begin inline asm
	{mul.f16 %rs109,%rs304,%rs12;
}
	// end inline asm
	ld.global.nc.u16 	%rs13, [%rd4+2];
	// begin inline asm
	{sub.f16 %rs112,%rs109,%rs13;
}
	// end inline asm
	st.shared.u16 	[%r15+144], %rs112;
	@%p4 bra 	$L__BB1_11;
	ld.global.nc.u8 	%rs116, [%rd2+3468];
	cvt.s32.s8 	%r94, %rs116;
	shr.s32 	%r95, %r94, %r10;
	and.b32  	%r93, %r95, 7;
	// begin inline asm
	cvt.rn.f16.s32 %rs305, %r93;
	// end inline asm
	bra.uni 	$L__BB1_12;
$L__BB1_11:
	ld.global.nc.u8 	%rs118, [%rd2+3468];
	cvt.s32.s8 	%r97, %rs118;
	shr.s32 	%r98, %r97, %r10;
	and.b32  	%r99, %r98, %r12;
	ld.global.nc.u8 	%rs119, [%rd2+3469];
	cvt.u32.u8 	%r100, %rs119;
	shl.b32 	%r101, %r100, %r11;
	and.b32  	%r102, %r101, 6;
	or.b32  	%r96, %r102, %r99;
	// begin inline asm
	cvt.rn.f16.s32 %rs305, %r96;
	// end inline asm
$L__BB1_12:
	setp.eq.s32 	%p5, %r7, 6;
	// begin inline asm
	{mul.f16 %rs120,%rs305,%rs12;
}
	// end inline asm
	// begin inline asm
	{sub.f16 %rs123,%rs120,%rs13;
}
	// end inline asm
	st.shared.u16 	[%r15+208], %rs123;
	@%p5 bra 	$L__BB1_14;
	ld.global.nc.u8 	%rs127, [%rd2+6912];
	cvt.s32.s8 	%r104, %rs127;
	shr.s32 	%r105, %r104, %r10;
	and.b32  	%r103, %r105, 7;
	// begin inline asm
	cvt.rn.f16.s32 %rs306, %r103;
	// end inline asm
	bra.uni 	$L__BB1_15;
$L__BB1_14:
	ld.global.nc.u8 	%rs129, [%rd2+6912];
	cvt.s32.s8 	%r107, %rs129;
	shr.s32 	%r108, %r107, %r10;
	and.b32  	%r109, %r108, %r12;
	ld.global.nc.u8 	%rs130, [%rd2+6913];
	cvt.u32.u8 	%r110, %rs130;
	shl.b32 	%r111, %r110, %r11;
	and.b32  	%r112, %r111, 6;
	or.b32  	%r106, %r112, %r109;
	// begin inline asm
	cvt.rn.f16.s32 %rs306, %r106;
	// end inline asm
$L__BB1_15:
	setp.eq.s32 	%p6, %r7, 6;
	ld.global.nc.u16 	%rs20, [%rd3+4];
	// begin inline asm
	{mul.f16 %rs131,%rs306,%rs20;
}
	// end inline asm
	ld.global.nc.u16 	%rs21, [%rd4+4];
	// begin inline asm
	{sub.f16 %rs134,%rs131,%rs21;
}
	// end inline asm
	st.shared.u16 	[%r15+288], %rs134;
	@%p6 bra 	$L__BB1_17;
	ld.global.nc.u8 	%rs138, [%rd2+6924];
	cvt.s32.s8 	%r114, %rs138;
	shr.s32 	%r115, %r114, %r10;
	and.b32  	%r113, %r115, 7;
	// begin inline asm
	cvt.rn.f16.s32 %rs307, %r113;
	// end inline asm
	bra.uni 	$L__BB1_18;
$L__BB1_17:
	ld.global.nc.u8 	%rs140, [%rd2+6924];
	cvt.s32.s8 	%r117, %rs140;
	shr.s32 	%r118, %r117, %r10;
	and.b32  	%r119, %r118, %r12;
	ld.global.nc.u8 	%rs141, [%rd2+6925];
	cvt.u32.u8 	%r120, %rs141;
	shl.b32 	%r121, %r120, %r11;
	and.b32  	%r122, %r121, 6;
	or.b32  	%r116, %r122, %r119;
	// begin inline asm
	cvt.rn.f16.s32 %rs307, %r116;
	// end inline asm
$L__BB1_18:
	setp.eq.s32 	%p7, %r7, 6;
	// begin inline asm
	{mul.f16 %rs142,%rs307,%rs20;
}
	// end inline asm
	// begin inline asm
	{sub.f16 %rs145,%rs142,%rs21;
}
	// end inline asm
	st.shared.u16 	[%r15+352], %rs145;
	@%p7 bra 	$L__BB1_20;
	ld.global.nc.u8 	%rs149, [%rd2+10368];
	cvt.s32.s8 	%r124, %rs149;
	shr.s32 	%r125, %r124, %r10;
	and.b32  	%r123, %r125, 7;
	// begin inline asm
	cvt.rn.f16.s32 %rs308, %r123;
	// end inline asm
	bra.uni 	$L__BB1_21;
$L__BB1_20:
	ld.global.nc.u8 	%rs151, [%rd2+10368];
	cvt.s32.s8 	%r127, %rs151;
	shr.s32 	%r128, %r127, %r10;
	and.b32  	%r129, %r128, %r12;
	ld.global.nc.u8 	%rs152, [%rd2+10369];
	cvt.u32.u8 	%r130, %rs152;
	shl.b32 	%r131, %r130, %r11;
	and.b32  	%r132, %r131, 6;
	or.b32  	%r126, %r132, %r129;
	// begin inline asm
	cvt.rn.f16.s32 %rs308, %r126;
	// end inline asm
$L__BB1_21:
	setp.eq.s32 	%p8, %r7, 6;
	ld.global.nc.u16 	%rs28, [%rd3+6];
	// begin inline asm
	{mul.f16 %rs153,%rs308,%rs28;
}
	// end inline asm
	ld.global.nc.u16 	%rs29, [%rd4+6];
	// begin inline asm
	{sub.f16 %rs156,%rs153,%rs29;
}
	// end inline asm
	st.shared.u16 	[%r15+432], %rs156;
	@%p8 bra 	$L__BB1_23;
	ld.global.nc.u8 	%rs160, [%rd2+10380];
	cvt.s32.s8 	%r134, %rs160;
	shr.s32 	%r135, %r134, %r10;
	and.b32  	%r133, %r135, 7;
	// begin inline asm
	cvt.rn.f16.s32 %rs309, %r133;
	// end inline asm
	bra.uni 	$L__BB1_24;
$L__BB1_23:
	ld.global.nc.u8 	%rs162, [%rd2+10380];
	cvt.s32.s8 	%r137, %rs162;
	shr.s32 	%r138, %r137, %r10;
	and.b32  	%r139, %r138, %r12;
	ld.global.nc.u8 	%rs163, [%rd2+10381];
	cvt.u32.u8 	%r140, %rs163;
	shl.b32 	%r141, %r140, %r11;
	and.b32  	%r142, %r141, 6;
	or.b32  	%r136, %r142, %r139;
	// begin inline asm
	cvt.rn.f16.s32 %rs309, %r136;
	// end inline asm
$L__BB1_24:
	setp.eq.s32 	%p9, %r7, 6;
	// begin inline asm
	{mul.f16 %rs164,%rs309,%rs28;
}
	// end inline asm
	// begin inline asm
	{sub.f16 %rs167,%rs164,%rs29;
}
	// end inline asm
	st.shared.u16 	[%r15+496], %rs167;
	@%p9 bra 	$L__BB1_26;
	ld.global.nc.u8 	%rs171, [%rd2+13824];
	cvt.s32.s8 	%r144, %rs171;
	shr.s32 	%r145, %r144, %r10;
	and.b32  	%r143, %r145, 7;
	// begin inline asm
	cvt.rn.f16.s32 %rs310, %r143;
	// end inline asm
	bra.uni 	$L__BB1_27;
$L__BB1_26:
	ld.global.nc.u8 	%rs173, [%rd2+13824];
	cvt.s32.s8 	%r147, %rs173;
	shr.s32 	%r148, %r147, %r10;
	and.b32  	%r149, %r148, %r12;
	ld.global.nc.u8 	%rs174, [%rd2+13825];
	cvt.u32.u8 	%r150, %rs174;
	shl.b32 	%r151, %r150, %r11;
	and.b32  	%r152, %r151, 6;
	or.b32  	%r146, %r152, %r149;
	// begin inline asm
	cvt.rn.f16.s32 %rs310, %r146;
	// end inline asm
$L__BB1_27:
	setp.eq.s32 	%p10, %r7, 6;
	ld.global.nc.u16 	%rs36, [%rd3+8];
	// begin inline asm
	{mul.f16 %rs175,%rs310,%rs36;
}
	// end inline asm
	ld.global.nc.u16 	%rs37, [%rd4+8];
	// begin inline asm
	{sub.f16 %rs178,%rs175,%rs37;
}
	// end inline asm
	st.shared.u16 	[%r15+576], %rs178;
	@%p10 bra 	$L__BB1_29;
	ld.global.nc.u8 	%rs182, [%rd2+13836];
	cvt.s32.s8 	%r154, %rs182;
	shr.s32 	%r155, %r154, %r10;
	and.b32  	%r153, %r155, 7;
	// begin inline asm
	cvt.rn.f16.s32 %rs311, %r153;
	// end inline asm
	bra.uni 	$L__BB1_30;
$L__BB1_29:
	ld.global.nc.u8 	%rs184, [%rd2+13836];
	cvt.s32.s8 	%r157, %rs184;
	shr.s32 	%r158, %r157, %r10;
	and.b32  	%r159, %r158, %r12;
	ld.global.nc.u8 	%rs185, [%rd2+13837];
	cvt.u32.u8 	%r160, %rs185;
	shl.b32 	%r161, %r160, %r11;
	and.b32  	%r162, %r161, 6;
	or.b32  	%r156, %r162, %r159;
	// begin inline asm
	cvt.rn.f16.s32 %rs311, %r156;
	// end inline asm
$L__BB1_30:
	setp.eq.s32 	%p11, %r7, 6;
	// begin inline asm
	{mul.f16 %rs186,%rs311,%rs36;
}
	// end inline asm
	// begin inline asm
	{sub.f16 %rs189,%rs186,%rs37;
}
	// end inline asm
	st.shared.u16 	[%r15+640], %rs189;
	@%p11 bra 	$L__BB1_32;
	ld.global.nc.u8 	%rs193, [%rd2+17280];
	cvt.s32.s8 	%r164, %rs193;
	shr.s32 	%r165, %r164, %r10;
	and.b32  	%r163, %r165, 7;
	// begin inline asm
	cvt.rn.f16.s32 %rs312, %r163;
	// end inline asm
	bra.uni 	$L__BB1_33;
$L__BB1_32:
	ld.global.nc.u8 	%rs195, [%rd2+17280];
	cvt.s32.s8 	%r167, %rs195;
	shr.s32 	%r168, %r167, %r10;
	and.b32  	%r169, %r168, %r12;
	ld.global.nc.u8 	%rs196, [%rd2+17281];
	cvt.u32.u8 	%r170, %rs196;
	shl.b32 	%r171, %r170, %r11;
	and.b32  	%r172, %r171, 6;
	or.b32  	%r166, %r172, %r169;
	// begin inline asm
	cvt.rn.f16.s32 %rs312, %r166;
	// end inline asm
$L__BB1_33:
	setp.eq.s32 	%p12, %r7, 6;
	ld.global.nc.u16 	%rs44, [%rd3+10];
	// begin inline asm
	{mul.f16 %rs197,%rs312,%rs44;
}
	// end inline asm
	ld.global.nc.u16 	%rs45, [%rd4+10];
	// begin inline asm
	{sub.f16 %rs200,%rs197,%rs45;
}
	// end inline asm
	st.shared.u16 	[%r15+720], %rs200;
	@%p12 bra 	$L__BB1_35;
	ld.global.nc.u8 	%rs204, [%rd2+17292];
	cvt.s32.s8 	%r174, %rs204;
	shr.s32 	%r175, %r174, %r10;
	and.b32  	%r173, %r175, 7;
	// begin inline asm
	cvt.rn.f16.s32 %rs313, %r173;
	// end inline asm
	bra.uni 	$L__BB1_36;
$L__BB1_35:
	ld.global.nc.u8 	%rs206, [%rd2+17292];
	cvt.s32.s8 	%r177, %rs206;
	shr.s32 	%r178, %r177, %r10;
	and.b32  	%r179, %r178, %r12;
	ld.global.nc.u8 	%rs207, [%rd2+17293];
	cvt.u32.u8 	%r180, %rs207;
	shl.b32 	%r181, %r180, %r11;
	and.b32  	%r182, %r181, 6;
	or.b32  	%r176, %r182, %r179;
	// begin inline asm
	cvt.rn.f16.s32 %rs313, %r176;
	// end inline asm
$L__BB1_36:
	setp.eq.s32 	%p13, %r7, 6;
	// begin inline asm
	{mul.f16 %rs208,%rs313,%rs44;
}
	// end inline asm
	// begin inline asm
	{sub.f16 %rs211,%rs208,%rs45;
}
	// end inline asm
	st.shared.u16 	[%r15+784], %rs211;
	@%p13 bra 	$L__BB1_38;
	ld.global.nc.u8 	%rs215, [%rd2+20736];
	cvt.s32.s8 	%r184, %rs215;
	shr.s32 	%r185, %r184, %r10;
	and.b32  	%r183, %r185, 7;
	// begin inline asm
	cvt.rn.f16.s32 %rs314, %r183;
	// end inline asm
	bra.uni 	$L__BB1_39;
$L__BB1_38:
	ld.global.nc.u8 	%rs217, [%rd2+20736];
	cvt.s32.s8 	%r187, %rs217;
	shr.s32 	%r188, %r187, %r10;
	and.b32  	%r189, %r188, %r12;
	ld.global.nc.u8 	%rs218, [%rd2+20737];
	cvt.u32.u8 	%r190, %rs218;
	shl.b32 	%r191, %r190, %r11;
	and.b32  	%r192, %r191, 6;
	or.b32  	%r186, %r192, %r189;
	// begin inline asm
	cvt.rn.f16.s32 %rs314, %r186;
	// end inline asm
$L__BB1_39:
	setp.eq.s32 	%p14, %r7, 6;
	ld.global.nc.u16 	%rs52, [%rd3+12];
	// begin inline asm
	{mul.f16 %rs219,%rs314,%rs52;
}
	// end inline asm
	ld.global.nc.u16 	%rs53, [%rd4+12];
	// begin inline asm
	{sub.f16 %rs222,%rs219,%rs53;
}
	// end inline asm
	st.shared.u16 	[%r15+864], %rs222;
	@%p14 bra 	$L__BB1_41;
	ld.global.nc.u8 	%rs226, [%rd2+20748];
	cvt.s32.s8 	%r194, %rs226;
	shr.s32 	%r195, %r194, %r10;
	and.b32  	%r193, %r195, 7;
	// begin inline asm
	cvt.rn.f16.s32 %rs315, %r193;
	// end inline asm
	bra.uni 	$L__BB1_42;
$L__BB1_41:
	ld.global.nc.u8 	%rs228, [%rd2+20748];
	cvt.s32.s8 	%r197, %rs228;
	shr.s32 	%r198, %r197, %r10;
	and.b32  	%r199, %r198, %r12;
	ld.global.nc.u8 	%rs229, [%rd2+20749];
	cvt.u32.u8 	%r200, %rs229;
	shl.b32 	%r201, %r200, %r11;
	and.b32  	%r202, %r201, 6;
	or.b32  	%r196, %r202, %r199;
	// begin inline asm
	cvt.rn.f16.s32 %rs315, %r196;
	// end inline asm
$L__BB1_42:
	setp.eq.s32 	%p15, %r7, 6;
	// begin inline asm
	{mul.f16 %rs230,%rs315,%rs52;
}
	// end inline asm
	// begin inline asm
	{sub.f16 %rs233,%rs230,%rs53;
}
	// end inline asm
	st.shared.u16 	[%r15+928], %rs233;
	@%p15 bra 	$L__BB1_44;
	ld.global.nc.u8 	%rs237, [%rd2+24192];
	cvt.s32.s8 	%r204, %rs237;
	shr.s32 	%r205, %r204, %r10;
	and.b32  	%r203, %r205, 7;
	// begin inline asm
	cvt.rn.f16.s32 %rs316, %r203;
	// end inline asm
	bra.uni 	$L__BB1_45;
$L__BB1_44:
	ld.global.nc.u8 	%rs239, [%rd2+24192];
	cvt.s32.s8 	%r207, %rs239;
	shr.s32 	%r208, %r207, %r10;
	and.b32  	%r209, %r208, %r12;
	ld.global.nc.u8 	%rs240, [%rd2+24193];
	cvt.u32.u8 	%r210, %rs240;
	shl.b32 	%r211, %r210, %r11;
	and.b32  	%r212, %r211, 6;
	or.b32  	%r206, %r212, %r209;
	// begin inline asm
	cvt.rn.f16.s32 %rs316, %r206;
	// end inline asm
$L__BB1_45:
	setp.eq.s32 	%p16, %r7, 6;
	ld.global.nc.u16 	%rs60, [%rd3+14];
	// begin inline asm
	{mul.f16 %rs241,%rs316,%rs60;
}
	// end inline asm
	ld.global.nc.u16 	%rs61, [%rd4+14];
	// begin inline asm
	{sub.f16 %rs244,%rs241,%rs61;
}
	// end inline asm
	st.shared.u16 	[%r15+1008], %rs244;
	@%p16 bra 	$L__BB1_47;
	ld.global.nc.u8 	%rs248, [%rd2+24204];
	cvt.s32.s8 	%r214, %rs248;
	shr.s32 	%r215, %r214, %r10;
	and.b32  	%r213, %r215, 7;
	// begin inline asm
	cvt.rn.f16.s32 %rs317, %r213;
	// end inline asm
	bra.uni 	$L__BB1_48;
$L__BB1_47:
	ld.global.nc.u8 	%rs250, [%rd2+24204];
	cvt.s32.s8 	%r217, %rs250;
	shr.s32 	%r218, %r217, %r10;
	and.b32  	%r219, %r218, %r12;
	ld.global.nc.u8 	%rs251, [%rd2+24205];
	cvt.u32.u8 	%r220, %rs251;
	shl.b32 	%r221, %r220, %r11;
	and.b32  	%r222, %r221, 6;
	or.b32  	%r216, %r222, %r219;
	// begin inline asm
	cvt.rn.f16.s32 %rs317, %r216;
	// end inline asm
$L__BB1_48:
	// begin inline asm
	{mul.f16 %rs252,%rs317,%rs60;
}
	// end inline asm
	// begin inline asm
	{sub.f16 %rs255,%rs252,%rs61;
}
	// end inline asm
	st.shared.u16 	[%r15+1072], %rs255;
	// begin inline asm
	cp.async.commit_group;
	// end inline asm
	mov.b32 	%r502, 0;
	cvt.u64.u32 	%rd31, %r8;
	cvt.u64.u32 	%rd32, %r9;
	mov.u32 	%r499, %r498;
	mov.u32 	%r500, %r498;
	mov.u32 	%r501, %r498;
$L__BB1_49:
	ld.param.u64 	%rd51, [_Z54tir_halfxint3_tensorop_32x64x64x2_t0_y2z4_K9216_align8P6__halfPaS0_S0_S0__param_0];
	bar.sync 	0;
	not.b32 	%r227, %r502;
	and.b32  	%r228, %r227, 1;
	mad.lo.s32 	%r229, %r228, 2304, %r4;
	mul.wide.u32 	%rd25, %r229, 2;
	cvta.shared.u64 	%rd27, %rd16;
	add.s64 	%rd23, %rd27, %rd25;
	// begin inline asm
	{ .reg .u64 addr; cvta.to.shared.u64 addr, %rd23; cvt.u32.u64 %r224, addr; }

	// end inline asm
	shl.b32 	%r231, %r502, 6;
	add.s32 	%r232, %r6, %r231;
	mul.wide.u32 	%rd28, %r232, 2;
	add.s64 	%rd29, %rd51, %rd28;
	add.s64 	%rd24, %rd29, 128;
	// begin inline asm
	cp.async.cg.shared.global.L2::128B [%r224], [%rd24], 16;
	// end inline asm
	mul.lo.s32 	%r22, %r502, 24;
	mov.b32 	%r503, 0;
	cvt.u64.u32 	%rd34, %r22;
$L__BB1_50:
	setp.eq.s32 	%p17, %r7, 6;
	mul.lo.s32 	%r24, %r3, 27648;
	cvt.u64.u32 	%rd30, %r24;
	shr.u32 	%r25, %r503, 1;
	add.s64 	%rd33, %rd31, %rd30;
	mul.lo.s32 	%r26, %r25, 3456;
	add.s64 	%rd35, %rd33, %rd32;
	cvt.u64.u32 	%rd36, %r26;
	add.s64 	%rd37, %rd35, %rd34;
	add.s64 	%rd38, %rd37, %rd36;
	add.s64 	%rd5, %rd1, %rd38;
	@%p17 bra 	$L__BB1_52;
	ld.global.nc.u8 	%rs259, [%rd5+24];
	cvt.s32.s8 	%r234, %rs259;
	shr.s32 	%r235, %r234, %r10;
	and.b32  	%r233, %r235, 7;
	// begin inline asm
	cvt.rn.f16.s32 %rs318, %r233;
	// end inline asm
	bra.uni 	$L__BB1_53;
$L__BB1_52:
	add.s32 	%r237, %r8, %r24;
	add.s32 	%r238, %r237, %r9;
	add.s32 	%r239, %r238, %r22;
	add.s32 	%r240, %r239, %r26;
	cvt.u64.u32 	%rd39, %r240;
	add.s64 	%rd40, %rd1, %rd39;
	ld.global.nc.u8 	%rs261, [%rd40+24];
	cvt.s32.s8 	%r241, %rs261;
	shr.s32 	%r242, %r241, %r10;
	and.b32  	%r243, %r242, %r12;
	ld.global.nc.u8 	%rs262, [%rd40+25];
	cvt.u32.u8 	%r244, %rs262;
	shl.b32 	%r245, %r244, %r11;
	and.b32  	%r246, %r245, 6;
	or.b32  	%r236, %r246, %r243;
	// begin inline asm
	cvt.rn.f16.s32 %rs318, %r236;
	// end inline asm
$L__BB1_53:
	setp.eq.s32 	%p18, %r7, 6;
	mul.wide.u32 	%rd41, %r25, 2;
	add.s64 	%rd6, %rd3, %rd41;
	ld.global.nc.u16 	%rs68, [%rd6];
	// begin inline asm
	{mul.f16 %rs263,%rs318,%rs68;
}
	// end inline asm
	add.s64 	%rd7, %rd4, %rd41;
	ld.global.nc.u16 	%rs69, [%rd7];
	// begin inline asm
	{sub.f16 %rs266,%rs263,%rs69;
}
	// end inline asm
	mov.u32 	%r247, %tid.x;
	mad.lo.s32 	%r248, %r3, 576, %r247;
	mov.u32 	%r249, %tid.y;
	mad.lo.s32 	%r250, %r249, 2304, %r248;
	mad.lo.s32 	%r253, %r228, 4608, %r250;
	mad.lo.s32 	%r254, %r25, 72, %r253;
	shl.b32 	%r255, %r254, 1;
	mov.u32 	%r256, _ZZ54tir_halfxint3_tensorop_32x64x64x2_t0_y2z4_K9216_align8P6__halfPaS0_S0_S0_E16B_rescale_shared;
	add.s32 	%r27, %r256, %r255;
	st.shared.u16 	[%r27], %rs266;
	@%p18 bra 	$L__BB1_55;
	ld.global.nc.u8 	%rs270, [%rd5+36];
	cvt.s32.s8 	%r258, %rs270;
	shr.s32 	%r259, %r258, %r10;
	and.b32  	%r257, %r259, 7;
	// begin inline asm
	cvt.rn.f16.s32 %rs319, %r257;
	// end inline asm
	bra.uni 	$L__BB1_56;
$L__BB1_55:
	mad.lo.s32 	%r261, %r3, 27648, %r8;
	add.s32 	%r262, %r261, %r9;
	add.s32 	%r263, %r262, %r22;
	add.s32 	%r264, %r263, %r26;
	cvt.u64.u32 	%rd42, %r264;
	add.s64 	%rd43, %rd1, %rd42;
	ld.global.nc.u8 	%rs272, [%rd43+36];
	cvt.s32.s8 	%r265, %rs272;
	shr.s32 	%r266, %r265, %r10;
	and.b32  	%r267, %r266, %r12;
	ld.global.nc.u8 	%rs273, [%rd43+37];
	cvt.u32.u8 	%r268, %rs273;
	shl.b32 	%r269, %r268, %r11;
	and.b32  	%r270, %r269, 6;
	or.b32  	%r260, %r270, %r267;
	// begin inline asm
	cvt.rn.f16.s32 %rs319, %r260;
	// end inline asm
$L__BB1_56:
	// begin inline asm
	{mul.f16 %rs274,%rs319,%rs68;
}
	// end inline asm
	// begin inline asm
	{sub.f16 %rs277,%rs274,%rs69;
}
	// end inline asm
	st.shared.u16 	[%r27+64], %rs277;
	@%p18 bra 	$L__BB1_58;
	ld.global.nc.u8 	%rs281, [%rd5+3480];
	cvt.s32.s8 	%r272, %rs281;
	shr.s32 	%r273, %r272, %r10;
	and.b32  	%r271, %r273, 7;
	// begin inline asm
	cvt.rn.f16.s32 %rs320, %r271;
	// end inline asm
	bra.uni 	$L__BB1_59;
$L__BB1_58:
	add.s32 	%r275, %r503, 2;
	shr.u32 	%r276, %r275, 1;
	mad.lo.s32 	%r277, %r3, 27648, %r8;
	add.s32 	%r278, %r277, %r9;
	add.s32 	%r279, %r278, %r22;
	mad.lo.s32 	%r280, %r276, 3456, %r279;
	cvt.u64.u32 	%rd44, %r280;
	add.s64 	%rd45, %rd1, %rd44;
	ld.global.nc.u8 	%rs283, [%rd45+24];
	cvt.s32.s8 	%r281, %rs283;
	shr.s32 	%r282, %r281, %r10;
	and.b32  	%r283, %r282, %r12;
	ld.global.nc.u8 	%rs284, [%rd45+25];
	cvt.u32.u8 	%r284, %rs284;
	shl.b32 	%r285, %r284, %r11;
	and.b32  	%r286, %r285, 6;
	or.b32  	%r274, %r286, %r283;
	// begin inline asm
	cvt.rn.f16.s32 %rs320, %r274;
	// end inline asm
$L__BB1_59:
	ld.global.nc.u16 	%rs76, [%rd6+2];
	// begin inline asm
	{mul.f16 %rs285,%rs320,%rs76;
}
	// end inline asm
	ld.global.nc.u16 	%rs77, [%rd7+2];
	// begin inline asm
	{sub.f16 %rs288,%rs285,%rs77;
}
	// end inline asm
	st.shared.u16 	[%r27+144], %rs288;
	@%p18 bra 	$L__BB1_61;
	ld.global.nc.u8 	%rs292, [%rd5+3492];
	cvt.s32.s8 	%r288, %rs292;
	shr.s32 	%r289, %r288, %r10;
	and.b32  	%r287, %r289, 7;
	// begin inline asm
	cvt.rn.f16.s32 %rs321, %r287;
	// end inline asm
	bra.uni 	$L__BB1_62;
$L__BB1_61:
	add.s32 	%r291, %r503, 2;
	shr.u32 	%r292, %r291, 1;
	mad.lo.s32 	%r293, %r3, 27648, %r8;
	add.s32 	%r294, %r293, %r9;
	add.s32 	%r295, %r294, %r22;
	mad.lo.s32 	%r296, %r292, 3456, %r295;
	cvt.u64.u32 	%rd46, %r296;
	add.s64 	%rd47, %rd1, %rd46;
	ld.global.nc.u8 	%rs294, [%rd47+36];
	cvt.s32.s8 	%r297, %rs294;
	shr.s32 	%r298, %r297, %r10;
	and.b32  	%r299, %r298, %r12;
	ld.global.nc.u8 	%rs295, [%rd47+37];
	cvt.u32.u8 	%r300, %rs295;
	shl.b32 	%r301, %r300, %r11;
	and.b32  	%r302, %r301, 6;
	or.b32  	%r290, %r302, %r299;
	// begin inline asm
	cvt.rn.f16.s32 %rs321, %r290;
	// end inline asm
$L__BB1_62:
	// begin inline asm
	{mul.f16 %rs296,%rs321,%rs76;
}
	// end inline asm
	// begin inline asm
	{sub.f16 %rs299,%rs296,%rs77;
}
	// end inline asm
	st.shared.u16 	[%r27+208], %rs299;
	add.s32 	%r503, %r503, 4;
	setp.ne.s32 	%p21, %r503, 16;
	@%p21 bra 	$L__BB1_50;
	// begin inline asm
	cp.async.commit_group;
	// end inline asm
	// begin inline asm
	cp.async.wait_group 1;
	// end inline asm
	bar.sync 	0;
	and.b32  	%r303, %r502, 1;
	setp.eq.b32 	%p22, %r303, 1;
	selp.b32 	%r304, 2304, 0, %p22;
	add.s32 	%r305, %r304, %r2;
	selp.b32 	%r306, 4608, 0, %p22;
	mul.lo.s32 	%r29, %r3, 1152;
	add.s32 	%r307, %r306, %r29;
	shl.b32 	%r308, %r305, 1;
	mov.u32 	%r309, _ZZ54tir_halfxint3_tensorop_32x64x64x2_t0_y2z4_K9216_align8P6__halfPaS0_S0_S0_E8A_shared;
	add.s32 	%r310, %r309, %r308;
	mov.b32 	%r311, 72;
	wmma.load.a.sync.aligned.row.m16n16k16.shared.f16 	{%r312, %r313, %r314, %r315, %r316, %r317, %r318, %r319}, [%r310], %r311;
	shl.b32 	%r320, %r307, 1;
	mov.u32 	%r321, _ZZ54tir_halfxint3_tensorop_32x64x64x2_t0_y2z4_K9216_align8P6__halfPaS0_S0_S0_E16B_rescale_shared;
	add.s32 	%r322, %r321, %r320;
	wmma.load.b.sync.aligned.col.m16n16k16.shared.f16 	{%r323, %r324, %r325, %r326, %r327, %r328, %r329, %r330}, [%r322], %r311;
	wmma.mma.sync.aligned.row.col.m16n16k16.f16.f16 {%r331, %r332, %r333, %r334}, {%r312, %r313, %r314, %r315, %r316, %r317, %r318, %r319}, {%r323, %r324, %r325, %r326, %r327, %r328, %r329, %r330}, {%r501, %r500, %r499, %r498};
	add.s32 	%r335, %r310, 32;
	wmma.load.a.sync.aligned.row.m16n16k16.shared.f16 	{%r336, %r337, %r338, %r339, %r340, %r341, %r342, %r343}, [%r335], %r311;
	add.s32 	%r344, %r322, 32;
	wmma.load.b.sync.aligned.col.m16n16k16.shared.f16 	{%r345, %r346, %r347, %r348, %r349, %r350, %r351, %r352}, [%r344], %r311;
	wmma.mma.sync.aligned.row.col.m16n16k16.f16.f16 {%r353, %r354, %r355, %r356}, {%r336, %r337, %r338, %r339, %r340, %r341, %r342, %r343}, {%r345, %r346, %r347, %r348, %r349, %r350, %r351, %r352}, {%r331, %r332, %r333, %r334};
	add.s32 	%r357, %r310, 64;
	wmma.load.a.sync.aligned.row.m16n16k16.shared.f16 	{%r358, %r359, %r360, %r361, %r362, %r363, %r364, %r365}, [%r357], %r311;
	add.s32 	%r366, %r322, 64;
	wmma.load.b.sync.aligned.col.m16n16k16.shared.f16 	{%r367, %r368, %r369, %r370, %r371, %r372, %r373, %r374}, [%r366], %r311;
	wmma.mma.sync.aligned.row.col.m16n16k16.f16.f16 {%r375, %r376, %r377, %r378}, {%r358, %r359, %r360, %r361, %r362, %r363, %r364, %r365}, {%r367, %r368, %r369, %r370, %r371, %r372, %r373, %r374}, {%r353, %r354, %r355, %r356};
	add.s32 	%r379, %r310, 96;
	wmma.load.a.sync.aligned.row.m16n16k16.shared.f16 	{%r380, %r381, %r382, %r383, %r384, %r385, %r386, %r387}, [%r379], %r311;
	add.s32 	%r388, %r322, 96;
	wmma.load.b.sync.aligned.col.m16n16k16.shared.f16 	{%r389, %r390, %r391, %r392, %r393, %r394, %r395, %r396}, [%r388], %r311;
	wmma.mma.sync.aligned.row.col.m16n16k16.f16.f16 {%r501, %r500, %r499, %r498}, {%r380, %r381, %r382, %r383, %r384, %r385, %r386, %r387}, {%r389, %r390, %r391, %r392, %r393, %r394, %r395, %r396}, {%r375, %r376, %r377, %r378};
	add.s32 	%r502, %r502, 1;
	setp.ne.s32 	%p23, %r502, 143;
	@%p23 bra 	$L__BB1_49;
	ld.param.u64 	%rd52, [_Z54tir_halfxint3_tensorop_32x64x64x2_t0_y2z4_K9216_align8P6__halfPaS0_S0_S0__param_4];
	// begin inline asm
	cp.async.wait_group 0;
	// end inline asm
	bar.sync 	0;
	shl.b32 	%r397, %r2, 1;
	add.s32 	%r399, %r309, %r397;
	add.s32 	%r400, %r399, 4608;
	mov.b32 	%r401, 72;
	wmma.load.a.sync.aligned.row.m16n16k16.shared.f16 	{%r402, %r403, %r404, %r405, %r406, %r407, %r408, %r409}, [%r400], %r401;
	shl.b32 	%r410, %r29, 1;
	add.s32 	%r412, %r321, %r410;
	add.s32 	%r413, %r412, 9216;
	wmma.load.b.sync.aligned.col.m16n16k16.shared.f16 	{%r414, %r415, %r416, %r417, %r418, %r419, %r420, %r421}, [%r413], %r401;
	wmma.mma.sync.aligned.row.col.m16n16k16.f16.f16 {%r422, %r423, %r424, %r425}, {%r402, %r403, %r404, %r405, %r406, %r407, %r408, %r409}, {%r414, %r415, %r416, %r417, %r418, %r419, %r420, %r421}, {%r501, %r500, %r499, %r498};
	add.s32 	%r426, %r399, 4640;
	wmma.load.a.sync.aligned.row.m16n16k16.shared.f16 	{%r427, %r428, %r429, %r430, %r431, %r432, %r433, %r434}, [%r426], %r401;
	add.s32 	%r435, %r412, 9248;
	wmma.load.b.sync.aligned.col.m16n16k16.shared.f16 	{%r436, %r437, %r438, %r439, %r440, %r441, %r442, %r443}, [%r435], %r401;
	wmma.mma.sync.aligned.row.col.m16n16k16.f16.f16 {%r444, %r445, %r446, %r447}, {%r427, %r428, %r429, %r430, %r431, %r432, %r433, %r434}, {%r436, %r437, %r438, %r439, %r440, %r441, %r442, %r443}, {%r422, %r423, %r424, %r425};
	add.s32 	%r448, %r399, 4672;
	wmma.load.a.sync.aligned.row.m16n16k16.shared.f16 	{%r449, %r450, %r451, %r452, %r453, %r454, %r455, %r456}, [%r448], %r401;
	add.s32 	%r457, %r412, 9280;
	wmma.load.b.sync.aligned.col.m16n16k16.shared.f16 	{%r458, %r459, %r460, %r461, %r462, %r463, %r464, %r465}, [%r457], %r401;
	wmma.mma.sync.aligned.row.col.m16n16k16.f16.f16 {%r466, %r467, %r468, %r469}, {%r449, %r450, %r451, %r452, %r453, %r454, %r455, %r456}, {%r458, %r459, %r460, %r461, %r462, %r463, %r464, %r465}, {%r444, %r445, %r446, %r447};
	add.s32 	%r470, %r399, 4704;
	wmma.load.a.sync.aligned.row.m16n16k16.shared.f16 	{%r471, %r472, %r473, %r474, %r475, %r476, %r477, %r478}, [%r470], %r401;
	add.s32 	%r479, %r412, 9312;
	wmma.load.b.sync.aligned.col.m16n16k16.shared.f16 	{%r480, %r481, %r482, %r483, %r484, %r485, %r486, %r487}, [%r479], %r401;
	wmma.mma.sync.aligned.row.col.m16n16k16.f16.f16 {%r488, %r489, %r490, %r491}, {%r471, %r472, %r473, %r474, %r475, %r476, %r477, %r478}, {%r480, %r481, %r482, %r483, %r484, %r485, %r486, %r487}, {%r466, %r467, %r468, %r469};
	cvta.to.global.u64 	%rd48, %rd52;
	shl.b32 	%r492, %r3, 4;
	mov.u32 	%r493, %ctaid.x;
	shl.b32 	%r494, %r493, 6;
	add.s32 	%r495, %r492, %r494;
	add.s32 	%r496, %r495, %r5;
	mul.wide.u32 	%rd49, %r496, 2;
	add.s64 	%rd50, %rd48, %rd49;
	mov.b32 	%r497, 9216;
	wmma.store.d.sync.aligned.row.m16n16k16.global.f16 	[%rd50], {%r488, %r489, %r490, %r491}, %r497;
	ret;

}
	// .globl	_Z54tir_halfxint3_tensorop_64x64x64x2_t0_y2z4_K9216_align8P6__halfPaS0_S0_S0_
.visible .entry _Z54tir_halfxint3_tensorop_64x64x64x2_t0_y2z4_K9216_align8P6__halfPaS0_S0_S0_(
	.param .u64 .ptr .align 1 _Z54tir_halfxint3_tensorop_64x64x64x2_t0_y2z4_K9216_align8P6__halfPaS0_S0_S0__param_0,
	.param .u64 .ptr .align 1 _Z54tir_halfxint3_tensorop_64x64x64x2_t0_y2z4_K9216_align8P6__halfPaS0_S0_S0__param_1,
	.param .u64 .ptr .align 1 _Z54tir_halfxint3_tensorop_64x64x64x2_t0_y2z4_K9216_align8P6__halfPaS0_S0_S0__param_2,
	.param .u64 .ptr .align 1 _Z54tir_halfxint3_tensorop_64x64x64x2_t0_y2z4_K9216_align8P6__halfPaS0_S0_S0__param_3,
	.param .u64 .ptr .align 1 _Z54tir_halfxint3_tensorop_64x64x64x2_t0_y2z4_K9216_align8P6__halfPaS0_S0_S0__param_4
)
.maxntid 256
{
	.reg .pred 	%p<24>;
	.reg .b16 	%rs<322>;
	.reg .b32 	%r<632>;
	.reg .b32 	%f<2>;
	.reg .b64 	%rd<67>;
	// demoted variable
	.shared .align 2 .b8 _ZZ54tir_halfxint3_tensorop_64x64x64x2_t0_y2z4_K9216_align8P6__halfPaS0_S0_S0_E8A_shared[18432];
	// demoted variable
	.shared .align 2 .b8 _ZZ54tir_halfxint3_tensorop_64x64x64x2_t0_y2z4_K9216_align8P6__halfPaS0_S0_S0_E16B_rescale_shared[18432];
	ld.param.u64 	%rd8, [_Z54tir_halfxint3_tensorop_64x64x64x2_t0_y2z4_K9216_align8P6__halfPaS0_S0_S0__param_0];
	ld.param.u64 	%rd16, [_Z54tir_halfxint3_tensorop_64x64x64x2_t0_y2z4_K9216_align8P6__halfPaS0_S0_S0__param_1];
	ld.param.u64 	%rd9, [_Z54tir_halfxint3_tensorop_64x64x64x2_t0_y2z4_K9216_align8P6__halfPaS0_S0_S0__param_2];
	ld.param.u64 	%rd10, [_Z54tir_halfxint3_tensorop_64x64x64x2_t0_y2z4_K9216_align8P6__halfPaS0_S0_S0__param_3];
	cvta.to.global.u64 	%rd1, %rd16;
	mov.f32 	%f1, 0f00000000;
	// begin inline asm
	{  cvt.rn.f16.f32 %rs81, %f1;}

	// end inline asm
	mov.b32 	%r622, {%rs81, %rs81};
	mov.u32 	%r47, %tid.y;
	mov.u32 	%r2, %tid.z;
	mul.lo.s32 	%r48, %r2, 576;
	mad.lo.s32 	%r49, %r47, 2304, %r48;
	mov.u32 	%r50, %tid.x;
	shr.u32 	%r51, %r50, 3;
	shl.b32 	%r52, %r50, 3;
	and.b32  	%r53, %r52, 56;
	mad.lo.s32 	%r54, %r51, 72, %r49;
	add.s32 	%r55, %r54, %r53;
	mov.u32 	%r56, %ctaid.y;
	mul.lo.s32 	%r57, %r47, 294912;
	mad.lo.s32 	%r3, %r56, 589824, %r57;
	mad.lo.s32 	%r58, %r2, 73728, %r3;
	mad.lo.s32 	%r59, %r51, 9216, %r58;
	or.b32  	%r60, %r59, %r53;
	mul.wide.u32 	%rd17, %r55, 2;
	mov.u32 	%r61, _ZZ54tir_halfxint3_tensorop_64x64x64x2_t0_y2z4_K9216_align8P6__halfPaS0_S0_S0_E8A_shared;
	cvt.u64.u32 	%rd18, %r61;
	cvta.shared.u64 	%rd19, %rd18;
	add.s64 	%rd12, %rd19, %rd17;
	// begin inline asm
	{ .reg .u64 addr; cvta.to.shared.u64 addr, %rd12; cvt.u32.u64 %r43, addr; }

	// end inline asm
	mul.wide.u32 	%rd20, %r60, 2;
	add.s64 	%rd13, %rd8, %rd20;
	// begin inline asm
	cp.async.cg.shared.global.L2::128B [%r43], [%rd13], 16;
	// end inline asm
	add.s64 	%rd14, %rd12, 576;
	// begin inline asm
	{ .reg .u64 addr; cvta.to.shared.u64 addr, %rd14; cvt.u32.u64 %r45, addr; }

	// end inline asm
	add.s64 	%rd15, %rd13, 73728;
	// begin inline asm
	cp.async.cg.shared.global.L2::128B [%r45], [%rd15], 16;
	// end inline asm
	mul.lo.s32 	%r62, %r50, 3;
	and.b32  	%r4, %r62, 6;
	setp.eq.s32 	%p1, %r4, 6;
	mov.u32 	%r63, %ctaid.x;
	mul.lo.s32 	%r64, %r47, 110592;
	mad.lo.s32 	%r5, %r63, 221184, %r64;
	mad.lo.s32 	%r65, %r2, 27648, %r5;
	shr.u32 	%r6, %r62, 3;
	or.b32  	%r66, %r65, %r6;
	and.b32  	%r7, %r62, 7;
	sub.s32 	%r8, 8, %r7;
	mov.b32 	%r67, -1;
	shl.b32 	%r68, %r67, %r8;
	not.b32 	%r9, %r68;
	shl.b32 	%r69, %r63, 6;
	shl.b32 	%r70, %r47, 5;
	add.s32 	%r10, %r69, %r70;
	add.s32 	%r11, %r49, %r50;
	cvt.u64.u32 	%rd21, %r66;
	add.s64 	%rd2, %rd1, %rd21;
	@%p1 bra 	$L__BB2_2;
	ld.global.nc.u8 	%rs83, [%rd2];
	cvt.s32.s8 	%r72, %rs83;
	shr.s32 	%r73, %r72, %r7;
	and.b32  	%r71, %r73, 7;
	// begin inline asm
	cvt.rn.f16.s32 %rs302, %r71;
	// end inline asm
	bra.uni 	$L__BB2_3;
$L__BB2_2:
	ld.global.nc.u8 	%rs85, [%rd2];
	cvt.s32.s8 	%r75, %rs85;
	shr.s32 	%r76, %r75, %r7;
	and.b32  	%r77, %r76, %r9;
	ld.global.nc.u8 	%rs86, [%rd2+1];
	cvt.u32.u8 	%r78, %rs86;
	shl.b32 	%r79, %r78, %r8;
	and.b32  	%r80, %r79, 6;
	or.b32  	%r74, %r80, %r77;
	// begin inline asm
	cvt.rn.f16.s32 %rs302, %r74;
	// end inline asm
$L__BB2_3:
	setp.eq.s32 	%p2, %r4, 6;
	shl.b32 	%r81, %r2, 3;
	add.s32 	%r82, %r10, %r81;
	cvta.to.global.u64 	%rd22, %rd9;
	mul.wide.u32 	%rd23, %r82, 2;
	add.s64 	%rd3, %rd22, %rd23;
	ld.global.nc.u16 	%rs4, [%rd3];
	// begin inline asm
	{mul.f16 %rs87,%rs302,%rs4;
}
	// end inline asm
	cvta.to.global.u64 	%rd24, %rd10;
	add.s64 	%rd4, %rd24, %rd23;
	ld.global.nc.u16 	%rs5, [%rd4];
	// begin inline asm
	{sub.f16 %rs90,%rs87,%rs5;
}
	// end inline asm
	shl.b32 	%r83, %r11, 1;
	mov.u32 	%r84, _ZZ54tir_halfxint3_tensorop_64x64x64x2_t0_y2z4_K9216_align8P6__halfPaS0_S0_S0_E16B_rescale_shared;
	add.s32 	%r12, %r84, %r83;
	st.shared.u16 	[%r12], %rs90;
	@%p2 bra 	$L__BB2_5;
	ld.global.nc.u8 	%rs94, [%rd2+12];
	cvt.s32.s8 	%r86, %rs94;
	shr.s32 	%r87, %r86, %r7;
	and.b32  	%r85, %r87, 7;
	// begin inline asm
	cvt.rn.f16.s32 %rs303, %r85;
	// end inline asm
	bra.uni 	$L__BB2_6;
$L__BB2_5:
	ld.global.nc.u8 	%rs96, [%rd2+12];
	cvt.s32.s8 	%r89, %rs96;
	shr.s32 	%r90, %r89, %r7;
	and.b32  	%r91, %r90, %r9;
	ld.global.nc.u8 	%rs97, [%rd2+13];
	cvt.u32.u8 	%r92, %rs97;
	shl.b32 	%r93, %r92, %r8;
	and.b32  	%r94, %r93, 6;
	or.b32  	%r88, %r94, %r91;
	// begin inline asm
	cvt.rn.f16.s32 %rs303, %r88;
	// end inline asm
$L__BB2_6:
	setp.eq.s32 	%p3, %r4, 6;
	// begin inline asm
	{mul.f16 %rs98,%rs303,%rs4;
}
	// end inline asm
	// begin inline asm
	{sub.f16 %rs101,%rs98,%rs5;
}
	// end inline asm
	st.shared.u16 	[%r12+64], %rs101;
	@%p3 bra 	$L__BB2_8;
	ld.global.nc.u8 	%rs105, [%rd2+3456];
	cvt.s32.s8 	%r96, %rs105;
	shr.s32 	%r97, %r96, %r7;
	and.b32  	%r95, %r97, 7;
	// begin inline asm
	cvt.rn.f16.s32 %rs304, %r95;
	// end inline asm
	bra.uni 	$L__BB2_9;
$L__BB2_8:
	ld.global.nc.u8 	%rs107, [%rd2+3456];
	cvt.s32.s8 	%r99, %rs107;
	shr.s32 	%r100, %r99, %r7;
	and.b32  	%r101, %r100, %r9;
	ld.global.nc.u8 	%rs108, [%rd2+3457];
	cvt.u32.u8 	%r102, %rs108;
	shl.b32 	%r103, %r102, %r8;
	and.b32  	%r104, %r103, 6;
	or.b32  	%r98, %r104, %r101;
	// begin inline asm
	cvt.rn.f16.s32 %rs304, %r98;
	// end inline asm
$L__BB2_9:
	setp.eq.s32 	%p4, %r4, 6;
	ld.global.nc.u16 	%rs12, [%rd3+2];
	// begin inline asm
	{mul.f16 %rs109,%rs304,%rs12;
}
	// end inline asm
	ld.global.nc.u16 	%rs13, [%rd4+2];
	// begin inline asm
	{sub.f16 %rs112,%rs109,%rs13;
}
	// end inline asm
	st.shared.u16 	[%r12+144], %rs112;
	@%p4 bra 	$L__BB2_11;
	ld.global.nc.u8 	%rs116, [%rd2+3468];
	cvt.s32.s8 	%r106, %rs116;
	shr.s32 	%r107, %r106, %r7;
	and.b32  	%r105, %r107, 7;
	// begin inline asm
	cvt.rn.f16.s32 %rs305, %r105;
	// end inline asm
	bra.uni 	$L__BB2_12;
$L__BB2_11:
	ld.global.nc.u8 	%rs118, [%rd2+3468];
	cvt.s32.s8 	%r109, %rs118;
	shr.s32 	%r110, %r109, %r7;
	and.b32  	%r111, %r110, %r9;
	ld.global.nc.u8 	%rs119, [%rd2+3469];
	cvt.u32.u8 	%r112, %rs119;
	shl.b32 	%r113, %r112, %r8;
	and.b32  	%r114, %r113, 6;
	or.b32  	%r108, %r114, %r111;
	// begin inline asm
	cvt.rn.f16.s32 %rs305, %r108;
	// end inline asm
$L__BB2_12:
	setp.eq.s32 	%p5, %r4, 6;
	// begin inline asm
	{mul.f16 %rs120,%rs305,%rs12;
}
	// end inline asm
	// begin inline asm
	{sub.f16 %rs123,%rs120,%rs13;
}
	// end inline asm
	st.shared.u16 	[%r12+208], %rs123;
	@%p5 bra 	$L__BB2_14;
	ld.global.nc.u8 	%rs127, [%rd2+6912];
	cvt.s32.s8 	%r116, %rs127;
	shr.s32 	%r117, %r116, %r7;
	and.b32  	%r115, %r117, 7;
	// begin inline asm
	cvt.rn.f16.s32 %rs306, %r115;
	// end inline asm
	bra.uni 	$L__BB2_15;
$L__BB2_14:
	ld.global.nc.u8 	%rs129, [%rd2+6912];
	cvt.s32.s8 	%r119, %rs129;
	shr.s32 	%r120, %r119, %r7;
	and.b32  	%r121, %r120, %r9;
	ld.global.nc.u8 	%rs130, [%rd2+6913];
	cvt.u32.u8 	%r122, %rs130;
	shl.b32 	%r123, %r122, %r8;
	and.b32  	%r124, %r123, 6;
	or.b32  	%r118, %r124, %r121;
	// begin inline asm
	cvt.rn.f16.s32 %rs306, %r118;
	// end inline asm
$L__BB2_15:
	setp.eq.s32 	%p6, %r4, 6;
	ld.global.nc.u16 	%rs20, [%rd3+4];
	// begin inline asm
	{mul.f16 %rs131,%rs306,%rs20;
}
	// end inline asm
	ld.global.nc.u16 	%rs21, [%rd4+4];
	// begin inline asm
	{sub.f16 %rs134,%rs131,%rs21;
}
	// end inline asm
	st.shared.u16 	[%r12+288], %rs134;
	@%p6 bra 	$L__BB2_17;
	ld.global.nc.u8 	%rs138, [%rd2+6924];
	cvt.s32.s8 	%r126, %rs138;
	shr.s32 	%r127, %r126, %r7;
	and.b32  	%r125, %r127, 7;
	// begin inline asm
	cvt.rn.f16.s32 %rs307, %r125;
	// end inline asm
	bra.uni 	$L__BB2_18;
$L__BB2_17:
	ld.global.nc.u8 	%rs140, [%rd2+6924];
	cvt.s32.s8 	%r129, %rs140;
	shr.s32 	%r130, %r129, %r7;
	and.b32  	%r131, %r130, %r9;
	ld.global.nc.u8 	%rs141, [%rd2+6925];
	cvt.u32.u8 	%r132, %rs141;
	shl.b32 	%r133, %r132, %r8;
	and.b32  	%r134, %r133, 6;
	or.b32  	%r128, %r134, %r131;
	// begin inline asm
	cvt.rn.f16.s32 %rs307, %r128;
	// end inline asm
$L__BB2_18:
	setp.eq.s32 	%p7, %r4, 6;
	// begin inline asm
	{mul.f16 %rs142,%rs307,%rs20;
}
	// end inline asm
	// begin inline asm
	{sub.f16 %rs145,%rs142,%rs21;
}
	// end inline asm
	st.shared.u16 	[%r12+352], %rs145;
	@%p7 bra 	$L__BB2_20;
	ld.global.nc.u8 	%rs149, [%rd2+10368];
	cvt.s32.s8 	%r136, %rs149;
	shr.s32 	%r137, %r136, %r7;
	and.b32  	%r135, %r137, 7;
	// begin inline asm
	cvt.rn.f16.s32 %rs308, %r135;
	// end inline asm
	bra.uni 	$L__BB2_21;
$L__BB2_20:
	ld.global.nc.u8 	%rs151, [%rd2+10368];
	cvt.s32.s8 	%r139, %rs151;
	shr.s32 	%r140, %r139, %r7;
	and.b32  	%r141, %r140, %r9;
	ld.global.nc.u8 	%rs152, [%rd2+10369];
	cvt.u32.u8 	%r142, %rs152;
	shl.b32 	%r143, %r142, %r8;
	and.b32  	%r144, %r143, 6;
	or.b32  	%r138, %r144, %r141;
	// begin inline asm
	cvt.rn.f16.s32 %rs308, %r138;
	// end inline asm
$L__BB2_21:
	setp.eq.s32 	%p8, %r4, 6;
	ld.global.nc.u16 	%rs28, [%rd3+6];
	// begin inline asm
	{mul.f16 %rs153,%rs308,%rs28;
}
	// end inline asm
	ld.global.nc.u16 	%rs29, [%rd4+6];
	// begin inline asm
	{sub.f16 %rs156,%rs153,%rs29;
}
	// end inline asm
	st.shared.u16 	[%r12+432], %rs156;
	@%p8 bra 	$L__BB2_23;
	ld.global.nc.u8 	%rs160, [%rd2+10380];
	cvt.s32.s8 	%r146, %rs160;
	shr.s32 	%r147, %r146, %r7;
	and.b32  	%r145, %r147, 7;
	// begin inline asm
	cvt.rn.f16.s32 %rs309, %r145;
	// end inline asm
	bra.uni 	$L__BB2_24;
$L__BB2_23:
	ld.global.nc.u8 	%rs162, [%rd2+10380];
	cvt.s32.s8 	%r149, %rs162;
	shr.s32 	%r150, %r149, %r7;
	and.b32  	%r151, %r150, %r9;
	ld.global.nc.u8 	%rs163, [%rd2+10381];
	cvt.u32.u8 	%r152, %rs163;
	shl.b32 	%r153, %r152, %r8;
	and.b32  	%r154, %r153, 6;
	or.b32  	%r148, %r154, %r151;
	// begin inline asm
	cvt.rn.f16.s32 %rs309, %r148;
	// end inline asm
$L__BB2_24:
	setp.eq.s32 	%p9, %r4, 6;
	// begin inline asm
	{mul.f16 %rs164,%rs309,%rs28;
}
	// end inline asm
	// begin inline asm
	{sub.f16 %rs167,%rs164,%rs29;
}
	// end inline asm
	st.shared.u16 	[%r12+496], %rs167;
	@%p9 bra 	$L__BB2_26;
	ld.global.nc.u8 	%rs171, [%rd2+13824];
	cvt.s32.s8 	%r156, %rs171;
	shr.s32 	%r157, %r156, %r7;
	and.b32  	%r155, %r157, 7;
	// begin inline asm
	cvt.rn.f16.s32 %rs310, %r155;
	// end inline asm
	bra.uni 	$L__BB2_27;
$L__BB2_26:
	ld.global.nc.u8 	%rs173, [%rd2+13824];
	cvt.s32.s8 	%r159, %rs173;
	shr.s32 	%r160, %r159, %r7;
	and.b32  	%r161, %r160, %r9;
	ld.global.nc.u8 	%rs174, [%rd2+13825];
	cvt.u32.u8 	%r162, %rs174;
	shl.b32 	%r163, %r162, %r8;
	and.b32  	%r164, %r163, 6;
	or.b32  	%r158, %r164, %r161;
	// begin inline asm
	cvt.rn.f16.s32 %rs310, %r158;
	// end inline asm
$L__BB2_27:
	setp.eq.s32 	%p10, %r4, 6;
	ld.global.nc.u16 	%rs36, [%rd3+8];
	// begin inline asm
	{mul.f16 %rs175,%rs310,%rs36;
}
	// end inline asm
	ld.global.nc.u16 	%rs37, [%rd4+8];
	// begin inline asm
	{sub.f16 %rs178,%rs175,%rs37;
}
	// end inline asm
	st.shared.u16 	[%r12+576], %rs178;
	@%p10 bra 	$L__BB2_29;
	ld.global.nc.u8 	%rs182, [%rd2+13836];
	cvt.s32.s8 	%r166, %rs182;
	shr.s32 	%r167, %r166, %r7;
	and.b32  	%r165, %r167, 7;
	// begin inline asm
	cvt.rn.f16.s32 %rs311, %r165;
	// end inline asm
	bra.uni 	$L__BB2_30;
$L__BB2_29:
	ld.global.nc.u8 	%rs184, [%rd2+13836];
	cvt.s32.s8 	%r169, %rs184;
	shr.s32 	%r170, %r169, %r7;
	and.b32  	%r171, %r170, %r9;
	ld.global.nc.u8 	%rs185, [%rd2+13837];
	cvt.u32.u8 	%r172, %rs185;
	shl.b32 	%r173, %r172, %r8;
	and.b32  	%r174, %r173, 6;
	or.b32  	%r168, %r174, %r171;
	// begin inline asm
	cvt.rn.f16.s32 %rs311, %r168;
	// end inline asm
$L__BB2_30:
	setp.eq.s32 	%p11, %r4, 6;
	// begin inline asm
	{mul.f16 %rs186,%rs311,%rs36;
}
	// end inline asm
	// begin inline asm
	{sub.f16 %rs189,%rs186,%rs37;
}
	// end inline asm
	st.shared.u16 	[%r12+640], %rs189;
	@%p11 bra 	$L__BB2_32;
	ld.global.nc.u8 	%rs193, [%rd2+17280];
	cvt.s32.s8 	%r176, %rs193;
	shr.s32 	%r177, %r176, %r7;
	and.b32  	%r175, %r177, 7;
	// begin inline asm
	cvt.rn.f16.s32 %rs312, %r175;
	// end inline asm
	bra.uni 	$L__BB2_33;
$L__BB2_32:
	ld.global.nc.u8 	%rs195, [%rd2+17280];
	cvt.s32.s8 	%r179, %rs195;
	shr.s32 	%r180, %r179, %r7;
	and.b32  	%r181, %r180, %r9;
	ld.global.nc.u8 	%rs196, [%rd2+17281];
	cvt.u32.u8 	%r182, %rs196;
	shl.b32 	%r183, %r182, %r8;
	and.b32  	%r184, %r183, 6;
	or.b32  	%r178, %r184, %r181;
	// begin inline asm
	cvt.rn.f16.s32 %rs312, %r178;
	// end inline asm
$L__BB2_33:
	setp.eq.s32 	%p12, %r4, 6;
	ld.global.nc.u16 	%rs44, [%rd3+10];
	// begin inline asm
	{mul.f16 %rs197,%rs312,%rs44;
}
	// end inline asm
	ld.global.nc.u16 	%rs45, [%rd4+10];
	// begin inline asm
	{sub.f16 %rs200,%rs197,%rs45;
}
	// end inline asm
	st.shared.u16 	[%r12+720], %rs200;
	@%p12 bra 	$L__BB2_35;
	ld.global.nc.u8 	%rs204, [%rd2+17292];
	cvt.s32.s8 	%r186, %rs204;
	shr.s32 	%r187, %r186, %r7;
	and.b32  	%r185, %r187, 7;
	// begin inline asm
	cvt.rn.f16.s32 %rs313, %r185;
	// end inline asm
	bra.uni 	$L__BB2_36;
$L__BB2_35:
	ld.global.nc.u8 	%rs206, [%rd2+17292];
	cvt.s32.s8 	%r189, %rs206;
	shr.s32 	%r190, %r189, %r7;
	and.b32  	%r191, %r190, %r9;
	ld.global.nc.u8 	%rs207, [%rd2+17293];
	cvt.u32.u8 	%r192, %rs207;
	shl.b32 	%r193, %r192, %r8;
	and.b32  	%r194, %r193, 6;
	or.b32  	%r188, %r194, %r191;
	// begin inline asm
	cvt.rn.f16.s32 %rs313, %r188;
	// end inline asm
$L__BB2_36:
	setp.eq.s32 	%p13, %r4, 6;
	// begin inline asm
	{mul.f16 %rs208,%rs313,%rs44;
}
	// end inline asm
	// begin inline asm
	{sub.f16 %rs211,%rs208,%rs45;
}
	// end inline asm
	st.shared.u16 	[%r12+784], %rs211;
	@%p13 bra 	$L__BB2_38;
	ld.global.nc.u8 	%rs215, [%rd2+20736];
	cvt.s32.s8 	%r196, %rs215;
	shr.s32 	%r197, %r196, %r7;
	and.b32  	%r195, %r197, 7;
	// begin inline asm
	cvt.rn.f16.s32 %rs314, %r195;
	// end inline asm
	bra.uni 	$L__BB2_39;
$L__BB2_38:
	ld.global.nc.u8 	%rs217, [%rd2+20736];
	cvt.s32.s8 	%r199, %rs217;
	shr.s32 	%r200, %r199, %r7;
	and.b32  	%r201, %r200, %r9;
	ld.global.nc.u8 	%rs218, [%rd2+20737];
	cvt.u32.u8 	%r202, %rs218;
	shl.b32 	%r203, %r202, %r8;
	and.b32  	%r204, %r203, 6;
	or.b32  	%r198, %r204, %r201;
	// begin inline asm
	cvt.rn.f16.s32 %rs314, %r198;
	// end inline asm
$L__BB2_39:
	setp.eq.s32 	%p14, %r4, 6;
	ld.global.nc.u16 	%rs52, [%rd3+12];
	// begin inline asm
	{mul.f16 %rs219,%rs314,%rs52;
}
	// end inline asm
	ld.global.nc.u16 	%rs53, [%rd4+12];
	// begin inline asm
	{sub.f16 %rs222,%rs219,%rs53;
}
	// end inline asm
	st.shared.u16 	[%r12+864], %rs222;
	@%p14 bra 	$L__BB2_41;
	ld.global.nc.u8 	%rs226, [%rd2+20748];
	cvt.s32.s8 	%r206, %rs226;
	shr.s32 	%r207, %r206, %r7;
	and.b32  	%r205, %r207, 7;
	// begin inline asm
	cvt.rn.f16.s32 %rs315, %r205;
	// end inline asm
	bra.uni 	$L__BB2_42;
$L__BB2_41:
	ld.global.nc.u8 	%rs228, [%rd2+20748];
	cvt.s32.s8 	%r209, %rs228;
	shr.s32 	%r210, %r209, %r7;
	and.b32  	%r211, %r210, %r9;
	ld.global.nc.u8 	%rs229, [%rd2+20749];
	cvt.u32.u8 	%r212, %rs229;
	shl.b32 	%r213, %r212, %r8;
	and.b32  	%r214, %r213, 6;
	or.b32  	%r208, %r214, %r211;
	// begin inline asm
	cvt.rn.f16.s32 %rs315, %r208;
	// end inline asm
$L__BB2_42:
	setp.eq.s32 	%p15, %r4, 6;
	// begin inline asm
	{mul.f16 %rs230,%rs315,%rs52;
}
	// end inline asm
	// begin inline asm
	{sub.f16 %rs233,%rs230,%rs53;
}
	// end inline asm
	st.shared.u16 	[%r12+928], %rs233;
	@%p15 bra 	$L__BB2_44;
	ld.global.nc.u8 	%rs237, [%rd2+24192];
	cvt.s32.s8 	%r216, %rs237;
	shr.s32 	%r217, %r216, %r7;
	and.b32  	%r215, %r217, 7;
	// begin inline asm
	cvt.rn.f16.s32 %rs316, %r215;
	// end inline asm
	bra.uni 	$L__BB2_45;
$L__BB2_44:
	ld.global.nc.u8 	%rs239, [%rd2+24192];
	cvt.s32.s8 	%r219, %rs239;
	shr.s32 	%r220, %r219, %r7;
	and.b32  	%r221, %r220, %r9;
	ld.global.nc.u8 	%rs240, [%rd2+24193];
	cvt.u32.u8 	%r222, %rs240;
	shl.b32 	%r223, %r222, %r8;
	and.b32  	%r224, %r223, 6;
	or.b32  	%r218, %r224, %r221;
	// begin inline asm
	cvt.rn.f16.s32 %rs316, %r218;
	// end inline asm
$L__BB2_45:
	setp.eq.s32 	%p16, %r4, 6;
	ld.global.nc.u16 	%rs60, [%rd3+14];
	// begin inline asm
	{mul.f16 %rs241,%rs316,%rs60;
}
	// end inline asm
	ld.global.nc.u16 	%rs61, [%rd4+14];
	// begin inline asm
	{sub.f16 %rs244,%rs241,%rs61;
}
	// end inline asm
	st.shared.u16 	[%r12+1008], %rs244;
	@%p16 bra 	$L__BB2_47;
	ld.global.nc.u8 	%rs248, [%rd2+24204];
	cvt.s32.s8 	%r226, %rs248;
	shr.s32 	%r227, %r226, %r7;
	and.b32  	%r225, %r227, 7;
	// begin inline asm
	cvt.rn.f16.s32 %rs317, %r225;
	// end inline asm
	bra.uni 	$L__BB2_48;
$L__BB2_47:
	ld.global.nc.u8 	%rs250, [%rd2+24204];
	cvt.s32.s8 	%r229, %rs250;
	shr.s32 	%r230, %r229, %r7;
	and.b32  	%r231, %r230, %r9;
	ld.global.nc.u8 	%rs251, [%rd2+24205];
	cvt.u32.u8 	%r232, %rs251;
	shl.b32 	%r233, %r232, %r8;
	and.b32  	%r234, %r233, 6;
	or.b32  	%r228, %r234, %r231;
	// begin inline asm
	cvt.rn.f16.s32 %rs317, %r228;
	// end inline asm
$L__BB2_48:
	// begin inline asm
	{mul.f16 %rs252,%rs317,%rs60;
}
	// end inline asm
	// begin inline asm
	{sub.f16 %rs255,%rs252,%rs61;
}
	// end inline asm
	st.shared.u16 	[%r12+1072], %rs255;
	// begin inline asm
	cp.async.commit_group;
	// end inline asm
	mov.b32 	%r630, 0;
	mul.lo.s32 	%r23, %r47, 2304;
	mad.lo.s32 	%r244, %r2, 576, %r23;
	mad.lo.s32 	%r247, %r51, 72, %r244;
	cvt.u64.u32 	%rd36, %r3;
	cvt.u64.u32 	%rd44, %r5;
	mov.u32 	%r623, %r622;
	mov.u32 	%r624, %r622;
	mov.u32 	%r625, %r622;
	mov.u32 	%r626, %r622;
	mov.u32 	%r627, %r622;
	mov.u32 	%r628, %r622;
	mov.u32 	%r629, %r622;
$L__BB2_49:
	ld.param.u64 	%rd65, [_Z54tir_halfxint3_tensorop_64x64x64x2_t0_y2z4_K9216_align8P6__halfPaS0_S0_S0__param_0];
	bar.sync 	0;
	not.b32 	%r241, %r630;
	and.b32  	%r242, %r241, 1;
	shl.b32 	%r248, %r50, 3;
	and.b32  	%r249, %r248, 56;
	add.s32 	%r250, %r247, %r249;
	mad.lo.s32 	%r251, %r242, 4608, %r250;
	shl.b32 	%r252, %r630, 6;
	mul.wide.u32 	%rd29, %r251, 2;
	mov.u32 	%r253, _ZZ54tir_halfxint3_tensorop_64x64x64x2_t0_y2z4_K9216_align8P6__halfPaS0_S0_S0_E8A_shared;
	cvt.u64.u32 	%rd30, %r253;
	cvta.shared.u64 	%rd31, %rd30;
	add.s64 	%rd25, %rd31, %rd29;
	// begin inline asm
	{ .reg .u64 addr; cvta.to.shared.u64 addr, %rd25; cvt.u32.u64 %r236, addr; }

	// end inline asm
	cvt.u64.u32 	%rd32, %r252;
	cvt.u64.u32 	%rd33, %r249;
	mul.lo.s32 	%r254, %r51, 9216;
	cvt.u64.u32 	%rd34, %r254;
	mul.lo.s32 	%r255, %r2, 73728;
	cvt.u64.u32 	%rd35, %r255;
	add.s64 	%rd37, %rd36, %rd35;
	add.s64 	%rd38, %rd37, %rd34;
	add.s64 	%rd39, %rd38, %rd33;
	add.s64 	%rd40, %rd39, %rd32;
	shl.b64 	%rd41, %rd40, 1;
	add.s64 	%rd42, %rd65, %rd41;
	add.s64 	%rd26, %rd42, 128;
	// begin inline asm
	cp.async.cg.shared.global.L2::128B [%r236], [%rd26], 16;
	// end inline asm
	add.s64 	%rd27, %rd25, 576;
	// begin inline asm
	{ .reg .u64 addr; cvta.to.shared.u64 addr, %rd27; cvt.u32.u64 %r238, addr; }

	// end inline asm
	add.s64 	%rd28, %rd42, 73856;
	// begin inline asm
	cp.async.cg.shared.global.L2::128B [%r238], [%rd28], 16;
	// end inline asm
	mul.lo.s32 	%r24, %r630, 24;
	mov.b32 	%r631, 0;
$L__BB2_50:
	mov.b32 	%r256, -1;
	shl.b32 	%r257, %r256, %r8;
	not.b32 	%r26, %r257;
	setp.eq.s32 	%p17, %r4, 6;
	mul.lo.s32 	%r27, %r2, 27648;
	cvt.u64.u32 	%rd43, %r27;
	shr.u32 	%r28, %r631, 1;
	cvt.u64.u32 	%rd45, %r6;
	add.s64 	%rd46, %rd44, %rd43;
	mul.lo.s32 	%r29, %r28, 3456;
	cvt.u64.u32 	%rd47, %r24;
	add.s64 	%rd48, %rd46, %rd45;
	cvt.u64.u32 	%rd49, %r29;
	add.s64 	%rd50, %rd48, %rd47;
	add.s64 	%rd51, %rd50, %rd49;
	add.s64 	%rd5, %rd1, %rd51;
	@%p17 bra 	$L__BB2_52;
	ld.global.nc.u8 	%rs259, [%rd5+24];
	cvt.s32.s8 	%r259, %rs259;
	shr.s32 	%r260, %r259, %r7;
	and.b32  	%r258, %r260, 7;
	// begin inline asm
	cvt.rn.f16.s32 %rs318, %r258;
	// end inline asm
	bra.uni 	$L__BB2_53;
$L__BB2_52:
	add.s32 	%r262, %r5, %r27;
	add.s32 	%r263, %r262, %r6;
	add.s32 	%r264, %r263, %r24;
	add.s32 	%r265, %r264, %r29;
	cvt.u64.u32 	%rd52, %r265;
	add.s64 	%rd53, %rd1, %rd52;
	ld.global.nc.u8 	%rs261, [%rd53+24];
	cvt.s32.s8 	%r266, %rs261;
	shr.s32 	%r267, %r266, %r7;
	and.b32  	%r268, %r267, %r26;
	ld.global.nc.u8 	%rs262, [%rd53+25];
	cvt.u32.u8 	%r269, %rs262;
	shl.b32 	%r270, %r269, %r8;
	and.b32  	%r271, %r270, 6;
	or.b32  	%r261, %r271, %r268;
	// begin inline asm
	cvt.rn.f16.s32 %rs318, %r261;
	// end inline asm
$L__BB2_53:
	mul.wide.u32 	%rd54, %r28, 2;
	add.s64 	%rd6, %rd3, %rd54;
	ld.global.nc.u16 	%rs68, [%rd6];
	// begin inline asm
	{mul.f16 %rs263,%rs318,%rs68;
}
	// end inline asm
	add.s64 	%rd7, %rd4, %rd54;
	ld.global.nc.u16 	%rs69, [%rd7];
	// begin inline asm
	{sub.f16 %rs266,%rs263,%rs69;
}
	// end inline asm
	mov.u32 	%r273, %tid.x;
	add.s32 	%r274, %r244, %r273;
	mad.lo.s32 	%r277, %r242, 4608, %r274;
	mad.lo.s32 	%r278, %r28, 72, %r277;
	shl.b32 	%r279, %r278, 1;
	mov.u32 	%r280, _ZZ54tir_halfxint3_tensorop_64x64x64x2_t0_y2z4_K9216_align8P6__halfPaS0_S0_S0_E16B_rescale_shared;
	add.s32 	%r30, %r280, %r279;
	st.shared.u16 	[%r30], %rs266;
	@%p17 bra 	$L__BB2_55;
	ld.global.nc.u8 	%rs270, [%rd5+36];
	cvt.s32.s8 	%r282, %rs270;
	shr.s32 	%r283, %r282, %r7;
	and.b32  	%r281, %r283, 7;
	// begin inline asm
	cvt.rn.f16.s32 %rs319, %r281;
	// end inline asm
	bra.uni 	$L__BB2_56;
$L__BB2_55:
	add.s32 	%r285, %r5, %r27;
	add.s32 	%r286, %r285, %r6;
	add.s32 	%r287, %r286, %r24;
	add.s32 	%r288, %r287, %r29;
	cvt.u64.u32 	%rd55, %r288;
	add.s64 	%rd56, %rd1, %rd55;
	ld.global.nc.u8 	%rs272, [%rd56+36];
	cvt.s32.s8 	%r289, %rs272;
	shr.s32 	%r290, %r289, %r7;
	and.b32  	%r291, %r290, %r26;
	ld.global.nc.u8 	%rs273, [%rd56+37];
	cvt.u32.u8 	%r292, %rs273;
	shl.b32 	%r293, %r292, %r8;
	and.b32  	%r294, %r293, 6;
	or.b32  	%r284, %r294, %r291;
	// begin inline asm
	cvt.rn.f16.s32 %rs319, %r284;
	// end inline asm
$L__BB2_56:
	// begin inline asm
	{mul.f16 %rs274,%rs319,%rs68;
}
	// end inline asm
	// begin inline asm
	{sub.f16 %rs277,%rs274,%rs69;
}
	// end inline asm
	st.shared.u16 	[%r30+64], %rs277;
	@%p17 bra 	$L__BB2_58;
	ld.global.nc.u8 	%rs281, [%rd5+3480];
	cvt.s32.s8 	%r296, %rs281;
	shr.s32 	%r297, %r296, %r7;
	and.b32  	%r295, %r297, 7;
	// begin inline asm
	cvt.rn.f16.s32 %rs320, %r295;
	// end inline asm
	bra.uni 	$L__BB2_59;
$L__BB2_58:
	add.s32 	%r299, %r631, 2;
	shr.u32 	%r300, %r299, 1;
	add.s32 	%r301, %r5, %r27;
	add.s32 	%r302, %r301, %r6;
	add.s32 	%r303, %r302, %r24;
	mad.lo.s32 	%r304, %r300, 3456, %r303;
	cvt.u64.u32 	%rd57, %r304;
	add.s64 	%rd58, %rd1, %rd57;
	ld.global.nc.u8 	%rs283, [%rd58+24];
	cvt.s32.s8 	%r305, %rs283;
	shr.s32 	%r306, %r305, %r7;
	and.b32  	%r307, %r306, %r26;
	ld.global.nc.u8 	%rs284, [%rd58+25];
	cvt.u32.u8 	%r308, %rs284;
	shl.b32 	%r309, %r308, %r8;
	and.b32  	%r310, %r309, 6;
	or.b32  	%r298, %r310, %r307;
	// begin inline asm
	cvt.rn.f16.s32 %rs320, %r298;
	// end inline asm
$L__BB2_59:
	ld.global.nc.u16 	%rs76, [%rd6+2];
	// begin inline asm
	{mul.f16 %rs285,%rs320,%rs76;
}
	// end inline asm
	ld.global.nc.u16 	%rs77, [%rd7+2];
	// begin inline asm
	{sub.f16 %rs288,%rs285,%rs77;
}
	// end inline asm
	st.shared.u16 	[%r30+144], %rs288;
	@%p17 bra 	$L__BB2_61;
	ld.global.nc.u8 	%rs292, [%rd5+3492];
	cvt.s32.s8 	%r312, %rs292;
	shr.s32 	%r313, %r312, %r7;
	and.b32  	%r311, %r313, 7;
	// begin inline asm
	cvt.rn.f16.s32 %rs321, %r311;
	// end inline asm
	bra.uni 	$L__BB2_62;
$L__BB2_61:
	add.s32 	%r315, %r631, 2;
	shr.u32 	%r316, %r315, 1;
	add.s32 	%r317, %r5, %r27;
	add.s32 	%r318, %r317, %r6;
	add.s32 	%r319, %r318, %r24;
	mad.lo.s32 	%r320, %r316, 3456, %r319;
	cvt.u64.u32 	%rd59, %r320;
	add.s64 	%rd60, %rd1, %rd59;
	ld.global.nc.u8 	%rs294, [%rd60+36];
	cvt.s32.s8 	%r321, %rs294;
	shr.s32 	%r322, %r321, %r7;
	and.b32  	%r323, %r322, %r26;
	ld.global.nc.u8 	%rs295, [%rd60+37];
	cvt.u32.u8 	%r324, %rs295;
	shl.b32 	%r325, %r324, %r8;
	and.b32  	%r326, %r325, 6;
	or.b32  	%r314, %r326, %r323;
	// begin inline asm
	cvt.rn.f16.s32 %rs321, %r314;
	// end inline asm
$L__BB2_62:
	// begin inline asm
	{mul.f16 %rs296,%rs321,%rs76;
}
	// end inline asm
	// begin inline asm
	{sub.f16 %rs299,%rs296,%rs77;
}
	// end inline asm
	st.shared.u16 	[%r30+208], %rs299;
	add.s32 	%r631, %r631, 4;
	setp.ne.s32 	%p21, %r631, 16;
	@%p21 bra 	$L__BB2_50;
	// begin inline asm
	cp.async.commit_group;
	// end inline asm
	// begin inline asm
	cp.async.wait_group 1;
	// end inline asm
	bar.sync 	0;
	and.b32  	%r327, %r630, 1;
	setp.eq.b32 	%p22, %r327, 1;
	selp.b32 	%r328, 4608, 0, %p22;
	mov.u32 	%r329, %tid.y;
	mul.lo.s32 	%r32, %r329, 2304;
	add.s32 	%r330, %r328, %r32;
	mul.lo.s32 	%r33, %r2, 1152;
	add.s32 	%r331, %r328, %r33;
	shl.b32 	%r332, %r330, 1;
	mov.u32 	%r333, _ZZ54tir_halfxint3_tensorop_64x64x64x2_t0_y2z4_K9216_align8P6__halfPaS0_S0_S0_E8A_shared;
	add.s32 	%r334, %r333, %r332;
	mov.b32 	%r335, 72;
	wmma.load.a.sync.aligned.row.m16n16k16.shared.f16 	{%r336, %r337, %r338, %r339, %r340, %r341, %r342, %r343}, [%r334], %r335;
	add.s32 	%r344, %r334, 2304;
	wmma.load.a.sync.aligned.row.m16n16k16.shared.f16 	{%r345, %r346, %r347, %r348, %r349, %r350, %r351, %r352}, [%r344], %r335;
	shl.b32 	%r353, %r331, 1;
	mov.u32 	%r354, _ZZ54tir_halfxint3_tensorop_64x64x64x2_t0_y2z4_K9216_align8P6__halfPaS0_S0_S0_E16B_rescale_shared;
	add.s32 	%r355, %r354, %r353;
	wmma.load.b.sync.aligned.col.m16n16k16.shared.f16 	{%r356, %r357, %r358, %r359, %r360, %r361, %r362, %r363}, [%r355], %r335;
	wmma.mma.sync.aligned.row.col.m16n16k16.f16.f16 {%r364, %r365, %r366, %r367}, {%r336, %r337, %r338, %r339, %r340, %r341, %r342, %r343}, {%r356, %r357, %r358, %r359, %r360, %r361, %r362, %r363}, {%r629, %r628, %r627, %r626};
	wmma.mma.sync.aligned.row.col.m16n16k16.f16.f16 {%r368, %r369, %r370, %r371}, {%r345, %r346, %r347, %r348, %r349, %r350, %r351, %r352}, {%r356, %r357, %r358, %r359, %r360, %r361, %r362, %r363}, {%r625, %r624, %r623, %r622};
	add.s32 	%r372, %r334, 32;
	wmma.load.a.sync.aligned.row.m16n16k16.shared.f16 	{%r373, %r374, %r375, %r376, %r377, %r378, %r379, %r380}, [%r372], %r335;
	add.s32 	%r381, %r334, 2336;
	wmma.load.a.sync.aligned.row.m16n16k16.shared.f16 	{%r382, %r383, %r384, %r385, %r386, %r387, %r388, %r389}, [%r381], %r335;
	add.s32 	%r390, %r355, 32;
	wmma.load.b.sync.aligned.col.m16n16k16.shared.f16 	{%r391, %r392, %r393, %r394, %r395, %r396, %r397, %r398}, [%r390], %r335;
	wmma.mma.sync.aligned.row.col.m16n16k16.f16.f16 {%r399, %r400, %r401, %r402}, {%r373, %r374, %r375, %r376, %r377, %r378, %r379, %r380}, {%r391, %r392, %r393, %r394, %r395, %r396, %r397, %r398}, {%r364, %r365, %r366, %r367};
	wmma.mma.sync.aligned.row.col.m16n16k16.f16.f16 {%r403, %r404, %r405, %r406}, {%r382, %r383, %r384, %r385, %r386, %r387, %r388, %r389}, {%r391, %r392, %r393, %r394, %r395, %r396, %r397, %r398}, {%r368, %r369, %r370, %r371};
	add.s32 	%r407, %r334, 64;
	wmma.load.a.sync.aligned.row.m16n16k16.shared.f16 	{%r408, %r409, %r410, %r411, %r412, %r413, %r414, %r415}, [%r407], %r335;
	add.s32 	%r416, %r334, 2368;
	wmma.load.a.sync.aligned.row.m16n16k16.shared.f16 	{%r417, %r418, %r419, %r420, %r421, %r422, %r423, %r424}, [%r416], %r335;
	add.s32 	%r425, %r355, 64;
	wmma.load.b.sync.aligned.col.m16n16k16.shared.f16 	{%r426, %r427, %r428, %r429, %r430, %r431, %r432, %r433}, [%r425], %r335;
	wmma.mma.sync.aligned.row.col.m16n16k16.f16.f16 {%r434, %r435, %r436, %r437}, {%r408, %r409, %r410, %r411, %r412, %r413, %r414, %r415}, {%r426, %r427, %r428, %r429, %r430, %r431, %r432, %r433}, {%r399, %r400, %r401, %r402};
	wmma.mma.sync.aligned.row.col.m16n16k16.f16.f16 {%r438, %r439, %r440, %r441}, {%r417, %r418, %r419, %r420, %r421, %r422, %r423, %r424}, {%r426, %r427, %r428, %r429, %r430, %r431, %r432, %r433}, {%r403, %r404, %r405, %r406};
	add.s32 	%r442, %r334, 96;
	wmma.load.a.sync.aligned.row.m16n16k16.shared.f16 	{%r443, %r444, %r445, %r446, %r447, %r448, %r449, %r450}, [%r442], %r335;
	add.s32 	%r451, %r334, 2400;
	wmma.load.a.sync.aligned.row.m16n16k16.shared.f16 	{%r452, %r453, %r454, %r455, %r456, %r457, %r458, %r459}, [%r451], %r335;
	add.s32 	%r460, %r355, 96;
	wmma.load.b.sync.aligned.col.m16n16k16.shared.f16 	{%r461, %r462, %r463, %r464, %r465, %r466, %r467, %r468}, [%r460], %r335;
	wmma.mma.sync.aligned.row.col.m16n16k16.f16.f16 {%r629, %r628, %r627, %r626}, {%r443, %r444, %r445, %r446, %r447, %r448, %r449, %r450}, {%r461, %r462, %r463, %r464, %r465, %r466, %r467, %r468}, {%r434, %r435, %r436, %r437};
	wmma.mma.sync.aligned.row.col.m16n16k16.f16.f16 {%r625, %r624, %r623, %r622}, {%r452, %r453, %r454, %r455, %r456, %r457, %r458, %r459}, {%r461, %r462, %r463, %r464, %r465, %r466, %r467, %r468}, {%r438, %r439, %r440, %r441};
	add.s32 	%r630, %r630, 1;
	setp.ne.s32 	%p23, %r630, 143;
	@%p23 bra 	$L__BB2_49;
	ld.param.u64 	%rd66, [_Z54tir_halfxint3_tensorop_64x64x64x2_t0_y2z4_K9216_align8P6__halfPaS0_S0_S0__param_4];
	// begin inline asm
	cp.async.wait_group 0;
	// end inline asm
	bar.sync 	0;
	shl.b32 	%r469, %r32, 1;
	add.s32 	%r471, %r333, %r469;
	add.s32 	%r472, %r471, 9216;
	mov.b32 	%r473, 72;
	wmma.load.a.sync.aligned.row.m16n16k16.shared.f16 	{%r474, %r475, %r476, %r477, %r478, %r479, %r480, %r481}, [%r472], %r473;
	add.s32 	%r482, %r471, 11520;
	wmma.load.a.sync.aligned.row.m16n16k16.shared.f16 	{%r483, %r484, %r485, %r486, %r487, %r488, %r489, %r490}, [%r482], %r473;
	shl.b32 	%r491, %r33, 1;
	add.s32 	%r493, %r354, %r491;
	add.s32 	%r494, %r493, 9216;
	wmma.load.b.sync.aligned.col.m16n16k16.shared.f16 	{%r495, %r496, %r497, %r498, %r499, %r500, %r501, %r502}, [%r494], %r473;
	wmma.mma.sync.aligned.row.col.m16n16k16.f16.f16 {%r503, %r504, %r505, %r506}, {%r474, %r475, %r476, %r477, %r478, %r479, %r480, %r481}, {%r495, %r496, %r497, %r498, %r499, %r500, %r501, %r502}, {%r629, %r628, %r627, %r626};
	wmma.mma.sync.aligned.row.col.m16n16k16.f16.f16 {%r507, %r508, %r509, %r510}, {%r483, %r484, %r485, %r486, %r487, %r488, %r489, %r490}, {%r495, %r496, %r497, %r498, %r499, %r500, %r501, %r502}, {%r625, %r624, %r623, %r622};
	add.s32 	%r511, %r471, 9248;
	wmma.load.a.sync.aligned.row.m16n16k16.shared.f16 	{%r512, %r513, %r514, %r515, %r516, %r517, %r518, %r519}, [%r511], %r473;
	add.s32 	%r520, %r471, 11552;
	wmma.load.a.sync.aligned.row.m16n16k16.shared.f16 	{%r521, %r522, %r523, %r524, %r525, %r526, %r527, %r528}, [%r520], %r473;
	add.s32 	%r529, %r493, 9248;
	wmma.load.b.sync.aligned.col.m16n16k16.shared.f16 	{%r530, %r531, %r532, %r533, %r534, %r535, %r536, %r537}, [%r529], %r473;
	wmma.mma.sync.aligned.row.col.m16n16k16.f16.f16 {%r538, %r539, %r540, %r541}, {%r512, %r513, %r514, %r515, %r516, %r517, %r518, %r519}, {%r530, %r531, %r532, %r533, %r534, %r535, %r536, %r537}, {%r503, %r504, %r505, %r506};
	wmma.mma.sync.aligned.row.col.m16n16k16.f16.f16 {%r542, %r543, %r544, %r545}, {%r521, %r522, %r523, %r524, %r525, %r526, %r527, %r528}, {%r530, %r531, %r532, %r533, %r534, %r535, %r536, %r537}, {%r507, %r508, %r509, %r510};
	add.s32 	%r546, %r471, 9280;
	wmma.load.a.sync.aligned.row.m16n16k16.shared.f16 	{%r547, %r548, %r549, %r550, %r551, %r552, %r553, %r554}, [%r546], %r473;
	add.s32 	%r555, %r471, 11584;
	wmma.load.a.sync.aligned.row.m16n16k16.shared.f16 	{%r556, %r557, %r558, %r559, %r560, %r561, %r562, %r563}, [%r555], %r473;
	add.s32 	%r564, %r493, 9280;
	wmma.load.b.sync.aligned.col.m16n16k16.shared.f16 	{%r565, %r566, %r567, %r568, %r569, %r570, %r571, %r572}, [%r564], %r473;
	wmma.mma.sync.aligned.row.col.m16n16k16.f16.f16 {%r573, %r574, %r575, %r576}, {%r547, %r548, %r549, %r550, %r551, %r552, %r553, %r554}, {%r565, %r566, %r567, %r568, %r569, %r570, %r571, %r572}, {%r538, %r539, %r540, %r541};
	wmma.mma.sync.aligned.row.col.m16n16k16.f16.f16 {%r577, %r578, %r579, %r580}, {%r556, %r557, %r558, %r559, %r560, %r561, %r562, %r563}, {%r565, %r566, %r567, %r568, %r569, %r570, %r571, %r572}, {%r542, %r543, %r544, %r545};
	add.s32 	%r581, %r471, 9312;
	wmma.load.a.sync.aligned.row.m16n16k16.shared.f16 	{%r582, %r583, %r584, %r585, %r586, %r587, %r588, %r589}, [%r581], %r473;
	add.s32 	%r590, %r471, 11616;
	wmma.load.a.sync.aligned.row.m16n16k16.shared.f16 	{%r591, %r592, %r593, %r594, %r595, %r596, %r597, %r598}, [%r590], %r473;
	add.s32 	%r599, %r493, 9312;
	wmma.load.b.sync.aligned.col.m16n16k16.shared.f16 	{%r600, %r601, %r602, %r603, %r604, %r605, %r606, %r607}, [%r599], %r473;
	wmma.mma.sync.aligned.row.col.m16n16k16.f16.f16 {%r608, %r609, %r610, %r611}, {%r582, %r583, %r584, %r585, %r586, %r587, %r588, %r589}, {%r600, %r601, %r602, %r603, %r604, %r605, %r606, %r607}, {%r573, %r574, %r575, %r576};
	wmma.mma.sync.aligned.row.col.m16n16k16.f16.f16 {%r612, %r613, %r614, %r615}, {%r591, %r592, %r593, %r594, %r595, %r596, %r597, %r598}, {%r600, %r601, %r602, %r603, %r604, %r605, %r606, %r607}, {%r577, %r578, %r579, %r580};
	shl.b32 	%r616, %r2, 4;
	mov.u32 	%r617, %ctaid.x;
	shl.b32 	%r618, %r617, 6;
	add.s32 	%r619, %r3, %r618;
	add.s32 	%r620, %r619, %r616;
	cvta.to.global.u64 	%rd61, %rd66;
	mul.wide.u32 	%rd62, %r620, 2;
	add.s64 	%rd63, %rd61, %rd62;
	mov.b32 	%r621, 9216;
	wmma.store.d.sync.aligned.row.m16n16k16.global.f16 	[%rd63], {%r608, %r609, %r610, %r611}, %r621;
	add.s64 	%rd64, %rd63, 294912;
	wmma.store.d.sync.aligned.row.m16n16k16.global.f16 	[%rd64], {%r612, %r613, %r614, %r615}, %r621;
	ret;

}
	// .globl	_Z55tir_halfxint3_tensorop_64x128x32x3_t0_y1z2_K9216_align8P6__halfPaS0_S0_S0_
.visible .entry _Z55tir_halfxint3_tensorop_64x128x32x3_t0_y1z2_K9216_align8P6__halfPaS0_S0_S0_(
	.param .u64 .ptr .align 1 _Z55tir_halfxint3_tensorop_64x128x32x3_t0_y1z2_K9216_align8P6__halfPaS0_S0_S0__param_0,
	.param .u64 .ptr .align 1 _Z55tir_halfxint3_tensorop_64x128x32x3_t0_y1z2_K9216_align8P6__halfPaS0_S0_S0__param_1,
	.param .u64 .ptr .align 1 _Z55tir_halfxint3_tensorop_64x128x32x3_t0_y1z2_K9216_align8P6__halfPaS0_S0_S0__param_2,
	.param .u64 .ptr .align 1 _Z55tir_halfxint3_tensorop_64x128x32x3_t0_y1z2_K9216_align8P6__halfPaS0_S0_S0__param_3,
	.param .u64 .ptr .align 1 _Z55tir_halfxint3_tensorop_64x128x32x3_t0_y1z2_K9216_align8P6__halfPaS0_S0_S0__param_4
)
.maxntid 64
{
	.reg .pred 	%p<17>;
	.reg .b16 	%rs<182>;
	.reg .b32 	%r<1213>;
	.reg .b32 	%f<2>;
	.reg .b64 	%rd<122>;
	// demoted variable
	.shared .align 2 .b8 _ZZ55tir_halfxint3_tensorop_64x128x32x3_t0_y1z2_K9216_align8P6__halfPaS0_S0_S0_E8A_shared[15360];
	// demoted variable
	.shared .align 2 .b8 _ZZ55tir_halfxint3_tensorop_64x128x32x3_t0_y1z2_K9216_align8P6__halfPaS0_S0_S0_E16B_rescale_shared[30720];
	ld.param.u64 	%rd14, [_Z55tir_halfxint3_tensorop_64x128x32x3_t0_y1z2_K9216_align8P6__halfPaS0_S0_S0__param_0];
	ld.param.u64 	%rd26, [_Z55tir_halfxint3_tensorop_64x128x32x3_t0_y1z2_K9216_align8P6__halfPaS0_S0_S0__param_1];
	ld.param.u64 	%rd15, [_Z55tir_halfxint3_tensorop_64x128x32x3_t0_y1z2_K9216_align8P6__halfPaS0_S0_S0__param_2];
	ld.param.u64 	%rd16, [_Z55tir_halfxint3_tensorop_64x128x32x3_t0_y1z2_K9216_align8P6__halfPaS0_S0_S0__param_3];
	cvta.to.global.u64 	%rd1, %rd16;
	cvta.to.global.u64 	%rd2, %rd15;
	cvta.to.global.u64 	%rd3, %rd26;
	mov.f32 	%f1, 0f00000000;
	// begin inline asm
	{  cvt.rn.f16.f32 %rs37, %f1;}

	// end inline asm
	mov.b32 	%r1147, {%rs37, %rs37};
	mov.u32 	%r172, %tid.z;
	mul.lo.s32 	%r173, %r172, 1280;
	mov.u32 	%r174, %tid.x;
	shr.u32 	%r175, %r174, 2;
	shl.b32 	%r176, %r174, 3;
	and.b32  	%r2, %r176, 24;
	mad.lo.s32 	%r177, %r175, 40, %r173;
	add.s32 	%r178, %r177, %r2;
	mov.u32 	%r179, %ctaid.y;
	mul.lo.s32 	%r3, %r179, 589824;
	mad.lo.s32 	%r4, %r172, 294912, %r3;
	mul.lo.s32 	%r5, %r175, 9216;
	add.s32 	%r180, %r4, %r5;
	or.b32  	%r181, %r180, %r2;
	mul.wide.u32 	%rd27, %r178, 2;
	mov.u32 	%r182, _ZZ55tir_halfxint3_tensorop_64x128x32x3_t0_y1z2_K9216_align8P6__halfPaS0_S0_S0_E8A_shared;
	cvt.u64.u32 	%rd28, %r182;
	cvta.shared.u64 	%rd29, %rd28;
	add.s64 	%rd18, %rd29, %rd27;
	// begin inline asm
	{ .reg .u64 addr; cvta.to.shared.u64 addr, %rd18; cvt.u32.u64 %r163, addr; }

	// end inline asm
	mul.wide.u32 	%rd30, %r181, 2;
	add.s64 	%rd19, %rd14, %rd30;
	// begin inline asm
	cp.async.cg.shared.global.L2::128B [%r163], [%rd19], 16;
	// end inline asm
	add.s64 	%rd20, %rd18, 640;
	// begin inline asm
	{ .reg .u64 addr; cvta.to.shared.u64 addr, %rd20; cvt.u32.u64 %r165, addr; }

	// end inline asm
	add.s64 	%rd21, %rd19, 147456;
	// begin inline asm
	cp.async.cg.shared.global.L2::128B [%r165], [%rd21], 16;
	// end inline asm
	add.s64 	%rd22, %rd18, 1280;
	// begin inline asm
	{ .reg .u64 addr; cvta.to.shared.u64 addr, %rd22; cvt.u32.u64 %r167, addr; }

	// end inline asm
	add.s64 	%rd23, %rd19, 294912;
	// begin inline asm
	cp.async.cg.shared.global.L2::128B [%r167], [%rd23], 16;
	// end inline asm
	add.s64 	%rd24, %rd18, 1920;
	// begin inline asm
	{ .reg .u64 addr; cvta.to.shared.u64 addr, %rd24; cvt.u32.u64 %r169, addr; }

	// end inline asm
	add.s64 	%rd25, %rd19, 442368;
	// begin inline asm
	cp.async.cg.shared.global.L2::128B [%r169], [%rd25], 16;
	// end inline asm
	mul.lo.s32 	%r183, %r174, 3;
	and.b32  	%r6, %r183, 6;
	mov.u32 	%r184, %ctaid.x;
	mul.lo.s32 	%r185, %r172, 221184;
	mad.lo.s32 	%r186, %r184, 442368, %r185;
	shr.u32 	%r187, %r183, 3;
	or.b32  	%r7, %r186, %r187;
	and.b32  	%r8, %r183, 7;
	sub.s32 	%r9, 8, %r8;
	mov.b32 	%r188, -1;
	shl.b32 	%r189, %r188, %r9;
	not.b32 	%r10, %r189;
	shl.b32 	%r190, %r184, 7;
	shl.b32 	%r191, %r172, 6;
	add.s32 	%r11, %r190, %r191;
	mul.lo.s32 	%r12, %r172, 2560;
	or.b32  	%r13, %r12, %r174;
	mov.b32 	%r1145, 0;
$L__BB3_1:
	setp.eq.s32 	%p1, %r6, 6;
	@%p1 bra 	$L__BB3_3;
	mad.lo.s32 	%r193, %r1145, 3456, %r7;
	cvt.u64.u32 	%rd31, %r193;
	add.s64 	%rd32, %rd3, %rd31;
	ld.global.nc.u8 	%rs39, [%rd32];
	cvt.s32.s8 	%r194, %rs39;
	shr.s32 	%r195, %r194, %r8;
	and.b32  	%r192, %r195, 7;
	// begin inline asm
	cvt.rn.f16.s32 %rs170, %r192;
	// end inline asm
	bra.uni 	$L__BB3_4;
$L__BB3_3:
	mad.lo.s32 	%r197, %r1145, 3456, %r7;
	cvt.u64.u32 	%rd33, %r197;
	add.s64 	%rd34, %rd3, %rd33;
	ld.global.nc.u8 	%rs41, [%rd34];
	cvt.s32.s8 	%r198, %rs41;
	shr.s32 	%r199, %r198, %r8;
	and.b32  	%r200, %r199, %r10;
	ld.global.nc.u8 	%rs42, [%rd34+1];
	cvt.u32.u8 	%r201, %rs42;
	shl.b32 	%r202, %r201, %r9;
	and.b32  	%r203, %r202, 6;
	or.b32  	%r196, %r203, %r200;
	// begin inline asm
	cvt.rn.f16.s32 %rs170, %r196;
	// end inline asm
$L__BB3_4:
	setp.eq.s32 	%p2, %r6, 6;
	add.s32 	%r204, %r11, %r1145;
	mul.wide.u32 	%rd35, %r204, 2;
	add.s64 	%rd5, %rd2, %rd35;
	ld.global.nc.u16 	%rs45, [%rd5];
	// begin inline asm
	{mul.f16 %rs43,%rs170,%rs45;
}
	// end inline asm
	add.s64 	%rd6, %rd1, %rd35;
	ld.global.nc.u16 	%rs48, [%rd6];
	// begin inline asm
	{sub.f16 %rs46,%rs43,%rs48;
}
	// end inline asm
	mad.lo.s32 	%r205, %r1145, 40, %r13;
	shl.b32 	%r206, %r205, 1;
	mov.u32 	%r207, _ZZ55tir_halfxint3_tensorop_64x128x32x3_t0_y1z2_K9216_align8P6__halfPaS0_S0_S0_E16B_rescale_shared;
	add.s32 	%r15, %r207, %r206;
	st.shared.u16 	[%r15], %rs46;
	add.s32 	%r16, %r1145, 1;
	@%p2 bra 	$L__BB3_6;
	mad.lo.s32 	%r209, %r16, 3456, %r7;
	cvt.u64.u32 	%rd36, %r209;
	add.s64 	%rd37, %rd3, %rd36;
	ld.global.nc.u8 	%rs50, [%rd37];
	cvt.s32.s8 	%r210, %rs50;
	shr.s32 	%r211, %r210, %r8;
	and.b32  	%r208, %r211, 7;
	// begin inline asm
	cvt.rn.f16.s32 %rs171, %r208;
	// end inline asm
	bra.uni 	$L__BB3_7;
$L__BB3_6:
	mad.lo.s32 	%r213, %r16, 3456, %r7;
	cvt.u64.u32 	%rd38, %r213;
	add.s64 	%rd39, %rd3, %rd38;
	ld.global.nc.u8 	%rs52, [%rd39];
	cvt.s32.s8 	%r214, %rs52;
	shr.s32 	%r215, %r214, %r8;
	and.b32  	%r216, %r215, %r10;
	ld.global.nc.u8 	%rs53, [%rd39+1];
	cvt.u32.u8 	%r217, %rs53;
	shl.b32 	%r218, %r217, %r9;
	and.b32  	%r219, %r218, 6;
	or.b32  	%r212, %r219, %r216;
	// begin inline asm
	cvt.rn.f16.s32 %rs171, %r212;
	// end inline asm
$L__BB3_7:
	setp.eq.s32 	%p3, %r6, 6;
	ld.global.nc.u16 	%rs56, [%rd5+2];
	// begin inline asm
	{mul.f16 %rs54,%rs171,%rs56;
}
	// end inline asm
	ld.global.nc.u16 	%rs59, [%rd6+2];
	// begin inline asm
	{sub.f16 %rs57,%rs54,%rs59;
}
	// end inline asm
	st.shared.u16 	[%r15+80], %rs57;
	add.s32 	%r17, %r1145, 2;
	@%p3 bra 	$L__BB3_9;
	mad.lo.s32 	%r221, %r17, 3456, %r7;
	cvt.u64.u32 	%rd40, %r221;
	add.s64 	%rd41, %rd3, %rd40;
	ld.global.nc.u8 	%rs61, [%rd41];
	cvt.s32.s8 	%r222, %rs61;
	shr.s32 	%r223, %r222, %r8;
	and.b32  	%r220, %r223, 7;
	// begin inline asm
	cvt.rn.f16.s32 %rs172, %r220;
	// end inline asm
	bra.uni 	$L__BB3_10;
$L__BB3_9:
	mad.lo.s32 	%r225, %r17, 3456, %r7;
	cvt.u64.u32 	%rd42, %r225;
	add.s64 	%rd43, %rd3, %rd42;
	ld.global.nc.u8 	%rs63, [%rd43];
	cvt.s32.s8 	%r226, %rs63;
	shr.s32 	%r227, %r226, %r8;
	and.b32  	%r228, %r227, %r10;
	ld.global.nc.u8 	%rs64, [%rd43+1];
	cvt.u32.u8 	%r229, %rs64;
	shl.b32 	%r230, %r229, %r9;
	and.b32  	%r231, %r230, 6;
	or.b32  	%r224, %r231, %r228;
	// begin inline asm
	cvt.rn.f16.s32 %rs172, %r224;
	// end inline asm
$L__BB3_10:
	setp.eq.s32 	%p4, %r6, 6;
	ld.global.nc.u16 	%rs67, [%rd5+4];
	// begin inline asm
	{mul.f16 %rs65,%rs172,%rs67;
}
	// end inline asm
	ld.global.nc.u16 	%rs70, [%rd6+4];
	// begin inline asm
	{sub.f16 %rs68,%rs65,%rs70;
}
	// end inline asm
	st.shared.u16 	[%r15+160], %rs68;
	add.s32 	%r18, %r1145, 3;
	@%p4 bra 	$L__BB3_12;
	mad.lo.s32 	%r233, %r18, 3456, %r7;
	cvt.u64.u32 	%rd44, %r233;
	add.s64 	%rd45, %rd3, %rd44;
	ld.global.nc.u8 	%rs72, [%rd45];
	cvt.s32.s8 	%r234, %rs72;
	shr.s32 	%r235, %r234, %r8;
	and.b32  	%r232, %r235, 7;
	// begin inline asm
	cvt.rn.f16.s32 %rs173, %r232;
	// end inline asm
	bra.uni 	$L__BB3_13;
$L__BB3_12:
	mad.lo.s32 	%r237, %r18, 3456, %r7;
	cvt.u64.u32 	%rd46, %r237;
	add.s64 	%rd47, %rd3, %rd46;
	ld.global.nc.u8 	%rs74, [%rd47];
	cvt.s32.s8 	%r238, %rs74;
	shr.s32 	%r239, %r238, %r8;
	and.b32  	%r240, %r239, %r10;
	ld.global.nc.u8 	%rs75, [%rd47+1];
	cvt.u32.u8 	%r241, %rs75;
	shl.b32 	%r242, %r241, %r9;
	and.b32  	%r243, %r242, 6;
	or.b32  	%r236, %r243, %r240;
	// begin inline asm
	cvt.rn.f16.s32 %rs173, %r236;
	// end inline asm
$L__BB3_13:
	ld.global.nc.u16 	%rs78, [%rd5+6];
	// begin inline asm
	{mul.f16 %rs76,%rs173,%rs78;
}
	// end inline asm
	ld.global.nc.u16 	%rs81, [%rd6+6];
	// begin inline asm
	{sub.f16 %rs79,%rs76,%rs81;
}
	// end inline asm
	st.shared.u16 	[%r15+240], %rs79;
	add.s32 	%r1145, %r1145, 4;
	setp.ne.s32 	%p5, %r1145, 64;
	@%p5 bra 	$L__BB3_1;
	// begin inline asm
	cp.async.commit_group;
	// end inline asm
	add.s64 	%rd48, %rd18, 5120;
	// begin inline asm
	{ .reg .u64 addr; cvta.to.shared.u64 addr, %rd48; cvt.u32.u64 %r244, addr; }

	// end inline asm
	cvt.u64.u32 	%rd56, %r2;
	cvt.u64.u32 	%rd57, %r5;
	cvt.u64.u32 	%rd58, %r4;
	add.s64 	%rd59, %rd58, %rd57;
	add.s64 	%rd60, %rd59, %rd56;
	shl.b64 	%rd61, %rd60, 1;
	add.s64 	%rd7, %rd14, %rd61;
	add.s64 	%rd49, %rd7, 64;
	// begin inline asm
	cp.async.cg.shared.global.L2::128B [%r244], [%rd49], 16;
	// end inline asm
	add.s64 	%rd50, %rd18, 5760;
	// begin inline asm
	{ .reg .u64 addr; cvta.to.shared.u64 addr, %rd50; cvt.u32.u64 %r246, addr; }

	// end inline asm
	add.s64 	%rd51, %rd7, 147520;
	// begin inline asm
	cp.async.cg.shared.global.L2::128B [%r246], [%rd51], 16;
	// end inline asm
	add.s64 	%rd52, %rd18, 6400;
	// begin inline asm
	{ .reg .u64 addr; cvta.to.shared.u64 addr, %rd52; cvt.u32.u64 %r248, addr; }

	// end inline asm
	add.s64 	%rd53, %rd7, 294976;
	// begin inline asm
	cp.async.cg.shared.global.L2::128B [%r248], [%rd53], 16;
	// end inline asm
	add.s64 	%rd54, %rd18, 7040;
	// begin inline asm
	{ .reg .u64 addr; cvta.to.shared.u64 addr, %rd54; cvt.u32.u64 %r250, addr; }

	// end inline asm
	add.s64 	%rd55, %rd7, 442432;
	// begin inline asm
	cp.async.cg.shared.global.L2::128B [%r250], [%rd55], 16;
	// end inline asm
	mov.b32 	%r1146, 0;
$L__BB3_15:
	setp.eq.s32 	%p6, %r6, 6;
	mul.lo.s32 	%r21, %r1146, 3456;
	cvt.u64.u32 	%rd62, %r21;
	cvt.u64.u32 	%rd63, %r7;
	add.s64 	%rd64, %rd63, %rd62;
	add.s64 	%rd8, %rd3, %rd64;
	@%p6 bra 	$L__BB3_17;
	ld.global.nc.u8 	%rs83, [%rd8+12];
	cvt.s32.s8 	%r254, %rs83;
	shr.s32 	%r255, %r254, %r8;
	and.b32  	%r253, %r255, 7;
	// begin inline asm
	cvt.rn.f16.s32 %rs174, %r253;
	// end inline asm
	bra.uni 	$L__BB3_18;
$L__BB3_17:
	add.s32 	%r257, %r7, %r21;
	cvt.u64.u32 	%rd65, %r257;
	add.s64 	%rd66, %rd3, %rd65;
	ld.global.nc.u8 	%rs85, [%rd66+12];
	cvt.s32.s8 	%r258, %rs85;
	shr.s32 	%r259, %r258, %r8;
	and.b32  	%r260, %r259, %r10;
	ld.global.nc.u8 	%rs86, [%rd66+13];
	cvt.u32.u8 	%r261, %rs86;
	shl.b32 	%r262, %r261, %r9;
	and.b32  	%r263, %r262, 6;
	or.b32  	%r256, %r263, %r260;
	// begin inline asm
	cvt.rn.f16.s32 %rs174, %r256;
	// end inline asm
$L__BB3_18:
	setp.eq.s32 	%p7, %r6, 6;
	add.s32 	%r264, %r11, %r1146;
	mul.wide.u32 	%rd67, %r264, 2;
	add.s64 	%rd9, %rd2, %rd67;
	ld.global.nc.u16 	%rs89, [%rd9];
	// begin inline asm
	{mul.f16 %rs87,%rs174,%rs89;
}
	// end inline asm
	add.s64 	%rd10, %rd1, %rd67;
	ld.global.nc.u16 	%rs92, [%rd10];
	// begin inline asm
	{sub.f16 %rs90,%rs87,%rs92;
}
	// end inline asm
	mad.lo.s32 	%r265, %r1146, 40, %r13;
	shl.b32 	%r266, %r265, 1;
	add.s32 	%r22, %r207, %r266;
	st.shared.u16 	[%r22+10240], %rs90;
	@%p7 bra 	$L__BB3_20;
	ld.global.nc.u8 	%rs94, [%rd8+3468];
	cvt.s32.s8 	%r269, %rs94;
	shr.s32 	%r270, %r269, %r8;
	and.b32  	%r268, %r270, 7;
	// begin inline asm
	cvt.rn.f16.s32 %rs175, %r268;
	// end inline asm
	bra.uni 	$L__BB3_21;
$L__BB3_20:
	add.s32 	%r272, %r21, %r7;
	add.s32 	%r273, %r272, 3456;
	cvt.u64.u32 	%rd68, %r273;
	add.s64 	%rd69, %rd3, %rd68;
	ld.global.nc.u8 	%rs96, [%rd69+12];
	cvt.s32.s8 	%r274, %rs96;
	shr.s32 	%r275, %r274, %r8;
	and.b32  	%r276, %r275, %r10;
	ld.global.nc.u8 	%rs97, [%rd69+13];
	cvt.u32.u8 	%r277, %rs97;
	shl.b32 	%r278, %r277, %r9;
	and.b32  	%r279, %r278, 6;
	or.b32  	%r271, %r279, %r276;
	// begin inline asm
	cvt.rn.f16.s32 %rs175, %r271;
	// end inline asm
$L__BB3_21:
	setp.eq.s32 	%p8, %r6, 6;
	ld.global.nc.u16 	%rs100, [%rd9+2];
	// begin inline asm
	{mul.f16 %rs98,%rs175,%rs100;
}
	// end inline asm
	ld.global.nc.u16 	%rs103, [%rd10+2];
	// begin inline asm
	{sub.f16 %rs101,%rs98,%rs103;
}
	// end inline asm
	st.shared.u16 	[%r22+10320], %rs101;
	@%p8 bra 	$L__BB3_23;
	ld.global.nc.u8 	%rs105, [%rd8+6924];
	cvt.s32.s8 	%r281, %rs105;
	shr.s32 	%r282, %r281, %r8;
	and.b32  	%r280, %r282, 7;
	// begin inline asm
	cvt.rn.f16.s32 %rs176, %r280;
	// end inline asm
	bra.uni 	$L__BB3_24;
$L__BB3_23:
	add.s32 	%r284, %r21, %r7;
	add.s32 	%r285, %r284, 6912;
	cvt.u64.u32 	%rd70, %r285;
	add.s64 	%rd71, %rd3, %rd70;
	ld.global.nc.u8 	%rs107, [%rd71+12];
	cvt.s32.s8 	%r286, %rs107;
	shr.s32 	%r287, %r286, %r8;
	and.b32  	%r288, %r287, %r10;
	ld.global.nc.u8 	%rs108, [%rd71+13];
	cvt.u32.u8 	%r289, %rs108;
	shl.b32 	%r290, %r289, %r9;
	and.b32  	%r291, %r290, 6;
	or.b32  	%r283, %r291, %r288;
	// begin inline asm
	cvt.rn.f16.s32 %rs176, %r283;
	// end inline asm
$L__BB3_24:
	setp.eq.s32 	%p9, %r6, 6;
	ld.global.nc.u16 	%rs111, [%rd9+4];
	// begin inline asm
	{mul.f16 %rs109,%rs176,%rs111;
}
	// end inline asm
	ld.global.nc.u16 	%rs114, [%rd10+4];
	// begin inline asm
	{sub.f16 %rs112,%rs109,%rs114;
}
	// end inline asm
	st.shared.u16 	[%r22+10400], %rs112;
	@%p9 bra 	$L__BB3_26;
	ld.global.nc.u8 	%rs116, [%rd8+10380];
	cvt.s32.s8 	%r293, %rs116;
	shr.s32 	%r294, %r293, %r8;
	and.b32  	%r292, %r294, 7;
	// begin inline asm
	cvt.rn.f16.s32 %rs177, %r292;
	// end inline asm
	bra.uni 	$L__BB3_27;
$L__BB3_26:
	add.s32 	%r296, %r21, %r7;
	add.s32 	%r297, %r296, 10368;
	cvt.u64.u32 	%rd72, %r297;
	add.s64 	%rd73, %rd3, %rd72;
	ld.global.nc.u8 	%rs118, [%rd73+12];
	cvt.s32.s8 	%r298, %rs118;
	shr.s32 	%r299, %r298, %r8;
	and.b32  	%r300, %r299, %r10;
	ld.global.nc.u8 	%rs119, [%rd73+13];
	cvt.u32.u8 	%r301, %rs119;
	shl.b32 	%r302, %r301, %r9;
	and.b32  	%r303, %r302, 6;
	or.b32  	%r295, %r303, %r300;
	// begin inline asm
	cvt.rn.f16.s32 %rs177, %r295;
	// end inline asm
$L__BB3_27:
	ld.global.nc.u16 	%rs122, [%rd9+6];
	// begin inline asm
	{mul.f16 %rs120,%rs177,%rs122;
}
	// end inline asm
	ld.global.nc.u16 	%rs125, [%rd10+6];
	// begin inline asm
	{sub.f16 %rs123,%rs120,%rs125;
}
	// end inline asm
	st.shared.u16 	[%r22+10480], %rs123;
	add.s32 	%r1146, %r1146, 4;
	setp.ne.s32 	%p10, %r1146, 64;
	@%p10 bra 	$L__BB3_15;
	// begin inline asm
	cp.async.commit_group;
	// end inline asm
	mov.b32 	%r1211, 0;
	add.s32 	%r322, %r12, %r174;
	mov.u32 	%r1148, %r1147;
	mov.u32 	%r1149, %r1147;
	mov.u32 	%r1150, %r1147;
	mov.u32 	%r1151, %r1147;
	mov.u32 	%r1152, %r1147;
	mov.u32 	%r1153, %r1147;
	mov.u32 	%r1154, %r1147;
	mov.u32 	%r1155, %r1147;
	mov.u32 	%r1156, %r1147;
	mov.u32 	%r1157, %r1147;
	mov.u32 	%r1158, %r1147;
	mov.u32 	%r1159, %r1147;
	mov.u32 	%r1160, %r1147;
	mov.u32 	%r1161, %r1147;
	mov.u32 	%r1162, %r1147;
	mov.u32 	%r1163, %r1147;
	mov.u32 	%r1164, %r1147;
	mov.u32 	%r1165, %r1147;
	mov.u32 	%r1166, %r1147;
	mov.u32 	%r1167, %r1147;
	mov.u32 	%r1168, %r1147;
	mov.u32 	%r1169, %r1147;
	mov.u32 	%r1170, %r1147;
	mov.u32 	%r1171, %r1147;
	mov.u32 	%r1172, %r1147;
	mov.u32 	%r1173, %r1147;
	mov.u32 	%r1174, %r1147;
	mov.u32 	%r1175, %r1147;
	mov.u32 	%r1176, %r1147;
	mov.u32 	%r1177, %r1147;
	mov.u32 	%r1178, %r1147;
	mov.u32 	%r1179, %r1147;
	mov.u32 	%r1180, %r1147;
	mov.u32 	%r1181, %r1147;
	mov.u32 	%r1182, %r1147;
	mov.u32 	%r1183, %r1147;
	mov.u32 	%r1184, %r1147;
	mov.u32 	%r1185, %r1147;
	mov.u32 	%r1186, %r1147;
	mov.u32 	%r1187, %r1147;
	mov.u32 	%r1188, %r1147;
	mov.u32 	%r1189, %r1147;
	mov.u32 	%r1190, %r1147;
	mov.u32 	%r1191, %r1147;
	mov.u32 	%r1192, %r1147;
	mov.u32 	%r1193, %r1147;
	mov.u32 	%r1194, %r1147;
	mov.u32 	%r1195, %r1147;
	mov.u32 	%r1196, %r1147;
	mov.u32 	%r1197, %r1147;
	mov.u32 	%r1198, %r1147;
	mov.u32 	%r1199, %r1147;
	mov.u32 	%r1200, %r1147;
	mov.u32 	%r1201, %r1147;
	mov.u32 	%r1202, %r1147;
	mov.u32 	%r1203, %r1147;
	mov.u32 	%r1204, %r1147;
	mov.u32 	%r1205, %r1147;
	mov.u32 	%r1206, %r1147;
	mov.u32 	%r1207, %r1147;
	mov.u32 	%r1208, %r1147;
	mov.u32 	%r1209, %r1147;
	mov.u32 	%r1210, %r1147;
$L__BB3_29:
	bar.sync 	0;
	add.s32 	%r314, %r1211, 2;
	mul.hi.u32 	%r315, %r314, -1431655765;
	shr.u32 	%r316, %r315, 1;
	mul.lo.s32 	%r317, %r316, 3;
	sub.s32 	%r318, %r314, %r317;
	mul.lo.s32 	%r319, %r318, 2560;
	shl.b32 	%r320, %r1211, 6;
	mul.wide.u32 	%rd82, %r319, 2;
	add.s64 	%rd74, %rd18, %rd82;
	// begin inline asm
	{ .reg .u64 addr; cvta.to.shared.u64 addr, %rd74; cvt.u32.u64 %r305, addr; }

	// end inline asm
	cvt.u64.u32 	%rd83, %r320;
	add.s64 	%rd84, %rd7, %rd83;
	add.s64 	%rd75, %rd84, 128;
	// begin inline asm
	cp.async.cg.shared.global.L2::128B [%r305], [%rd75], 16;
	// end inline asm
	add.s64 	%rd76, %rd74, 640;
	// begin inline asm
	{ .reg .u64 addr; cvta.to.shared.u64 addr, %rd76; cvt.u32.u64 %r307, addr; }

	// end inline asm
	add.s64 	%rd77, %rd84, 147584;
	// begin inline asm
	cp.async.cg.shared.global.L2::128B [%r307], [%rd77], 16;
	// end inline asm
	add.s64 	%rd78, %rd74, 1280;
	// begin inline asm
	{ .reg .u64 addr; cvta.to.shared.u64 addr, %rd78; cvt.u32.u64 %r309, addr; }

	// end inline asm
	add.s64 	%rd79, %rd84, 295040;
	// begin inline asm
	cp.async.cg.shared.global.L2::128B [%r309], [%rd79], 16;
	// end inline asm
	add.s64 	%rd80, %rd74, 1920;
	// begin inline asm
	{ .reg .u64 addr; cvta.to.shared.u64 addr, %rd80; cvt.u32.u64 %r311, addr; }

	// end inline asm
	add.s64 	%rd81, %rd84, 442496;
	// begin inline asm
	cp.async.cg.shared.global.L2::128B [%r311], [%rd81], 16;
	// end inline asm
	mul.lo.s32 	%r90, %r1211, 12;
	add.s32 	%r91, %r7, %r90;
	mad.lo.s32 	%r92, %r318, 5120, %r322;
	mov.b32 	%r1212, 0;
$L__BB3_30:
	mov.b32 	%r323, -1;
	shl.b32 	%r324, %r323, %r9;
	not.b32 	%r94, %r324;
	setp.eq.s32 	%p11, %r6, 6;
	mul.lo.s32 	%r95, %r1212, 3456;
	cvt.u64.u32 	%rd85, %r90;
	cvt.u64.u32 	%rd86, %r95;
	cvt.u64.u32 	%rd87, %r7;
	add.s64 	%rd88, %rd87, %rd85;
	add.s64 	%rd89, %rd88, %rd86;
	add.s64 	%rd11, %rd3, %rd89;
	@%p11 bra 	$L__BB3_32;
	ld.global.nc.u8 	%rs127, [%rd11+24];
	cvt.s32.s8 	%r326, %rs127;
	shr.s32 	%r327, %r326, %r8;
	and.b32  	%r325, %r327, 7;
	// begin inline asm
	cvt.rn.f16.s32 %rs178, %r325;
	// end inline asm
	bra.uni 	$L__BB3_33;
$L__BB3_32:
	add.s32 	%r329, %r91, %r95;
	cvt.u64.u32 	%rd90, %r329;
	add.s64 	%rd91, %rd3, %rd90;
	ld.global.nc.u8 	%rs129, [%rd91+24];
	cvt.s32.s8 	%r330, %rs129;
	shr.s32 	%r331, %r330, %r8;
	and.b32  	%r332, %r331, %r94;
	ld.global.nc.u8 	%rs130, [%rd91+25];
	cvt.u32.u8 	%r333, %rs130;
	shl.b32 	%r334, %r333, %r9;
	and.b32  	%r335, %r334, 6;
	or.b32  	%r328, %r335, %r332;
	// begin inline asm
	cvt.rn.f16.s32 %rs178, %r328;
	// end inline asm
$L__BB3_33:
	ld.param.u64 	%rd120, [_Z55tir_halfxint3_tensorop_64x128x32x3_t0_y1z2_K9216_align8P6__halfPaS0_S0_S0__param_3];
	ld.param.u64 	%rd119, [_Z55tir_halfxint3_tensorop_64x128x32x3_t0_y1z2_K9216_align8P6__halfPaS0_S0_S0__param_2];
	setp.eq.s32 	%p12, %r6, 6;
	add.s32 	%r336, %r11, %r1212;
	cvta.to.global.u64 	%rd92, %rd119;
	mul.wide.u32 	%rd93, %r336, 2;
	add.s64 	%rd12, %rd92, %rd93;
	ld.global.nc.u16 	%rs133, [%rd12];
	// begin inline asm
	{mul.f16 %rs131,%rs178,%rs133;
}
	// end inline asm
	cvta.to.global.u64 	%rd94, %rd120;
	add.s64 	%rd13, %rd94, %rd93;
	ld.global.nc.u16 	%rs136, [%rd13];
	// begin inline asm
	{sub.f16 %rs134,%rs131,%rs136;
}
	// end inline asm
	mad.lo.s32 	%r337, %r1212, 40, %r92;
	shl.b32 	%r338, %r337, 1;
	mov.u32 	%r339, _ZZ55tir_halfxint3_tensorop_64x128x32x3_t0_y1z2_K9216_align8P6__halfPaS0_S0_S0_E16B_rescale_shared;
	add.s32 	%r96, %r339, %r338;
	st.shared.u16 	[%r96], %rs134;
	@%p12 bra 	$L__BB3_35;
	ld.global.nc.u8 	%rs138, [%rd11+3480];
	cvt.s32.s8 	%r341, %rs138;
	shr.s32 	%r342, %r341, %r8;
	and.b32  	%r340, %r342, 7;
	// begin inline asm
	cvt.rn.f16.s32 %rs179, %r340;
	// end inline asm
	bra.uni 	$L__BB3_36;
$L__BB3_35:
	add.s32 	%r344, %r95, %r91;
	add.s32 	%r345, %r344, 3456;
	cvt.u64.u32 	%rd95, %r345;
	add.s64 	%rd96, %rd3, %rd95;
	ld.global.nc.u8 	%rs140, [%rd96+24];
	cvt.s32.s8 	%r346, %rs140;
	shr.s32 	%r347, %r346, %r8;
	and.b32  	%r348, %r347, %r94;
	ld.global.nc.u8 	%rs141, [%rd96+25];
	cvt.u32.u8 	%r349, %rs141;
	shl.b32 	%r350, %r349, %r9;
	and.b32  	%r351, %r350, 6;
	or.b32  	%r343, %r351, %r348;
	// begin inline asm
	cvt.rn.f16.s32 %rs179, %r343;
	// end inline asm
$L__BB3_36:
	setp.eq.s32 	%p13, %r6, 6;
	ld.global.nc.u16 	%rs144, [%rd12+2];
	// begin inline asm
	{mul.f16 %rs142,%rs179,%rs144;
}
	// end inline asm
	ld.global.nc.u16 	%rs147, [%rd13+2];
	// begin inline asm
	{sub.f16 %rs145,%rs142,%rs147;
}
	// end inline asm
	st.shared.u16 	[%r96+80], %rs145;
	@%p13 bra 	$L__BB3_38;
	ld.global.nc.u8 	%rs149, [%rd11+6936];
	cvt.s32.s8 	%r353, %rs149;
	shr.s32 	%r354, %r353, %r8;
	and.b32  	%r352, %r354, 7;
	// begin inline asm
	cvt.rn.f16.s32 %rs180, %r352;
	// end inline asm
	bra.uni 	$L__BB3_39;
$L__BB3_38:
	add.s32 	%r356, %r95, %r91;
	add.s32 	%r357, %r356, 6912;
	cvt.u64.u32 	%rd97, %r357;
	add.s64 	%rd98, %rd3, %rd97;
	ld.global.nc.u8 	%rs151, [%rd98+24];
	cvt.s32.s8 	%r358, %rs151;
	shr.s32 	%r359, %r358, %r8;
	and.b32  	%r360, %r359, %r94;
	ld.global.nc.u8 	%rs152, [%rd98+25];
	cvt.u32.u8 	%r361, %rs152;
	shl.b32 	%r362, %r361, %r9;
	and.b32  	%r363, %r362, 6;
	or.b32  	%r355, %r363, %r360;
	// begin inline asm
	cvt.rn.f16.s32 %rs180, %r355;
	// end inline asm
$L__BB3_39:
	setp.eq.s32 	%p14, %r6, 6;
	ld.global.nc.u16 	%rs155, [%rd12+4];
	// begin inline asm
	{mul.f16 %rs153,%rs180,%rs155;
}
	// end inline asm
	ld.global.nc.u16 	%rs158, [%rd13+4];
	// begin inline asm
	{sub.f16 %rs156,%rs153,%rs158;
}
	// end inline asm
	st.shared.u16 	[%r96+160], %rs156;
	@%p14 bra 	$L__BB3_41;
	ld.global.nc.u8 	%rs160, [%rd11+10392];
	cvt.s32.s8 	%r365, %rs160;
	shr.s32 	%r366, %r365, %r8;
	and.b32  	%r364, %r366, 7;
	// begin inline asm
	cvt.rn.f16.s32 %rs181, %r364;
	// end inline asm
	bra.uni 	$L__BB3_42;
$L__BB3_41:
	add.s32 	%r368, %r95, %r91;
	add.s32 	%r369, %r368, 10368;
	cvt.u64.u32 	%rd99, %r369;
	add.s64 	%rd100, %rd3, %rd99;
	ld.global.nc.u8 	%rs162, [%rd100+24];
	cvt.s32.s8 	%r370, %rs162;
	shr.s32 	%r371, %r370, %r8;
	and.b32  	%r372, %r371, %r94;
	ld.global.nc.u8 	%rs163, [%rd100+25];
	cvt.u32.u8 	%r373, %rs163;
	shl.b32 	%r374, %r373, %r9;
	and.b32  	%r375, %r374, 6;
	or.b32  	%r367, %r375, %r372;
	// begin inline asm
	cvt.rn.f16.s32 %rs181, %r367;
	// end inline asm
$L__BB3_42:
	ld.global.nc.u16 	%rs166, [%rd12+6];
	// begin inline asm
	{mul.f16 %rs164,%rs181,%rs166;
}
	// end inline asm
	ld.global.nc.u16 	%rs169, [%rd13+6];
	// begin inline asm
	{sub.f16 %rs167,%rs164,%rs169;
}
	// end inline asm
	st.shared.u16 	[%r96+240], %rs167;
	add.s32 	%r1212, %r1212, 4;
	setp.ne.s32 	%p15, %r1212, 64;
	@%p15 bra 	$L__BB3_30;
	// begin inline asm
	cp.async.commit_group;
	// end inline asm
	// begin inline asm
	cp.async.wait_group 2;
	// end inline asm
	bar.sync 	0;
	mul.hi.u32 	%r376, %r1211, -1431655765;
	shr.u32 	%r377, %r376, 1;
	mul.lo.s32 	%r378, %r377, 3;
	sub.s32 	%r379, %r1211, %r378;
	mul.lo.s32 	%r380, %r379, 5120;
	add.s32 	%r381, %r380, %r12;
	mov.u32 	%r382, _ZZ55tir_halfxint3_tensorop_64x128x32x3_t0_y1z2_K9216_align8P6__halfPaS0_S0_S0_E8A_shared;
	add.s32 	%r383, %r382, %r380;
	mov.b32 	%r384, 40;
	wmma.load.a.sync.aligned.row.m16n16k16.shared.f16 	{%r385, %r386, %r387, %r388, %r389, %r390, %r391, %r392}, [%r383], %r384;
	add.s32 	%r393, %r383, 1280;
	wmma.load.a.sync.aligned.row.m16n16k16.shared.f16 	{%r394, %r395, %r396, %r397, %r398, %r399, %r400, %r401}, [%r393], %r384;
	add.s32 	%r402, %r383, 2560;
	wmma.load.a.sync.aligned.row.m16n16k16.shared.f16 	{%r403, %r404, %r405, %r406, %r407, %r408, %r409, %r410}, [%r402], %r384;
	add.s32 	%r411, %r383, 3840;
	wmma.load.a.sync.aligned.row.m16n16k16.shared.f16 	{%r412, %r413, %r414, %r415, %r416, %r417, %r418, %r419}, [%r411], %r384;
	shl.b32 	%r420, %r381, 1;
	mov.u32 	%r421, _ZZ55tir_halfxint3_tensorop_64x128x32x3_t0_y1z2_K9216_align8P6__halfPaS0_S0_S0_E16B_rescale_shared;
	add.s32 	%r422, %r421, %r420;
	wmma.load.b.sync.aligned.col.m16n16k16.shared.f16 	{%r423, %r424, %r425, %r426, %r427, %r428, %r429, %r430}, [%r422], %r384;
	add.s32 	%r431, %r422, 1280;
	wmma.load.b.sync.aligned.col.m16n16k16.shared.f16 	{%r432, %r433, %r434, %r435, %r436, %r437, %r438, %r439}, [%r431], %r384;
	add.s32 	%r440, %r422, 2560;
	wmma.load.b.sync.aligned.col.m16n16k16.shared.f16 	{%r441, %r442, %r443, %r444, %r445, %r446, %r447, %r448}, [%r440], %r384;
	add.s32 	%r449, %r422, 3840;
	wmma.load.b.sync.aligned.col.m16n16k16.shared.f16 	{%r450, %r451, %r452, %r453, %r454, %r455, %r456, %r457}, [%r449], %r384;
	wmma.mma.sync.aligned.row.col.m16n16k16.f16.f16 {%r458, %r459, %r460, %r461}, {%r385, %r386, %r387, %r388, %r389, %r390, %r391, %r392}, {%r423, %r424, %r425, %r426, %r427, %r428, %r429, %r430}, {%r1210, %r1209, %r1208, %r1207};
	wmma.mma.sync.aligned.row.col.m16n16k16.f16.f16 {%r462, %r463, %r464, %r465}, {%r385, %r386, %r387, %r388, %r389, %r390, %r391, %r392}, {%r432, %r433, %r434, %r435, %r436, %r437, %r438, %r439}, {%r1206, %r1205, %r1204, %r1203};
	wmma.mma.sync.aligned.row.col.m16n16k16.f16.f16 {%r466, %r467, %r468, %r469}, {%r385, %r386, %r387, %r388, %r389, %r390, %r391, %r392}, {%r441, %r442, %r443, %r444, %r445, %r446, %r447, %r448}, {%r1202, %r1201, %r1200, %r1199};
	wmma.mma.sync.aligned.row.col.m16n16k16.f16.f16 {%r470, %r471, %r472, %r473}, {%r385, %r386, %r387, %r388, %r389, %r390, %r391, %r392}, {%r450, %r451, %r452, %r453, %r454, %r455, %r456, %r457}, {%r1198, %r1197, %r1196, %r1195};
	wmma.mma.sync.aligned.row.col.m16n16k16.f16.f16 {%r474, %r475, %r476, %r477}, {%r394, %r395, %r396, %r397, %r398, %r399, %r400, %r401}, {%r423, %r424, %r425, %r426, %r427, %r428, %r429, %r430}, {%r1194, %r1193, %r1192, %r1191};
	wmma.mma.sync.aligned.row.col.m16n16k16.f16.f16 {%r478, %r479, %r480, %r481}, {%r394, %r395, %r396, %r397, %r398, %r399, %r400, %r401}, {%r432, %r433, %r434, %r435, %r436, %r437, %r438, %r439}, {%r1190, %r1189, %r1188, %r1187};
	wmma.mma.sync.aligned.row.col.m16n16k16.f16.f16 {%r482, %r483, %r484, %r485}, {%r394, %r395, %r396, %r397, %r398, %r399, %r400, %r401}, {%r441, %r442, %r443, %r444, %r445, %r446, %r447, %r448}, {%r1186, %r1185, %r1184, %r1183};
	wmma.mma.sync.aligned.row.col.m16n16k16.f16.f16 {%r486, %r487, %r488, %r489}, {%r394, %r395, %r396, %r397, %r398, %r399, %r400, %r401}, {%r450, %r451, %r452, %r453, %r454, %r455, %r456, %r457}, {%r1182, %r1181, %r1180, %r1179};
	wmma.mma.sync.aligned.row.col.m16n16k16.f16.f16 {%r490, %r491, %r492, %r493}, {%r403, %r404, %r405, %r406, %r407, %r408, %r409, %r410}, {%r423, %r424, %r425, %r426, %r427, %r428, %r429, %r430}, {%r1178, %r1177, %r1176, %r1175};
	wmma.mma.sync.aligned.row.col.m16n16k16.f16.f16 {%r494, %r495, %r496, %r497}, {%r403, %r404, %r405, %r406, %r407, %r408, %r409, %r410}, {%r432, %r433, %r434, %r435, %r436, %r437, %r438, %r439}, {%r1174, %r1173, %r1172, %r1171};
	wmma.mma.sync.aligned.row.col.m16n16k16.f16.f16 {%r498, %r499, %r500, %r501}, {%r403, %r404, %r405, %r406, %r407, %r408, %r409, %r410}, {%r441, %r442, %r443, %r444, %r445, %r446, %r447, %r448}, {%r1170, %r1169, %r1168, %r1167};
	wmma.mma.sync.aligned.row.col.m16n16k16.f16.f16 {%r502, %r503, %r504, %r505}, {%r403, %r404, %r405, %r406, %r407, %r408, %r409, %r410}, {%r450, %r451, %r452, %r453, %r454, %r455, %r456, %r457}, {%r1166, %r1165, %r1164, %r1163};
	wmma.mma.sync.aligned.row.col.m16n16k16.f16.f16 {%r506, %r507, %r508, %r509}, {%r412, %r413, %r414, %r415, %r416, %r417, %r418, %r419}, {%r423, %r424, %r425, %r426, %r427, %r428, %r429, %r430}, {%r1162, %r1161, %r1160, %r1159};
	wmma.mma.sync.aligned.row.col.m16n16k16.f16.f16 {%r510, %r511, %r512, %r513}, {%r412, %r413, %r414, %r415, %r416, %r417, %r418, %r419}, {%r432, %r433, %r434, %r435, %r436, %r437, %r438, %r439}, {%r1158, %r1157, %r1156, %r1155};
	wmma.mma.sync.aligned.row.col.m16n16k16.f16.f16 {%r514, %r515, %r516, %r517}, {%r412, %r413, %r414, %r415, %r416, %r417, %r418, %r419}, {%r441, %r442, %r443, %r444, %r445, %r446, %r447, %r448}, {%r1154, %r1153, %r1152, %r1151};
	wmma.mma.sync.aligned.row.col.m16n16k16.f16.f16 {%r518, %r519, %r520, %r521}, {%r412, %r413, %r414, %r415, %r416, %r417, %r418, %r419}, {%r450, %r451, %r452, %r453, %r454, %r455, %r456, %r457}, {%r1150, %r1149, %r1148, %r1147};
	add.s32 	%r522, %r383, 32;
	wmma.load.a.sync.aligned.row.m16n16k16.shared.f16 	{%r523, %r524, %r525, %r526, %r527, %r528, %r529, %r530}, [%r522], %r384;
	add.s32 	%r531, %r383, 1312;
	wmma.load.a.sync.aligned.row.m16n16k16.shared.f16 	{%r532, %r533, %r534, %r535, %r536, %r537, %r538, %r539}, [%r531], %r384;
	add.s32 	%r540, %r383, 2592;
	wmma.load.a.sync.aligned.row.m16n16k16.shared.f16 	{%r541, %r542, %r543, %r544, %r545, %r546, %r547, %r548}, [%r540], %r384;
	add.s32 	%r549, %r383, 3872;
	wmma.load.a.sync.aligned.row.m16n16k16.shared.f16 	{%r550, %r551, %r552, %r553, %r554, %r555, %r556, %r557}, [%r549], %r384;
	add.s32 	%r558, %r422, 32;
	wmma.load.b.sync.aligned.col.m16n16k16.shared.f16 	{%r559, %r560, %r561, %r562, %r563, %r564, %r565, %r566}, [%r558], %r384;
	add.s32 	%r567, %r422, 1312;
	wmma.load.b.sync.aligned.col.m16n16k16.shared.f16 	{%r568, %r569, %r570, %r571, %r572, %r573, %r574, %r575}, [%r567], %r384;
	add.s32 	%r576, %r422, 2592;
	wmma.load.b.sync.aligned.col.m16n16k16.shared.f16 	{%r577, %r578, %r579, %r580, %r581, %r582, %r583, %r584}, [%r576], %r384;
	add.s32 	%r585, %r422, 3872;
	wmma.load.b.sync.aligned.col.m16n16k16.shared.f16 	{%r586, %r587, %r588, %r589, %r590, %r591, %r592, %r593}, [%r585], %r384;
	wmma.mma.sync.aligned.row.col.m16n16k16.f16.f16 {%r1210, %r1209, %r1208, %r1207}, {%r523, %r524, %r525, %r526, %r527, %r528, %r529, %r530}, {%r559, %r560, %r561, %r562, %r563, %r564, %r565, %r566}, {%r458, %r459, %r460, %r461};
	wmma.mma.sync.aligned.row.col.m16n16k16.f16.f16 {%r1206, %r1205, %r1204, %r1203}, {%r523, %r524, %r525, %r526, %r527, %r528, %r529, %r530}, {%r568, %r569, %r570, %r571, %r572, %r573, %r574, %r575}, {%r462, %r463, %r464, %r465};
	wmma.mma.sync.aligned.row.col.m16n16k16.f16.f16 {%r1202, %r1201, %r1200, %r1199}, {%r523, %r524, %r525, %r526, %r527, %r528, %r529, %r530}, {%r577, %r578, %r579, %r580, %r581, %r582, %r583, %r584}, {%r466, %r467, %r468, %r469};
	wmma.mma.sync.aligned.row.col.m16n16k16.f16.f16 {%r1198, %r1197, %r1196, %r1195}, {%r523, %r524, %r525, %r526, %r527, %r528, %r529, %r530}, {%r586, %r587, %r588, %r589, %r590, %r591, %r592, %r593}, {%r470, %r471, %r472, %r473};
	wmma.mma.sync.aligned.row.col.m16n16k16.f16.f16 {%r1194, %r1193, %r1192, %r1191}, {%r532, %r533, %r534, %r535, %r536, %r537, %r538, %r539}, {%r559, %r560, %r561, %r562, %r563, %r564, %r565, %r566}, {%r474, %r475, %r476, %r477};
	wmma.mma.sync.aligned.row.col.m16n16k16.f16.f16 {%r1190, %r1189, %r1188, %r1187}, {%r532, %r533, %r534, %r535, %r536, %r537, %r538, %r539}, {%r568, %r569, %r570, %r571, %r572, %r573, %r574, %r575}, {%r478, %r479, %r480, %r481};
	wmma.mma.sync.aligned.row.col.m16n16k16.f16.f16 {%r1186, %r1185, %r1184, %r1183}, {%r532, %r533, %r534, %r535, %r536, %r537, %r538, %r539}, {%r577, %r578, %r579, %r580, %r581, %r582, %r583, %r584}, {%r482, %r483, %r484, %r485};
	wmma.mma.sync.aligned.row.col.m16n16k16.f16.f16 {%r1182, %r1181, %r1180, %r1179}, {%r532, %r533, %r534, %r535, %r536, %r537, %r538, %r539}, {%r586, %r587, %r588, %r589, %r590, %r591, %r592, %r593}, {%r486, %r487, %r488, %r489};
	wmma.mma.sync.aligned.row.col.m16n16k16.f16.f16 {%r1178, %r1177, %r1176, %r1175}, {%r541, %r542, %r543, %r544, %r545, %r546, %r547, %r548}, {%r559, %r560, %r561, %r562, %r563, %r564, %r565, %r566}, {%r490, %r491, %r492, %r493};
	wmma.mma.sync.aligned.row.col.m16n16k16.f16.f16 {%r1174, %r1173, %r1172, %r1171}, {%r541, %r542, %r543, %r544, %r545, %r546, %r547, %r548}, {%r568, %r569, %r570, %r571, %r572, %r573, %r574, %r575}, {%r494, %r495, %r496, %r497};
	wmma.mma.sync.aligned.row.col.m16n16k16.f16.f16 {%r1170, %r1169, %r1168, %r1167}, {%r541, %r542, %r543, %r544, %r545, %r546, %r547, %r548}, {%r577, %r578, %r579, %r580, %r581, %r582, %r583, %r584}, {%r498, %r499, %r500, %r501};
	wmma.mma.sync.aligned.row.col.m16n16k16.f16.f16 {%r1166, %r1165, %r1164, %r1163}, {%r541, %r542, %r543, %r544, %r545, %r546, %r547, %r548}, {%r586, %r587, %r588, %r589, %r590, %r591, %r592, %r593}, {%r502, %r503, %r504, %r505};
	wmma.mma.sync.aligned.row.col.m16n16k16.f16.f16 {%r1162, %r1161, %r1160, %r1159}, {%r550, %r551, %r552, %r553, %r554, %r555, %r556, %r557}, {%r559, %r560, %r561, %r562, %r563, %r564, %r565, %r566}, {%r506, %r507, %r508, %r509};
	wmma.mma.sync.aligned.row.col.m16n16k16.f16.f16 {%r1158, %r1157, %r1156, %r1155}, {%r550, %r551, %r552, %r553, %r554, %r555, %r556, %r557}, {%r568, %r569, %r570, %r571, %r572, %r573, %r574, %r575}, {%r510, %r511, %r512, %r513};
	wmma.mma.sync.aligned.row.col.m16n16k16.f16.f16 {%r1154, %r1153, %r1152, %r1151}, {%r550, %r551, %r552, %r553, %r554, %r555, %r556, %r557}, {%r577, %r578, %r579, %r580, %r581, %r582, %r583, %r584}, {%r514, %r515, %r516, %r517};
	wmma.mma.sync.aligned.row.col.m16n16k16.f16.f16 {%r1150, %r1149, %r1148, %r1147}, {%r550, %r551, %r552, %r553, %r554, %r555, %r556, %r557}, {%r586, %r587, %r588, %r589, %r590, %r591, %r592, %r593}, {%r518, %r519, %r520, %r521};
	add.s32 	%r1211, %r1211, 1;
	setp.ne.s32 	%p16, %r1211, 286;
	@%p16 bra 	$L__BB3_29;
	ld.param.u64 	%rd121, [_Z55tir_halfxint3_tensorop_64x128x32x3_t0_y1z2_K9216_align8P6__halfPaS0_S0_S0__param_4];
	cvta.to.global.u64 	%rd101, %rd121;
	// begin inline asm
	cp.async.wait_group 1;
	// end inline asm
	bar.sync 	0;
	add.s32 	%r595, %r382, 5120;
	mov.b32 	%r596, 40;
	wmma.load.a.sync.aligned.row.m16n16k16.shared.f16 	{%r597, %r598, %r599, %r600, %r601, %r602, %r603, %r604}, [%r595], %r596;
	add.s32 	%r605, %r382, 6400;
	wmma.load.a.sync.aligned.row.m16n16k16.shared.f16 	{%r606, %r607, %r608, %r609, %r610, %r611, %r612, %r613}, [%r605], %r596;
	add.s32 	%r614, %r382, 7680;
	wmma.load.a.sync.aligned.row.m16n16k16.shared.f16 	{%r615, %r616, %r617, %r618, %r619, %r620, %r621, %r622}, [%r614], %r596;
	add.s32 	%r623, %r382, 8960;
	wmma.load.a.sync.aligned.row.m16n16k16.shared.f16 	{%r624, %r625, %r626, %r627, %r628, %r629, %r630, %r631}, [%r623], %r596;
	shl.b32 	%r632, %r12, 1;
	add.s32 	%r634, %r421, %r632;
	add.s32 	%r635, %r634, 10240;
	wmma.load.b.sync.aligned.col.m16n16k16.shared.f16 	{%r636, %r637, %r638, %r639, %r640, %r641, %r642, %r643}, [%r635], %r596;
	add.s32 	%r644, %r634, 11520;
	wmma.load.b.sync.aligned.col.m16n16k16.shared.f16 	{%r645, %r646, %r647, %r648, %r649, %r650, %r651, %r652}, [%r644], %r596;
	add.s32 	%r653, %r634, 12800;
	wmma.load.b.sync.aligned.col.m16n16k16.shared.f16 	{%r654, %r655, %r656, %r657, %r658, %r659, %r660, %r661}, [%r653], %r596;
	add.s32 	%r662, %r634, 14080;
	wmma.load.b.sync.aligned.col.m16n16k16.shared.f16 	{%r663, %r664, %r665, %r666, %r667, %r668, %r669, %r670}, [%r662], %r596;
	wmma.mma.sync.aligned.row.col.m16n16k16.f16.f16 {%r671, %r672, %r673, %r674}, {%r597, %r598, %r599, %r600, %r601, %r602, %r603, %r604}, {%r636, %r637, %r638, %r639, %r640, %r641, %r642, %r643}, {%r1210, %r1209, %r1208, %r1207};
	wmma.mma.sync.aligned.row.col.m16n16k16.f16.f16 {%r675, %r676, %r677, %r678}, {%r597, %r598, %r599, %r600, %r601, %r602, %r603, %r604}, {%r645, %r646, %r647, %r648, %r649, %r650, %r651, %r652}, {%r1206, %r1205, %r1204, %r1203};
	wmma.mma.sync.aligned.row.col.m16n16k16.f16.f16 {%r679, %r680, %r681, %r682}, {%r597, %r598, %r599, %r600, %r601, %r602, %r603, %r604}, {%r654, %r655, %r656, %r657, %r658, %r659, %r660, %r661}, {%r1202, %r1201, %r1200, %r1199};
	wmma.mma.sync.aligned.row.col.m16n16k16.f16.f16 {%r683, %r684, %r685, %r686}, {%r597, %r598, %r599, %r600, %r601, %r602, %r603, %r604}, {%r663, %r664, %r665, %r666, %r667, %r668, %r669, %r670}, {%r1198, %r1197, %r1196, %r1195};
	wmma.mma.sync.aligned.row.col.m16n16k16.f16.f16 {%r687, %r688, %r689, %r690}, {%r606, %r607, %r608, %r609, %r610, %r611, %r612, %r613}, {%r636, %r637, %r638, %r639, %r640, %r641, %r642, %r643}, {%r1194, %r1193, %r1192, %r1191};
	wmma.mma.sync.aligned.row.col.m16n16k16.f16.f16 {%r691, %r692, %r693, %r694}, {%r606, %r607, %r608, %r609, %r610, %r611, %r612, %r613}, {%r645, %r646, %r647, %r648, %r649, %r650, %r651, %r652}, {%r1190, %r1189, %r1188, %r1187};
	wmma.mma.sync.aligned.row.col.m16n16k16.f16.f16 {%r695, %r696, %r697, %r698}, {%r606, %r607, %r608, %r609, %r610, %r611, %r612, %r613}, {%r654, %r655, %r656, %r657, %r658, %r659, %r660, %r661}, {%r1186, %r1185, %r1184, %r1183};
	wmma.mma.sync.aligned.row.col.m16n16k16.f16.f16 {%r699, %r700, %r701, %r702}, {%r606, %r607, %r608, %r609, %r610, %r611, %r612, %r613}, {%r663, %r664, %r665, %r666, %r667, %r668, %r669, %r670}, {%r1182, %r1181, %r1180, %r1179};
	wmma.mma.sync.aligned.row.col.m16n16k16.f16.f16 {%r703, %r704, %r705, %r706}, {%r615, %r616, %r617, %r618, %r619, %r620, %r621, %r622}, {%r636, %r637, %r638, %r639, %r640, %r641, %r642, %r643}, {%r1178, %r1177, %r1176, %r1175};
	wmma.mma.sync.aligned.row.col.m16n16k16.f16.f16 {%r707, %r708, %r709, %r710}, {%r615, %r616, %r617, %r618, %r619, %r620, %r621, %r622}, {%r645, %r646, %r647, %r648, %r649, %r650, %r651, %r652}, {%r1174, %r1173, %r1172, %r1171};
	wmma.mma.sync.aligned.row.col.m16n16k16.f16.f16 {%r711, %r712, %r713, %r714}, {%r615, %r616, %r617, %r618, %r619, %r620, %r621, %r622}, {%r654, %r655, %r656, %r657, %r658, %r659, %r660, %r661}, {%r1170, %r1169, %r1168, %r1167};
	wmma.mma.sync.aligned.row.col.m16n16k16.f16.f16 {%r715, %r716, %r717, %r718}, {%r615, %r616, %r617, %r618, %r619, %r620, %r621, %r622}, {%r663, %r664, %r665, %r666, %r667, %r668, %r669, %r670}, {%r1166, %r1165, %r1164, %r1163};
	wmma.mma.sync.aligned.row.col.m16n16k16.f16.f16 {%r719, %r720, %r721, %r722}, {%r624, %r625, %r626, %r627, %r628, %r629, %r630, %r631}, {%r636, %r637, %r638, %r639, %r640, %r641, %r642, %r643}, {%r1162, %r1161, %r1160, %r1159};
	wmma.mma.sync.aligned.row.col.m16n16k16.f16.f16 {%r723, %r724, %r725, %r726}, {%r624, %r625, %r626, %r627, %r628, %r629, %r630, %r631}, {%r645, %r646, %r647, %r648, %r649, %r650, %r651, %r652}, {%r1158, %r1157, %r1156, %r1155};
	wmma.mma.sync.aligned.row.col.m16n16k16.f16.f16 {%r727, %r728, %r729, %r730}, {%r624, %r625, %r626, %r627, %r628, %r629, %r630, %r631}, {%r654, %r655, %r656, %r657, %r658, %r659, %r660, %r661}, {%r1154, %r1153, %r1152, %r1151};
	wmma.mma.sync.aligned.row.col.m16n16k16.f16.f16 {%r731, %r732, %r733, %r734}, {%r624, %r625, %r626, %r627, %r628, %r629, %r630, %r631}, {%r663, %r664, %r665, %r666, %r667, %r668, %r669, %r670}, {%r1150, %r1149, %r1148, %r1147};
	add.s32 	%r735, %r382, 5152;
	wmma.load.a.sync.aligned.row.m16n16k16.shared.f16 	{%r736, %r737, %r738, %r739, %r740, %r741, %r742, %r743}, [%r735], %r596;
	add.s32 	%r744, %r382, 6432;
	wmma.load.a.sync.aligned.row.m16n16k16.shared.f16 	{%r745, %r746, %r747, %r748, %r749, %r750, %r751, %r752}, [%r744], %r596;
	add.s32 	%r753, %r382, 7712;
	wmma.load.a.sync.aligned.row.m16n16k16.shared.f16 	{%r754, %r755, %r756, %r757, %r758, %r759, %r760, %r761}, [%r753], %r596;
	add.s32 	%r762, %r382, 8992;
	wmma.load.a.sync.aligned.row.m16n16k16.shared.f16 	{%r763, %r764, %r765, %r766, %r767, %r768, %r769, %r770}, [%r762], %r596;
	add.s32 	%r771, %r634, 10272;
	wmma.load.b.sync.aligned.col.m16n16k16.shared.f16 	{%r772, %r773, %r774, %r775, %r776, %r777, %r778, %r779}, [%r771], %r596;
	add.s32 	%r780, %r634, 11552;
	wmma.load.b.sync.aligned.col.m16n16k16.shared.f16 	{%r781, %r782, %r783, %r784, %r785, %r786, %r787, %r788}, [%r780], %r596;
	add.s32 	%r789, %r634, 12832;
	wmma.load.b.sync.aligned.col.m16n16k16.shared.f16 	{%r790, %r791, %r792, %r793, %r794, %r795, %r796, %r797}, [%r789], %r596;
	add.s32 	%r798, %r634, 14112;
	wmma.load.b.sync.aligned.col.m16n16k16.shared.f16 	{%r799, %r800, %r801, %r802, %r803, %r804, %r805, %r806}, [%r798], %r596;
	wmma.mma.sync.aligned.row.col.m16n16k16.f16.f16 {%r807, %r808, %r809, %r810}, {%r736, %r737, %r738, %r739, %r740, %r741, %r742, %r743}, {%r772, %r773, %r774, %r775, %r776, %r777, %r778, %r779}, {%r671, %r672, %r673, %r674};
	wmma.mma.sync.aligned.row.col.m16n16k16.f16.f16 {%r811, %r812, %r813, %r814}, {%r736, %r737, %r738, %r739, %r740, %r741, %r742, %r743}, {%r781, %r782, %r783, %r784, %r785, %r786, %r787, %r788}, {%r675, %r676, %r677, %r678};
	wmma.mma.sync.aligned.row.col.m16n16k16.f16.f16 {%r815, %r816, %r817, %r818}, {%r736, %r737, %r738, %r739, %r740, %r741, %r742, %r743}, {%r790, %r791, %r792, %r793, %r794, %r795, %r796, %r797}, {%r679, %r680, %r681, %r682};
	wmma.mma.sync.aligned.row.col.m16n16k16.f16.f16 {%r819, %r820, %r821, %r822}, {%r736, %r737, %r738, %r739, %r740, %r741, %r742, %r743}, {%r799, %r800, %r801, %r802, %r803, %r804, %r805, %r806}, {%r683, %r684, %r685, %r686};
	wmma.mma.sync.aligned.row.col.m16n16k16.f16.f16 {%r823, %r824, %r825, %r826}, {%r745, %r746, %r747, %r748, %r749, %r750, %r751, %r752}, {%r772, %r773, %r774, %r775, %r776, %r777, %r778, %r779}, {%r687, %r688, %r689, %r690};
	wmma.mma.sync.aligned.row.col.m16n16k16.f16.f16 {%r827, %r828, %r829, %r830}, {%r745, %r746, %r747, %r748, %r749, %r750, %r751, %r752}, {%r781, %r782, %r783, %r784, %r785, %r786, %r787, %r788}, {%r691, %r692, %r693, %r694};
	wmma.mma.sync.aligned.row.col.m16n16k16.f16.f16 {%r831, %r832, %r833, %r834}, {%r745, %r746, %r747, %r748, %r749, %r750, %r751, %r752}, {%r790, %r791, %r792, %r793, %r794, %r795, %r796, %r797}, {%r695, %r696, %r697, %r698};
	wmma.mma.sync.aligned.row.col.m16n16k16.f16.f16 {%r835, %r836, %r837, %r838}, {%r745, %r746, %r747, %r748, %r749, %r750, %r751, %r752}, {%r799, %r800, %r801, %r802, %r803, %r804, %r805, %r806}, {%r699, %r700, %r701, %r702};
	wmma.mma.sync.aligned.row.col.m16n16k16.f16.f16 {%r839, %r840, %r841, %r842}, {%r754, %r755, %r756, %r757, %r758, %r759, %r760, %r761}, {%r772, %r773, %r774, %r775, %r776, %r777, %r778, %r779}, {%r703, %r704, %r705, %r706};
	wmma.mma.sync.aligned.row.col.m16n16k16.f16.f16 {%r843, %r844, %r845, %r846}, {%r754, %r755, %r756, %r757, %r758, %r759, %r760, %r761}, {%r781, %r782, %r783, %r784, %r785, %r786, %r787, %r788}, {%r707, %r708, %r709, %r710};
	wmma.mma.sync.aligned.row.col.m16n16k16.f16.f16 {%r847, %r848, %r849, %r850}, {%r754, %r755, %r756, %r757, %r758, %r759, %r760, %r761}, {%r790, %r791, %r792, %r793, %r794, %r795, %r796, %r797}, {%r711, %r712, %r713, %r714};
	wmma.mma.sync.aligned.row.col.m16n16k16.f16.f16 {%r851, %r852, %r853, %r854}, {%r754, %r755, %r756, %r757, %r758, %r759, %r760, %r761}, {%r799, %r800, %r801, %r802, %r803, %r804, %r805, %r806}, {%r715, %r716, %r717, %r718};
	wmma.mma.sync.aligned.row.col.m16n16k16.f16.f16 {%r855, %r856, %r857, %r858}, {%r763, %r764, %r765, %r766, %r767, %r768, %r769, %r770}, {%r772, %r773, %r774, %r775, %r776, %r777, %r778, %r779}, {%r719, %r720, %r721, %r722};
	wmma.mma.sync.aligned.row.col.m16n16k16.f16.f16 {%r859, %r860, %r861, %r862}, {%r763, %r764, %r765, %r766, %r767, %r768, %r769, %r770}, {%r781, %r782, %r783, %r784, %r785, %r786, %r787, %r788}, {%r723, %r724, %r725, %r726};
	wmma.mma.sync.aligned.row.col.m16n16k16.f16.f16 {%r863, %r864, %r865, %r866}, {%r763, %r764, %r765, %r766, %r767, %r768, %r769, %r770}, {%r790, %r791, %r792, %r793, %r794, %r795, %r796, %r797}, {%r727, %r728, %r729, %r730};
	wmma.mma.sync.aligned.row.col.m16n16k16.f16.f16 {%r867, %r868, %r869, %r870}, {%r763, %r764, %r765, %r766, %r767, %r768, %r769, %r770}, {%r799, %r800, %r801, %r802, %r803, %r804, %r805, %r806}, {%r731, %r732, %r733, %r734};
	// begin inline asm
	cp.async.wait_group 0;
	// end inline asm
	bar.sync 	0;
	add.s32 	%r871, %r382, 10240;
	wmma.load.a.sync.aligned.row.m16n16k16.shared.f16 	{%r872, %r873, %r874, %r875, %r876, %r877, %r878, %r879}, [%r871], %r596;
	add.s32 	%r880, %r382, 11520;
	wmma.load.a.sync.aligned.row.m16n16k16.shared.f16 	{%r881, %r882, %r883, %r884, %r885, %r886, %r887, %r888}, [%r880], %r596;
	add.s32 	%r889, %r382, 12800;
	wmma.load.a.sync.aligned.row.m16n16k16.shared.f16 	{%r890, %r891, %r892, %r893, %r894, %r895, %r896, %r897}, [%r889], %r596;
	add.s32 	%r898, %r382, 14080;
	wmma.load.a.sync.aligned.row.m16n16k16.shared.f16 	{%r899, %r900, %r901, %r902, %r903, %r904, %r905, %r906}, [%r898], %r596;
	add.s32 	%r907, %r634, 20480;
	wmma.load.b.sync.aligned.col.m16n16k16.shared.f16 	{%r908, %r909, %r910, %r911, %r912, %r913, %r914, %r915}, [%r907], %r596;
	add.s32 	%r916, %r634, 21760;
	wmma.load.b.sync.aligned.col.m16n16k16.shared.f16 	{%r917, %r918, %r919, %r920, %r921, %r922, %r923, %r924}, [%r916], %r596;
	add.s32 	%r925, %r634, 23040;
	wmma.load.b.sync.aligned.col.m16n16k16.shared.f16 	{%r926, %r927, %r928, %r929, %r930, %r931, %r932, %r933}, [%r925], %r596;
	add.s32 	%r934, %r634, 24320;
	wmma.load.b.sync.aligned.col.m16n16k16.shared.f16 	{%r935, %r936, %r937, %r938, %r939, %r940, %r941, %r942}, [%r934], %r596;
	wmma.mma.sync.aligned.row.col.m16n16k16.f16.f16 {%r943, %r944, %r945, %r946}, {%r872, %r873, %r874, %r875, %r876, %r877, %r878, %r879}, {%r908, %r909, %r910, %r911, %r912, %r913, %r914, %r915}, {%r807, %r808, %r809, %r810};
	wmma.mma.sync.aligned.row.col.m16n16k16.f16.f16 {%r947, %r948, %r949, %r950}, {%r872, %r873, %r874, %r875, %r876, %r877, %r878, %r879}, {%r917, %r918, %r919, %r920, %r921, %r922, %r923, %r924}, {%r811, %r812, %r813, %r814};
	wmma.mma.sync.aligned.row.col.m16n16k16.f16.f16 {%r951, %r952, %r953, %r954}, {%r872, %r873, %r874, %r875, %r876, %r877, %r878, %r879}, {%r926, %r927, %r928, %r929, %r930, %r931, %r932, %r933}, {%r815, %r816, %r817, %r818};
	wmma.mma.sync.aligned.row.col.m16n16k16.f16.f16 {%r955, %r956, %r957, %r958}, {%r872, %r873, %r874, %r875, %r876, %r877, %r878, %r879}, {%r935, %r936, %r937, %r938, %r939, %r940, %r941, %r942}, {%r819, %r820, %r821, %r822};
	wmma.mma.sync.aligned.row.col.m16n16k16.f16.f16 {%r959, %r960, %r961, %r962}, {%r881, %r882, %r883, %r884, %r885, %r886, %r887, %r888}, {%r908, %r909, %r910, %r911, %r912, %r913, %r914, %r915}, {%r823, %r824, %r825, %r826};
	wmma.mma.sync.aligned.row.col.m16n16k16.f16.f16 {%r963, %r964, %r965, %r966}, {%r881, %r882, %r883, %r884, %r885, %r886, %r887, %r888}, {%r917, %r918, %r919, %r920, %r921, %r922, %r923, %r924}, {%r827, %r828, %r829, %r830};
	wmma.mma.sync.aligned.row.col.m16n16k16.f16.f16 {%r967, %r968, %r969, %r970}, {%r881, %r882, %r883, %r884, %r885, %r886, %r887, %r888}, {%r926, %r927, %r928, %r929, %r930, %r931, %r932, %r933}, {%r831, %r832, %r833, %r834};
	wmma.mma.sync.aligned.row.col.m16n16k16.f16.f16 {%r971, %r972, %r973, %r974}, {%r881, %r882, %r883, %r884, %r885, %r886, %r887, %r888}, {%r935, %r936, %r937, %r938, %r939, %r940, %r941, %r942}, {%r835, %r836, %r837, %r838};
	wmma.mma.sync.aligned.row.col.m16n16k16.f16.f16 {%r975, %r976, %r977, %r978}, {%r890, %r891, %r892, %r893, %r894, %r895, %r896, %r897}, {%r908, %r909, %r910, %r911, %r912, %r913, %r914, %r915}, {%r839, %r840, %r841, %r842};
	wmma.mma.sync.aligned.row.col.m16n16k16.f16.f16 {%r979, %r980, %r981, %r982}, {%r890, %r891, %r892, %r893, %r894, %r895, %r896, %r897}, {%r917, %r918, %r919, %r920, %r921, %r922, %r923, %r924}, {%r843, %r844, %r845, %r846};
	wmma.mma.sync.aligned.row.col.m16n16k16.f16.f16 {%r983, %r984, %r985, %r986}, {%r890, %r891, %r892, %r893, %r894, %r895, %r896, %r897}, {%r926, %r927, %r928, %r929, %r930, %r931, %r932, %r933}, {%r847, %r848, %r849, %r850};
	wmma.mma.sync.aligned.row.col.m16n16k16.f16.f16 {%r987, %r988, %r989, %r990}, {%r890, %r891, %r892, %r893, %r894, %r895, %r896, %r897}, {%r935, %r936, %r937, %r938, %r939, %r940, %r941, %r942}, {%r851, %r852, %r853, %r854};
	wmma.mma.sync.aligned.row.col.m16n16k16.f16.f16 {%r991, %r992, %r993, %r994}, {%r899, %r900, %r901, %r902, %r903, %r904, %r905, %r906}, {%r908, %r909, %r910, %r911, %r912, %r913, %r914, %r915}, {%r855, %r856, %r857, %r858};
	wmma.mma.sync.aligned.row.col.m16n16k16.f16.f16 {%r995, %r996, %r997, %r998}, {%r899, %r900, %r901, %r902, %r903, %r904, %r905, %r906}, {%r917, %r918, %r919, %r920, %r921, %r922, %r923, %r924}, {%r859, %r860, %r861, %r862};
	wmma.mma.sync.aligned.row.col.m16n16k16.f16.f16 {%r999, %r1000, %r1001, %r1002}, {%r899, %r900, %r901, %r902, %r903, %r904, %r905, %r906}, {%r926, %r927, %r928, %r929, %r930, %r931, %r932, %r933}, {%r863, %r864, %r865, %r866};
	wmma.mma.sync.aligned.row.col.m16n16k16.f16.f16 {%r1003, %r1004, %r1005, %r1006}, {%r899, %r900, %r901, %r902, %r903, %r904, %r905, %r906}, {%r935, %r936, %r937, %r938, %r939, %r940, %r941, %r942}, {%r867, %r868, %r869, %r870};
	add.s32 	%r1007, %r382, 10272;
	wmma.load.a.sync.aligned.row.m16n16k16.shared.f16 	{%r1008, %r1009, %r1010, %r1011, %r1012, %r1013, %r1014, %r1015}, [%r1007], %r596;
	add.s32 	%r1016, %r382, 11552;
	wmma.load.a.sync.aligned.row.m16n16k16.shared.f16 	{%r1017, %r1018, %r1019, %r1020, %r1021, %r1022, %r1023, %r1024}, [%r1016], %r596;
	add.s32 	%r1025, %r382, 12832;
	wmma.load.a.sync.aligned.row.m16n16k16.shared.f16 	{%r1026, %r1027, %r1028, %r1029, %r1030, %r1031, %r1032, %r1033}, [%r1025], %r596;
	add.s32 	%r1034, %r382, 14112;
	wmma.load.a.sync.aligned.row.m16n16k16.shared.f16 	{%r1035, %r1036, %r1037, %r1038, %r1039, %r1040, %r1041, %r1042}, [%r1034], %r596;
	add.s32 	%r1043, %r634, 20512;
	wmma.load.b.sync.aligned.col.m16n16k16.shared.f16 	{%r1044, %r1045, %r1046, %r1047, %r1048, %r1049, %r1050, %r1051}, [%r1043], %r596;
	add.s32 	%r1052, %r634, 21792;
	wmma.load.b.sync.aligned.col.m16n16k16.shared.f16 	{%r1053, %r1054, %r1055, %r1056, %r1057, %r1058, %r1059, %r1060}, [%r1052], %r596;
	add.s32 	%r1061, %r634, 23072;
	wmma.load.b.sync.aligned.col.m16n16k16.shared.f16 	{%r1062, %r1063, %r1064, %r1065, %r1066, %r1067, %r1068, %r1069}, [%r1061], %r596;
	add.s32 	%r1070, %r634, 24352;
	wmma.load.b.sync.aligned.col.m16n16k16.shared.f16 	{%r1071, %r1072, %r1073, %r1074, %r1075, %r1076, %r1077, %r1078}, [%r1070], %r596;
	wmma.mma.sync.aligned.row.col.m16n16k16.f16.f16 {%r1079, %r1080, %r1081, %r1082}, {%r1008, %r1009, %r1010, %r1011, %r1012, %r1013, %r1014, %r1015}, {%r1044, %r1045, %r1046, %r1047, %r1048, %r1049, %r1050, %r1051}, {%r943, %r944, %r945, %r946};
	wmma.mma.sync.aligned.row.col.m16n16k16.f16.f16 {%r1083, %r1084, %r1085, %r1086}, {%r1008, %r1009, %r1010, %r1011, %r1012, %r1013, %r1014, %r1015}, {%r1053, %r1054, %r1055, %r1056, %r1057, %r1058, %r1059, %r1060}, {%r947, %r948, %r949, %r950};
	wmma.mma.sync.aligned.row.col.m16n16k16.f16.f16 {%r1087, %r1088, %r1089, %r1090}, {%r1008, %r1009, %r1010, %r1011, %r1012, %r1013, %r1014, %r1015}, {%r1062, %r1063, %r1064, %r1065, %r1066, %r1067, %r1068, %r1069}, {%r951, %r952, %r953, %r954};
	wmma.mma.sync.aligned.row.col.m16n16k16.f16.f16 {%r1091, %r1092, %r1093, %r1094}, {%r1008, %r1009, %r1010, %r1011, %r1012, %r1013, %r1014, %r1015}, {%r1071, %r1072, %r1073, %r1074, %r1075, %r1076, %r1077, %r1078}, {%r955, %r956, %r957, %r958};
	wmma.mma.sync.aligned.row.col.m16n16k16.f16.f16 {%r1095, %r1096, %r1097, %r1098}, {%r1017, %r1018, %r1019, %r1020, %r1021, %r1022, %r1023, %r1024}, {%r1044, %r1045, %r1046, %r1047, %r1048, %r1049, %r1050, %r1051}, {%r959, %r960, %r961, %r962};
	wmma.mma.sync.aligned.row.col.m16n16k16.f16.f16 {%r1099, %r1100, %r1101, %r1102}, {%r1017, %r1018, %r1019, %r1020, %r1021, %r1022, %r1023, %r1024}, {%r1053, %r1054, %r1055, %r1056, %r1057, %r1058, %r1059, %r1060}, {%r963, %r964, %r965, %r966};
	wmma.mma.sync.aligned.row.col.m16n16k16.f16.f16 {%r1103, %r1104, %r1105, %r1106}, {%r1017, %r1018, %r1019, %r1020, %r1021, %r1022, %r1023, %r1024}, {%r1062, %r1063, %r1064, %r1065, %r1066, %r1067, %r1068, %r1069}, {%r967, %r968, %r969, %r970};
	wmma.mma.sync.aligned.row.col.m16n16k16.f16.f16 {%r1107, %r1108, %r1109, %r1110}, {%r1017, %r1018, %r1019, %r1020, %r1021, %r1022, %r1023, %r1024}, {%r1071, %r1072, %r1073, %r1074, %r1075, %r1076, %r1077, %r1078}, {%r971, %r972, %r973, %r974};
	wmma.mma.sync.aligned.row.col.m16n16k16.f16.f16 {%r1111, %r1112, %r1113, %r1114}, {%r1026, %r1027, %r1028, %r1029, %r1030, %r1031, %r1032, %r1033}, {%r1044, %r1045, %r1046, %r1047, %r1048, %r1049, %r1050, %r1051}, {%r975, %r976, %r977, %r978};
	wmma.mma.sync.aligned.row.col.m16n16k16.f16.f16 {%r1115, %r1116, %r1117, %r1118}, {%r1026, %r1027, %r1028, %r1029, %r1030, %r1031, %r1032, %r1033}, {%r1053, %r1054, %r1055, %r1056, %r1057, %r1058, %r1059, %r1060}, {%r979, %r980, %r981, %r982};
	wmma.mma.sync.aligned.row.col.m16n16k16.f16.f16 {%r1119, %r1120, %r1121, %r1122}, {%r1026, %r1027, %r1028, %r1029, %r1030, %r1031, %r1032, %r1033}, {%r1062, %r1063, %r1064, %r1065, %r1066, %r1067, %r1068, %r1069}, {%r983, %r984, %r985, %r986};
	wmma.mma.sync.aligned.row.col.m16n16k16.f16.f16 {%r1123, %r1124, %r1125, %r1126}, {%r1026, %r1027, %r1028, %r1029, %r1030, %r1031, %r1032, %r1033}, {%r1071, %r1072, %r1073, %r1074, %r1075, %r1076, %r1077, %r1078}, {%r987, %r988, %r989, %r990};
	wmma.mma.sync.aligned.row.col.m16n16k16.f16.f16 {%r1127, %r1128, %r1129, %r1130}, {%r1035, %r1036, %r1037, %r1038, %r1039, %r1040, %r1041, %r1042}, {%r1044, %r1045, %r1046, %r1047, %r1048, %r1049, %r1050, %r1051}, {%r991, %r992, %r993, %r994};
	wmma.mma.sync.aligned.row.col.m16n16k16.f16.f16 {%r1131, %r1132, %r1133, %r1134}, {%r1035, %r1036, %r1037, %r1038, %r1039, %r1040, %r1041, %r1042}, {%r1053, %r1054, %r1055, %r1056, %r1057, %r1058, %r1059, %r1060}, {%r995, %r996, %r997, %r998};
	wmma.mma.sync.aligned.row.col.m16n16k16.f16.f16 {%r1135, %r1136, %r1137, %r1138}, {%r1035, %r1036, %r1037, %r1038, %r1039, %r1040, %r1041, %r1042}, {%r1062, %r1063, %r1064, %r1065, %r1066, %r1067, %r1068, %r1069}, {%r999, %r1000, %r1001, %r1002};
	wmma.mma.sync.aligned.row.col.m16n16k16.f16.f16 {%r1139, %r1140, %r1141, %r1142}, {%r1035, %r1036, %r1037, %r1038, %r1039, %r1040, %r1041, %r1042}, {%r1071, %r1072, %r1073, %r1074, %r1075, %r1076, %r1077, %r1078}, {%r1003, %r1004, %r1005, %r1006};
	add.s32 	%r1143, %r11, %r3;
	mul.wide.u32 	%rd102, %r1143, 2;
	add.s64 	%rd103, %rd101, %rd102;
	mov.b32 	%r1144, 9216;
	wmma.store.d.sync.aligned.row.m16n16k16.global.f16 	[%rd103], {%r1079, %r1080, %r1081, %r1082}, %r1144;
	add.s64 	%rd104, %rd103, 32;
	wmma.store.d.sync.aligned.row.m16n16k16.global.f16 	[%rd104], {%r1083, %r1084, %r1085, %r1086}, %r1144;
	add.s64 	%rd105, %rd103, 64;
	wmma.store.d.sync.aligned.row.m16n16k16.global.f16 	[%rd105], {%r1087, %r1088, %r1089, %r1090}, %r1144;
	add.s64 	%rd106, %rd103, 96;
	wmma.store.d.sync.aligned.row.m16n16k16.global.f16 	[%rd106], {%r1091, %r1092, %r1093, %r1094}, %r1144;
	add.s64 	%rd107, %rd103, 294912;
	wmma.store.d.sync.aligned.row.m16n16k16.global.f16 	[%rd107], {%r1095, %r1096, %r1097, %r1098}, %r1144;
	add.s64 	%rd108, %rd103, 294944;
	wmma.store.d.sync.aligned.row.m16n16k16.global.f16 	[%rd108], {%r1099, %r1100, %r1101, %r1102}, %r1144;
	add.s64 	%rd109, %rd103, 294976;
	wmma.store.d.sync.aligned.row.m16n16k16.global.f16 	[%rd109], {%r1103, %r1104, %r1105, %r1106}, %r1144;
	add.s64 	%rd110, %rd103, 295008;
	wmma.store.d.sync.aligned.row.m16n16k16.global.f16 	[%rd110], {%r1107, %r1108, %r1109, %r1110}, %r1144;
	add.s64 	%rd111, %rd103, 589824;
	wmma.store.d.sync.aligned.row.m16n16k16.global.f16 	[%rd111], {%r1111, %r1112, %r1113, %r1114}, %r1144;
	add.s64 	%rd112, %rd103, 589856;
	wmma.store.d.sync.aligned.row.m16n16k16.global.f16 	[%rd112], {%r1115, %r1116, %r1117, %r1118}, %r1144;
	add.s64 	%rd113, %rd103, 589888;
	wmma.store.d.sync.aligned.row.m16n16k16.global.f16 	[%rd113], {%r1119, %r1120, %r1121, %r1122}, %r1144;
	add.s64 	%rd114, %rd103, 589920;
	wmma.store.d.sync.aligned.row.m16n16k16.global.f16 	[%rd114], {%r1123, %r1124, %r1125, %r1126}, %r1144;
	add.s64 	%rd115, %rd103, 884736;
	wmma.store.d.sync.aligned.row.m16n16k16.global.f16 	[%rd115], {%r1127, %r1128, %r1129, %r1130}, %r1144;
	add.s64 	%rd116, %rd103, 884768;
	wmma.store.d.sync.aligned.row.m16n16k16.global.f16 	[%rd116], {%r1131, %r1132, %r1133, %r1134}, %r1144;
	add.s64 	%rd117, %rd103, 884800;
	wmma.store.d.sync.aligned.row.m16n16k16.global.f16 	[%rd117], {%r1135, %r1136, %r1137, %r1138}, %r1144;
	add.s64 	%rd118, %rd103, 884832;
	wmma.store.d.sync.aligned.row.m16n16k16.global.f16 	[%rd118], {%r1139, %r1140, %r1141, %r1142}, %r1144;
	ret;

}
	// .globl	_Z56tir_halfxint3_tensorop_128x256x32x1_t0_y2z2_K9216_align8P6__halfPaS0_S0_S0_
.visible .entry _Z56tir_halfxint3_tensorop_128x256x32x1_t0_y2z2_K9216_align8P6__halfPaS0_S0_S0_(
	.param .u64 .ptr .align 1 _Z56tir_halfxint3_tensorop_128x256x32x1_t0_y2z2_K9216_align8P6__halfPaS0_S0_S0__param_0,
	.param .u64 .ptr .align 1 _Z56tir_halfxint3_tensorop_128x256x32x1_t0_y2z2_K9216_align8P6__halfPaS0_S0_S0__param_1,
	.param .u64 .ptr .align 1 _Z56tir_halfxint3_tensorop_128x256x32x1_t0_y2z2_K9216_align8P6__halfPaS0_S0_S0__param_2,
	.param .u64 .ptr .align 1 _Z56tir_halfxint3_tensorop_128x256x32x1_t0_y2z2_K9216_align8P6__halfPaS0_S0_S0__param_3,
	.param .u64 .ptr .align 1 _Z56tir_halfxint3_tensorop_128x256x32x1_t0_y2z2_K9216_align8P6__halfPaS0_S0_S0__param_4
)
.maxntid 128
{
	.reg .pred 	%p<7>;
	.reg .b16 	%rs<62>;
	.reg .b32 	%r<860>;
	.reg .b32 	%f<2>;
	.reg .b64 	%rd<65>;
	// demoted variable
	.shared .align 2 .b8 _ZZ56tir_halfxint3_tensorop_128x256x32x1_t0_y2z2_K9216_align8P6__halfPaS0_S0_S0_E8A_shared[10240];
	// demoted variable
	.shared .align 2 .b8 _ZZ56tir_halfxint3_tensorop_128x256x32x1_t0_y2z2_K9216_align8P6__halfPaS0_S0_S0_E16B_rescale_shared[20480];
	ld.param.u64 	%rd8, [_Z56tir_halfxint3_tensorop_128x256x32x1_t0_y2z2_K9216_align8P6__halfPaS0_S0_S0__param_0];
	ld.param.u64 	%rd9, [_Z56tir_halfxint3_tensorop_128x256x32x1_t0_y2z2_K9216_align8P6__halfPaS0_S0_S0__param_1];
	ld.param.u64 	%rd10, [_Z56tir_halfxint3_tensorop_128x256x32x1_t0_y2z2_K9216_align8P6__halfPaS0_S0_S0__param_2];
	ld.param.u64 	%rd11, [_Z56tir_halfxint3_tensorop_128x256x32x1_t0_y2z2_K9216_align8P6__halfPaS0_S0_S0__param_3];
	ld.param.u64 	%rd7, [_Z56tir_halfxint3_tensorop_128x256x32x1_t0_y2z2_K9216_align8P6__halfPaS0_S0_S0__param_4];
	cvta.to.global.u64 	%rd1, %rd8;
	cvta.to.global.u64 	%rd2, %rd11;
	cvta.to.global.u64 	%rd3, %rd10;
	cvta.to.global.u64 	%rd4, %rd9;
	mov.f32 	%f1, 0f00000000;
	// begin inline asm
	{  cvt.rn.f16.f32 %rs13, %f1;}

	// end inline asm
	mov.b32 	%r730, {%rs13, %rs13};
	mov.u32 	%r289, %tid.y;
	mul.lo.s32 	%r290, %r289, 2560;
	mov.u32 	%r2, %tid.z;
	mad.lo.s32 	%r291, %r2, 1280, %r290;
	mov.u32 	%r292, %tid.x;
	shr.u32 	%r293, %r292, 2;
	shl.b32 	%r294, %r292, 3;
	and.b32  	%r295, %r294, 24;
	mad.lo.s32 	%r296, %r293, 40, %r291;
	add.s32 	%r297, %r296, %r295;
	mov.u32 	%r298, %ctaid.y;
	mul.lo.s32 	%r299, %r289, 589824;
	mad.lo.s32 	%r3, %r298, 1179648, %r299;
	mad.lo.s32 	%r300, %r2, 294912, %r3;
	mad.lo.s32 	%r301, %r293, 9216, %r300;
	or.b32  	%r4, %r301, %r295;
	mul.lo.s32 	%r302, %r292, 3;
	and.b32  	%r5, %r302, 6;
	mov.u32 	%r303, %ctaid.x;
	mul.lo.s32 	%r304, %r289, 442368;
	mad.lo.s32 	%r305, %r303, 884736, %r304;
	mad.lo.s32 	%r306, %r2, 221184, %r305;
	shr.u32 	%r307, %r302, 3;
	or.b32  	%r6, %r306, %r307;
	and.b32  	%r7, %r302, 7;
	sub.s32 	%r8, 8, %r7;
	mov.b32 	%r308, -1;
	shl.b32 	%r309, %r308, %r8;
	not.b32 	%r9, %r309;
	shl.b32 	%r10, %r303, 8;
	shl.b32 	%r310, %r289, 7;
	add.s32 	%r311, %r10, %r310;
	shl.b32 	%r312, %r2, 6;
	add.s32 	%r11, %r311, %r312;
	mul.lo.s32 	%r313, %r2, 2560;
	or.b32  	%r314, %r313, %r292;
	mad.lo.s32 	%r12, %r289, 5120, %r314;
	shl.b32 	%r315, %r297, 1;
	mov.u32 	%r316, _ZZ56tir_halfxint3_tensorop_128x256x32x1_t0_y2z2_K9216_align8P6__halfPaS0_S0_S0_E8A_shared;
	add.s32 	%r13, %r316, %r315;
	shl.b32 	%r317, %r290, 1;
	add.s32 	%r14, %r316, %r317;
	add.s32 	%r15, %r14, 3840;
	mov.u32 	%r318, _ZZ56tir_halfxint3_tensorop_128x256x32x1_t0_y2z2_K9216_align8P6__halfPaS0_S0_S0_E16B_rescale_shared;
	mad.lo.s32 	%r16, %r2, 10240, %r318;
	add.s32 	%r17, %r16, 1312;
	add.s32 	%r18, %r16, 2592;
	add.s32 	%r19, %r16, 3872;
	add.s32 	%r20, %r16, 6432;
	add.s32 	%r21, %r16, 7712;
	add.s32 	%r22, %r16, 8992;
	mov.b32 	%r858, 0;
	mov.u32 	%r731, %r730;
	mov.u32 	%r732, %r730;
	mov.u32 	%r733, %r730;
	mov.u32 	%r734, %r730;
	mov.u32 	%r735, %r730;
	mov.u32 	%r736, %r730;
	mov.u32 	%r737, %r730;
	mov.u32 	%r738, %r730;
	mov.u32 	%r739, %r730;
	mov.u32 	%r740, %r730;
	mov.u32 	%r741, %r730;
	mov.u32 	%r742, %r730;
	mov.u32 	%r743, %r730;
	mov.u32 	%r744, %r730;
	mov.u32 	%r745, %r730;
	mov.u32 	%r746, %r730;
	mov.u32 	%r747, %r730;
	mov.u32 	%r748, %r730;
	mov.u32 	%r749, %r730;
	mov.u32 	%r750, %r730;
	mov.u32 	%r751, %r730;
	mov.u32 	%r752, %r730;
	mov.u32 	%r753, %r730;
	mov.u32 	%r754, %r730;
	mov.u32 	%r755, %r730;
	mov.u32 	%r756, %r730;
	mov.u32 	%r757, %r730;
	mov.u32 	%r758, %r730;
	mov.u32 	%r759, %r730;
	mov.u32 	%r760, %r730;
	mov.u32 	%r761, %r730;
	mov.u32 	%r762, %r730;
	mov.u32 	%r763, %r730;
	mov.u32 	%r764, %r730;
	mov.u32 	%r765, %r730;
	mov.u32 	%r766, %r730;
	mov.u32 	%r767, %r730;
	mov.u32 	%r768, %r730;
	mov.u32 	%r769, %r730;
	mov.u32 	%r770, %r730;
	mov.u32 	%r771, %r730;
	mov.u32 	%r772, %r730;
	mov.u32 	%r773, %r730;
	mov.u32 	%r774, %r730;
	mov.u32 	%r775, %r730;
	mov.u32 	%r776, %r730;
	mov.u32 	%r777, %r730;
	mov.u32 	%r778, %r730;
	mov.u32 	%r779, %r730;
	mov.u32 	%r780, %r730;
	mov.u32 	%r781, %r730;
	mov.u32 	%r782, %r730;
	mov.u32 	%r783, %r730;
	mov.u32 	%r784, %r730;
	mov.u32 	%r785, %r730;
	mov.u32 	%r786, %r730;
	mov.u32 	%r787, %r730;
	mov.u32 	%r788, %r730;
	mov.u32 	%r789, %r730;
	mov.u32 	%r790, %r730;
	mov.u32 	%r791, %r730;
	mov.u32 	%r792, %r730;
	mov.u32 	%r793, %r730;
	mov.u32 	%r794, %r730;
	mov.u32 	%r795, %r730;
	mov.u32 	%r796, %r730;
	mov.u32 	%r797, %r730;
	mov.u32 	%r798, %r730;
	mov.u32 	%r799, %r730;
	mov.u32 	%r800, %r730;
	mov.u32 	%r801, %r730;
	mov.u32 	%r802, %r730;
	mov.u32 	%r803, %r730;
	mov.u32 	%r804, %r730;
	mov.u32 	%r805, %r730;
	mov.u32 	%r806, %r730;
	mov.u32 	%r807, %r730;
	mov.u32 	%r808, %r730;
	mov.u32 	%r809, %r730;
	mov.u32 	%r810, %r730;
	mov.u32 	%r811, %r730;
	mov.u32 	%r812, %r730;
	mov.u32 	%r813, %r730;
	mov.u32 	%r814, %r730;
	mov.u32 	%r815, %r730;
	mov.u32 	%r816, %r730;
	mov.u32 	%r817, %r730;
	mov.u32 	%r818, %r730;
	mov.u32 	%r819, %r730;
	mov.u32 	%r820, %r730;
	mov.u32 	%r821, %r730;
	mov.u32 	%r822, %r730;
	mov.u32 	%r823, %r730;
	mov.u32 	%r824, %r730;
	mov.u32 	%r825, %r730;
	mov.u32 	%r826, %r730;
	mov.u32 	%r827, %r730;
	mov.u32 	%r828, %r730;
	mov.u32 	%r829, %r730;
	mov.u32 	%r830, %r730;
	mov.u32 	%r831, %r730;
	mov.u32 	%r832, %r730;
	mov.u32 	%r833, %r730;
	mov.u32 	%r834, %r730;
	mov.u32 	%r835, %r730;
	mov.u32 	%r836, %r730;
	mov.u32 	%r837, %r730;
	mov.u32 	%r838, %r730;
	mov.u32 	%r839, %r730;
	mov.u32 	%r840, %r730;
	mov.u32 	%r841, %r730;
	mov.u32 	%r842, %r730;
	mov.u32 	%r843, %r730;
	mov.u32 	%r844, %r730;
	mov.u32 	%r845, %r730;
	mov.u32 	%r846, %r730;
	mov.u32 	%r847, %r730;
	mov.u32 	%r848, %r730;
	mov.u32 	%r849, %r730;
	mov.u32 	%r850, %r730;
	mov.u32 	%r851, %r730;
	mov.u32 	%r852, %r730;
	mov.u32 	%r853, %r730;
	mov.u32 	%r854, %r730;
	mov.u32 	%r855, %r730;
	mov.u32 	%r856, %r730;
	mov.u32 	%r857, %r730;
$L__BB4_1:
	bar.sync 	0;
	shl.b32 	%r320, %r858, 5;
	add.s32 	%r321, %r4, %r320;
	mul.wide.u32 	%rd12, %r321, 2;
	add.s64 	%rd13, %rd1, %rd12;
	ld.global.nc.v4.u32 	{%r322, %r323, %r324, %r325}, [%rd13];
	st.shared.v4.u32 	[%r13], {%r322, %r323, %r324, %r325};
	ld.global.nc.v4.u32 	{%r326, %r327, %r328, %r329}, [%rd13+147456];
	st.shared.v4.u32 	[%r13+640], {%r326, %r327, %r328, %r329};
	ld.global.nc.v4.u32 	{%r330, %r331, %r332, %r333}, [%rd13+294912];
	st.shared.v4.u32 	[%r13+1280], {%r330, %r331, %r332, %r333};
	ld.global.nc.v4.u32 	{%r334, %r335, %r336, %r337}, [%rd13+442368];
	st.shared.v4.u32 	[%r13+1920], {%r334, %r335, %r336, %r337};
	mad.lo.s32 	%r152, %r858, 12, %r6;
	mov.b32 	%r859, 0;
$L__BB4_2:
	setp.eq.s32 	%p1, %r5, 6;
	@%p1 bra 	$L__BB4_4;
	mad.lo.s32 	%r339, %r859, 3456, %r152;
	cvt.u64.u32 	%rd14, %r339;
	add.s64 	%rd15, %rd4, %rd14;
	ld.global.nc.u8 	%rs15, [%rd15];
	cvt.s32.s8 	%r340, %rs15;
	shr.s32 	%r341, %r340, %r7;
	and.b32  	%r338, %r341, 7;
	// begin inline asm
	cvt.rn.f16.s32 %rs58, %r338;
	// end inline asm
	bra.uni 	$L__BB4_5;
$L__BB4_4:
	mad.lo.s32 	%r343, %r859, 3456, %r152;
	cvt.u64.u32 	%rd16, %r343;
	add.s64 	%rd17, %rd4, %rd16;
	ld.global.nc.u8 	%rs17, [%rd17];
	cvt.s32.s8 	%r344, %rs17;
	shr.s32 	%r345, %r344, %r7;
	and.b32  	%r346, %r345, %r9;
	ld.global.nc.u8 	%rs18, [%rd17+1];
	cvt.u32.u8 	%r347, %rs18;
	shl.b32 	%r348, %r347, %r8;
	and.b32  	%r349, %r348, 6;
	or.b32  	%r342, %r349, %r346;
	// begin inline asm
	cvt.rn.f16.s32 %rs58, %r342;
	// end inline asm
$L__BB4_5:
	setp.eq.s32 	%p2, %r5, 6;
	add.s32 	%r350, %r11, %r859;
	mul.wide.u32 	%rd18, %r350, 2;
	add.s64 	%rd5, %rd3, %rd18;
	ld.global.nc.u16 	%rs21, [%rd5];
	// begin inline asm
	{mul.f16 %rs19,%rs58,%rs21;
}
	// end inline asm
	add.s64 	%rd6, %rd2, %rd18;
	ld.global.nc.u16 	%rs24, [%rd6];
	// begin inline asm
	{sub.f16 %rs22,%rs19,%rs24;
}
	// end inline asm
	mad.lo.s32 	%r351, %r859, 40, %r12;
	shl.b32 	%r352, %r351, 1;
	mov.u32 	%r353, _ZZ56tir_halfxint3_tensorop_128x256x32x1_t0_y2z2_K9216_align8P6__halfPaS0_S0_S0_E16B_rescale_shared;
	add.s32 	%r154, %r353, %r352;
	st.shared.u16 	[%r154], %rs22;
	add.s32 	%r155, %r859, 1;
	@%p2 bra 	$L__BB4_7;
	mad.lo.s32 	%r355, %r155, 3456, %r152;
	cvt.u64.u32 	%rd19, %r355;
	add.s64 	%rd20, %rd4, %rd19;
	ld.global.nc.u8 	%rs26, [%rd20];
	cvt.s32.s8 	%r356, %rs26;
	shr.s32 	%r357, %r356, %r7;
	and.b32  	%r354, %r357, 7;
	// begin inline asm
	cvt.rn.f16.s32 %rs59, %r354;
	// end inline asm
	bra.uni 	$L__BB4_8;
$L__BB4_7:
	mad.lo.s32 	%r359, %r155, 3456, %r152;
	cvt.u64.u32 	%rd21, %r359;
	add.s64 	%rd22, %rd4, %rd21;
	ld.global.nc.u8 	%rs28, [%rd22];
	cvt.s32.s8 	%r360, %rs28;
	shr.s32 	%r361, %r360, %r7;
	and.b32  	%r362, %r361, %r9;
	ld.global.nc.u8 	%rs29, [%rd22+1];
	cvt.u32.u8 	%r363, %rs29;
	shl.b32 	%r364, %r363, %r8;
	and.b32  	%r365, %r364, 6;
	or.b32  	%r358, %r365, %r362;
	// begin inline asm
	cvt.rn.f16.s32 %rs59, %r358;
	// end inline asm
$L__BB4_8:
	setp.eq.s32 	%p3, %r5, 6;
	ld.global.nc.u16 	%rs32, [%rd5+2];
	// begin inline asm
	{mul.f16 %rs30,%rs59,%rs32;
}
	// end inline asm
	ld.global.nc.u16 	%rs35, [%rd6+2];
	// begin inline asm
	{sub.f16 %rs33,%rs30,%rs35;
}
	// end inline asm
	st.shared.u16 	[%r154+80], %rs33;
	add.s32 	%r156, %r859, 2;
	@%p3 bra 	$L__BB4_10;
	mad.lo.s32 	%r367, %r156, 3456, %r152;
	cvt.u64.u32 	%rd23, %r367;
	add.s64 	%rd24, %rd4, %rd23;
	ld.global.nc.u8 	%rs37, [%rd24];
	cvt.s32.s8 	%r368, %rs37;
	shr.s32 	%r369, %r368, %r7;
	and.b32  	%r366, %r369, 7;
	// begin inline asm
	cvt.rn.f16.s32 %rs60, %r366;
	// end inline asm
	bra.uni 	$L__BB4_11;
$L__BB4_10:
	mad.lo.s32 	%r371, %r156, 3456, %r152;
	cvt.u64.u32 	%rd25, %r371;
	add.s64 	%rd26, %rd4, %rd25;
	ld.global.nc.u8 	%rs39, [%rd26];
	cvt.s32.s8 	%r372, %rs39;
	shr.s32 	%r373, %r372, %r7;
	and.b32  	%r374, %r373, %r9;
	ld.global.nc.u8 	%rs40, [%rd26+1];
	cvt.u32.u8 	%r375, %rs40;
	shl.b32 	%r376, %r375, %r8;
	and.b32  	%r377, %r376, 6;
	or.b32  	%r370, %r377, %r374;
	// begin inline asm
	cvt.rn.f16.s32 %rs60, %r370;
	// end inline asm
$L__BB4_11:
	setp.eq.s32 	%p4, %r5, 6;
	ld.global.nc.u16 	%rs43, [%rd5+4];
	// begin inline asm
	{mul.f16 %rs41,%rs60,%rs43;
}
	// end inline asm
	ld.global.nc.u16 	%rs46, [%rd6+4];
	// begin inline asm
	{sub.f16 %rs44,%rs41,%rs46;
}
	// end inline asm
	st.shared.u16 	[%r154+160], %rs44;
	add.s32 	%r157, %r859, 3;
	@%p4 bra 	$L__BB4_13;
	mad.lo.s32 	%r379, %r157, 3456, %r152;
	cvt.u64.u32 	%rd27, %r379;
	add.s64 	%rd28, %rd4, %rd27;
	ld.global.nc.u8 	%rs48, [%rd28];
	cvt.s32.s8 	%r380, %rs48;
	shr.s32 	%r381, %r380, %r7;
	and.b32  	%r378, %r381, 7;
	// begin inline asm
	cvt.rn.f16.s32 %rs61, %r378;
	// end inline asm
	bra.uni 	$L__BB4_14;
$L__BB4_13:
	mad.lo.s32 	%r383, %r157, 3456, %r152;
	cvt.u64.u32 	%rd29, %r383;
	add.s64 	%rd30, %rd4, %rd29;
	ld.global.nc.u8 	%rs50, [%rd30];
	cvt.s32.s8 	%r384, %rs50;
	shr.s32 	%r385, %r384, %r7;
	and.b32  	%r386, %r385, %r9;
	ld.global.nc.u8 	%rs51, [%rd30+1];
	cvt.u32.u8 	%r387, %rs51;
	shl.b32 	%r388, %r387, %r8;
	and.b32  	%r389, %r388, 6;
	or.b32  	%r382, %r389, %r386;
	// begin inline asm
	cvt.rn.f16.s32 %rs61, %r382;
	// end inline asm
$L__BB4_14:
	ld.global.nc.u16 	%rs54, [%rd5+6];
	// begin inline asm
	{mul.f16 %rs52,%rs61,%rs54;
}
	// end inline asm
	ld.global.nc.u16 	%rs57, [%rd6+6];
	// begin inline asm
	{sub.f16 %rs55,%rs52,%rs57;
}
	// end inline asm
	st.shared.u16 	[%r154+240], %rs55;
	add.s32 	%r859, %r859, 4;
	setp.ne.s32 	%p5, %r859, 64;
	@%p5 bra 	$L__BB4_2;
	bar.sync 	0;
	mov.b32 	%r390, 40;
	wmma.load.a.sync.aligned.row.m16n16k16.shared.f16 	{%r391, %r392, %r393, %r394, %r395, %r396, %r397, %r398}, [%r14], %r390;
	add.s32 	%r399, %r14, 1280;
	wmma.load.a.sync.aligned.row.m16n16k16.shared.f16 	{%r400, %r401, %r402, %r403, %r404, %r405, %r406, %r407}, [%r399], %r390;
	add.s32 	%r408, %r14, 2560;
	wmma.load.a.sync.aligned.row.m16n16k16.shared.f16 	{%r409, %r410, %r411, %r412, %r413, %r414, %r415, %r416}, [%r408], %r390;
	wmma.load.a.sync.aligned.row.m16n16k16.shared.f16 	{%r417, %r418, %r419, %r420, %r421, %r422, %r423, %r424}, [%r15], %r390;
	wmma.load.b.sync.aligned.col.m16n16k16.shared.f16 	{%r425, %r426, %r427, %r428, %r429, %r430, %r431, %r432}, [%r16], %r390;
	add.s32 	%r433, %r16, 1280;
	wmma.load.b.sync.aligned.col.m16n16k16.shared.f16 	{%r434, %r435, %r436, %r437, %r438, %r439, %r440, %r441}, [%r433], %r390;
	add.s32 	%r442, %r16, 2560;
	wmma.load.b.sync.aligned.col.m16n16k16.shared.f16 	{%r443, %r444, %r445, %r446, %r447, %r448, %r449, %r450}, [%r442], %r390;
	add.s32 	%r451, %r16, 3840;
	wmma.load.b.sync.aligned.col.m16n16k16.shared.f16 	{%r452, %r453, %r454, %r455, %r456, %r457, %r458, %r459}, [%r451], %r390;
	add.s32 	%r460, %r16, 5120;
	wmma.load.b.sync.aligned.col.m16n16k16.shared.f16 	{%r461, %r462, %r463, %r464, %r465, %r466, %r467, %r468}, [%r460], %r390;
	add.s32 	%r469, %r16, 6400;
	wmma.load.b.sync.aligned.col.m16n16k16.shared.f16 	{%r470, %r471, %r472, %r473, %r474, %r475, %r476, %r477}, [%r469], %r390;
	add.s32 	%r478, %r16, 7680;
	wmma.load.b.sync.aligned.col.m16n16k16.shared.f16 	{%r479, %r480, %r481, %r482, %r483, %r484, %r485, %r486}, [%r478], %r390;
	add.s32 	%r487, %r16, 8960;
	wmma.load.b.sync.aligned.col.m16n16k16.shared.f16 	{%r488, %r489, %r490, %r491, %r492, %r493, %r494, %r495}, [%r487], %r390;
	wmma.mma.sync.aligned.row.col.m16n16k16.f16.f16 {%r496, %r497, %r498, %r499}, {%r391, %r392, %r393, %r394, %r395, %r396, %r397, %r398}, {%r425, %r426, %r427, %r428, %r429, %r430, %r431, %r432}, {%r761, %r760, %r759, %r758};
	wmma.mma.sync.aligned.row.col.m16n16k16.f16.f16 {%r500, %r501, %r502, %r503}, {%r391, %r392, %r393, %r394, %r395, %r396, %r397, %r398}, {%r434, %r435, %r436, %r437, %r438, %r439, %r440, %r441}, {%r757, %r756, %r755, %r754};
	wmma.mma.sync.aligned.row.col.m16n16k16.f16.f16 {%r504, %r505, %r506, %r507}, {%r391, %r392, %r393, %r394, %r395, %r396, %r397, %r398}, {%r443, %r444, %r445, %r446, %r447, %r448, %r449, %r450}, {%r753, %r752, %r751, %r750};
	wmma.mma.sync.aligned.row.col.m16n16k16.f16.f16 {%r508, %r509, %r510, %r511}, {%r391, %r392, %r393, %r394, %r395, %r396, %r397, %r398}, {%r452, %r453, %r454, %r455, %r456, %r457, %r458, %r459}, {%r749, %r748, %r747, %r746};
	wmma.mma.sync.aligned.row.col.m16n16k16.f16.f16 {%r512, %r513, %r514, %r515}, {%r391, %r392, %r393, %r394, %r395, %r396, %r397, %r398}, {%r461, %r462, %r463, %r464, %r465, %r466, %r467, %r468}, {%r745, %r744, %r743, %r742};
	wmma.mma.sync.aligned.row.col.m16n16k16.f16.f16 {%r516, %r517, %r518, %r519}, {%r391, %r392, %r393, %r394, %r395, %r396, %r397, %r398}, {%r470, %r471, %r472, %r473, %r474, %r475, %r476, %r477}, {%r741, %r740, %r739, %r738};
	wmma.mma.sync.aligned.row.col.m16n16k16.f16.f16 {%r520, %r521, %r522, %r523}, {%r391, %r392, %r393, %r394, %r395, %r396, %r397, %r398}, {%r479, %r480, %r481, %r482, %r483, %r484, %r485, %r486}, {%r737, %r736, %r735, %r734};
	wmma.mma.sync.aligned.row.col.m16n16k16.f16.f16 {%r524, %r525, %r526, %r527}, {%r391, %r392, %r393, %r394, %r395, %r396, %r397, %r398}, {%r488, %r489, %r490, %r491, %r492, %r493, %r494, %r495}, {%r733, %r732, %r731, %r730};
	wmma.mma.sync.aligned.row.col.m16n16k16.f16.f16 {%r528, %r529, %r530, %r531}, {%r400, %r401, %r402, %r403, %r404, %r405, %r406, %r407}, {%r425, %r426, %r427, %r428, %r429, %r430, %r431, %r432}, {%r762, %r763, %r764, %r765};
	wmma.mma.sync.aligned.row.col.m16n16k16.f16.f16 {%r532, %r533, %r534, %r535}, {%r400, %r401, %r402, %r403, %r404, %r405, %r406, %r407}, {%r434, %r435, %r436, %r437, %r438, %r439, %r440, %r441}, {%r766, %r767, %r768, %r769};
	wmma.mma.sync.aligned.row.col.m16n16k16.f16.f16 {%r536, %r537, %r538, %r539}, {%r400, %r401, %r402, %r403, %r404, %r405, %r406, %r407}, {%r443, %r444, %r445, %r446, %r447, %r448, %r449, %r450}, {%r770, %r771, %r772, %r773};
	wmma.mma.sync.aligned.row.col.m16n16k16.f16.f16 {%r540, %r541, %r542, %r543}, {%r400, %r401, %r402, %r403, %r404, %r405, %r406, %r407}, {%r452, %r453, %r454, %r455, %r456, %r457, %r458, %r459}, {%r774, %r775, %r776, %r777};
	wmma.mma.sync.aligned.row.col.m16n16k16.f16.f16 {%r544, %r545, %r546, %r547}, {%r400, %r401, %r402, %r403, %r404, %r405, %r406, %r407}, {%r461, %r462, %r463, %r464, %r465, %r466, %r467, %r468}, {%r778, %r779, %r780, %r781};
	wmma.mma.sync.aligned.row.col.m16n16k16.f16.f16 {%r548, %r549, %r550, %r551}, {%r400, %r401, %r402, %r403, %r404, %r405, %r406, %r407}, {%r470, %r471, %r472, %r473, %r474, %r475, %r476, %r477}, {%r782, %r783, %r784, %r785};
	wmma.mma.sync.aligned.row.col.m16n16k16.f16.f16 {%r552, %r553, %r554, %r555}, {%r400, %r401, %r402, %r403, %r404, %r405, %r406, %r407}, {%r479, %r480, %r481, %r482, %r483, %r484, %r485, %r486}, {%r786, %r787, %r788, %r789};
	wmma.mma.sync.aligned.row.col.m16n16k16.f16.f16 {%r556, %r557, %r558, %r559}, {%r400, %r401, %r402, %r403, %r404, %r405, %r406, %r407}, {%r488, %r489, %r490, %r491, %r492, %r493, %r494, %r495}, {%r790, %r791, %r792, %r793};
	wmma.mma.sync.aligned.row.col.m16n16k16.f16.f16 {%r560, %r561, %r562, %r563}, {%r409, %r410, %r411, %r412, %r413, %r414, %r415, %r416}, {%r425, %r426, %r427, %r428, %r429, %r430, %r431, %r432}, {%r794, %r795, %r796, %r797};
	wmma.mma.sync.aligned.row.col.m16n16k16.f16.f16 {%r564, %r565, %r566, %r567}, {%r409, %r410, %r411, %r412, %r413, %r414, %r415, %r416}, {%r434, %r435, %r436, %r437, %r438, %r439, %r440, %r441}, {%r798, %r799, %r800, %r801};
	wmma.mma.sync.aligned.row.col.m16n16k16.f16.f16 {%r568, %r569, %r570, %r571}, {%r409, %r410, %r411, %r412, %r413, %r414, %r415, %r416}, {%r443, %r444, %r445, %r446, %r447, %r448, %r449, %r450}, {%r802, %r803, %r804, %r805};
	wmma.mma.sync.aligned.row.col.m16n16k16.f16.f16 {%r572, %r573, %r574, %r575}, {%r409, %r410, %r411, %r412, %r413, %r414, %r415, %r416}, {%r452, %r453, %r454, %r455, %r456, %r457, %r458, %r459}, {%r806, %r807, %r808, %r809};
	wmma.mma.sync.aligned.row.col.m16n16k16.f16.f16 {%r576, %r577, %r578, %r579}, {%r409, %r410, %r411, %r412, %r413, %r414, %r415, %r416}, {%r461, %r462, %r463, %r464, %r465, %r466, %r467, %r468}, {%r810, %r811, %r812, %r813};
	wmma.mma.sync.aligned.row.col.m16n16k16.f16.f16 {%r580, %r581, %r582, %r583}, {%r409, %r410, %r411, %r412, %r413, %r414, %r415, %r416}, {%r470, %r471, %r472, %r473, %r474, %r475, %r476, %r477}, {%r814, %r815, %r816, %r817};
	wmma.mma.sync.aligned.row.col.m16n16k16.f16.f16 {%r584, %r585, %r586, %r587}, {%r409, %r410, %r411, %r412, %r413, %r414, %r415, %r416}, {%r479, %r480, %r481, %r482, %r483, %r484, %r485, %r486}, {%r818, %r819, %r820, %r821};
	wmma.mma.sync.aligned.row.col.m16n16k16.f16.f16 {%r588, %r589, %r590, %r591}, {%r409, %r410, %r411, %r412, %r413, %r414, %r415, %r416}, {%r488, %r489, %r490, %r491, %r492, %r493, %r494, %r495}, {%r822, %r823, %r824, %r825};
	wmma.mma.sync.aligned.row.col.m16n16k16.f16.f16 {%r592, %r593, %r594, %r595}, {%r417, %r418, %r419, %r420, %r421, %r422, %r423, %r424}, {%r425, %r426, %r427, %r428, %r429, %r430, %r431, %r432}, {%r826, %r827, %r828, %r829};
	wmma.mma.sync.aligned.row.col.m16n16k16.f16.f16 {%r596, %r597, %r598, %r599}, {%r417, %r418, %r419, %r420, %r421, %r422, %r423, %r424}, {%r434, %r435, %r436, %r437, %r438, %r439, %r440, %r441}, {%r830, %r831, %r832, %r833};
	wmma.mma.sync.aligned.row.col.m16n16k16.f16.f16 {%r600, %r601, %r602, %r603}, {%r417, %r418, %r419, %r420, %r421, %r422, %r423, %r424}, {%r443, %r444, %r445, %r446, %r447, %r448, %r449, %r450}, {%r834, %r835, %r836, %r837};
	wmma.mma.sync.aligned.row.col.m16n16k16.f16.f16 {%r604, %r605, %r606, %r607}, {%r417, %r418, %r419, %r420, %r421, %r422, %r423, %r424}, {%r452, %r453, %r454, %r455, %r456, %r457, %r458, %r459}, {%r838, %r839, %r840, %r841};
	wmma.mma.sync.aligned.row.col.m16n16k16.f16.f16 {%r608, %r609, %r610, %r611}, {%r417, %r418, %r419, %r420, %r421, %r422, %r423, %r424}, {%r461, %r462, %r463, %r464, %r465, %r466, %r467, %r468}, {%r842, %r843, %r844, %r845};
	wmma.mma.sync.aligned.row.col.m16n16k16.f16.f16 {%r612, %r613, %r614, %r615}, {%r417, %r418, %r419, %r420, %r421, %r422, %r423, %r424}, {%r470, %r471, %r472, %r473, %r474, %r475, %r476, %r477}, {%r846, %r847, %r848, %r849};
	wmma.mma.sync.aligned.row.col.m16n16k16.f16.f16 {%r616, %r617, %r618, %r619}, {%r417, %r418, %r419, %r420, %r421, %r422, %r423, %r424}, {%r479, %r480, %r481, %r482, %r483, %r484, %r485, %r486}, {%r850, %r851, %r852, %r853};
	wmma.mma.sync.aligned.row.col.m16n16k16.f16.f16 {%r620, %r621, %r622, %r623}, {%r417, %r418, %r419, %r420, %r421, %r422, %r423, %r424}, {%r488, %r489, %r490, %r491, %r492, %r493, %r494, %r495}, {%r854, %r855, %r856, %r857};
	add.s32 	%r624, %r14, 32;
	wmma.load.a.sync.aligned.row.m16n16k16.shared.f16 	{%r625, %r626, %r627, %r628, %r629, %r630, %r631, %r632}, [%r624], %r390;
	add.s32 	%r633, %r14, 1312;
	wmma.load.a.sync.aligned.row.m16n16k16.shared.f16 	{%r634, %r635, %r636, %r637, %r638, %r639, %r640, %r641}, [%r633], %r390;
	add.s32 	%r642, %r14, 2592;
	wmma.load.a.sync.aligned.row.m16n16k16.shared.f16 	{%r643, %r644, %r645, %r646, %r647, %r648, %r649, %r650}, [%r642], %r390;
	add.s32 	%r651, %r14, 3872;
	wmma.load.a.sync.aligned.row.m16n16k16.shared.f16 	{%r652, %r653, %r654, %r655, %r656, %r657, %r658, %r659}, [%r651], %r390;
	add.s32 	%r660, %r16, 32;
	wmma.load.b.sync.aligned.col.m16n16k16.shared.f16 	{%r661, %r662, %r663, %r664, %r665, %r666, %r667, %r668}, [%r660], %r390;
	wmma.load.b.sync.aligned.col.m16n16k16.shared.f16 	{%r669, %r670, %r671, %r672, %r673, %r674, %r675, %r676}, [%r17], %r390;
	wmma.load.b.sync.aligned.col.m16n16k16.shared.f16 	{%r677, %r678, %r679, %r680, %r681, %r682, %r683, %r684}, [%r18], %r390;
	wmma.load.b.sync.aligned.col.m16n16k16.shared.f16 	{%r685, %r686, %r687, %r688, %r689, %r690, %r691, %r692}, [%r19], %r390;
	add.s32 	%r693, %r16, 5152;
	wmma.load.b.sync.aligned.col.m16n16k16.shared.f16 	{%r694, %r695, %r696, %r697, %r698, %r699, %r700, %r701}, [%r693], %r390;
	wmma.load.b.sync.aligned.col.m16n16k16.shared.f16 	{%r702, %r703, %r704, %r705, %r706, %r707, %r708, %r709}, [%r20], %r390;
	wmma.load.b.sync.aligned.col.m16n16k16.shared.f16 	{%r710, %r711, %r712, %r713, %r714, %r715, %r716, %r717}, [%r21], %r390;
	wmma.load.b.sync.aligned.col.m16n16k16.shared.f16 	{%r718, %r719, %r720, %r721, %r722, %r723, %r724, %r725}, [%r22], %r390;
	wmma.mma.sync.aligned.row.col.m16n16k16.f16.f16 {%r761, %r760, %r759, %r758}, {%r625, %r626, %r627, %r628, %r629, %r630, %r631, %r632}, {%r661, %r662, %r663, %r664, %r665, %r666, %r667, %r668}, {%r496, %r497, %r498, %r499};
	wmma.mma.sync.aligned.row.col.m16n16k16.f16.f16 {%r757, %r756, %r755, %r754}, {%r625, %r626, %r627, %r628, %r629, %r630, %r631, %r632}, {%r669, %r670, %r671, %r672, %r673, %r674, %r675, %r676}, {%r500, %r501, %r502, %r503};
	wmma.mma.sync.aligned.row.col.m16n16k16.f16.f16 {%r753, %r752, %r751, %r750}, {%r625, %r626, %r627, %r628, %r629, %r630, %r631, %r632}, {%r677, %r678, %r679, %r680, %r681, %r682, %r683, %r684}, {%r504, %r505, %r506, %r507};
	wmma.mma.sync.aligned.row.col.m16n16k16.f16.f16 {%r749, %r748, %r747, %r746}, {%r625, %r626, %r627, %r628, %r629, %r630, %r631, %r632}, {%r685, %r686, %r687, %r688, %r689, %r690, %r691, %r692}, {%r508, %r509, %r510, %r511};
	wmma.mma.sync.aligned.row.col.m16n16k16.f16.f16 {%r745, %r744, %r743, %r742}, {%r625, %r626, %r627, %r628, %r629, %r630, %r631, %r632}, {%r694, %r695, %r696, %r697, %r698, %r699, %r700, %r701}, {%r512, %r513, %r514, %r515};
	wmma.mma.sync.aligned.row.col.m16n16k16.f16.f16 {%r741, %r740, %r739, %r738}, {%r625, %r626, %r627, %r628, %r629, %r630, %r631, %r632}, {%r702, %r703, %r704, %r705, %r706, %r707, %r708, %r709}, {%r516, %r517, %r518, %r519};
	wmma.mma.sync.aligned.row.col.m16n16k16.f16.f16 {%r737, %r736, %r735, %r734}, {%r625, %r626, %r627, %r628, %r629, %r630, %r631, %r632}, {%r710, %r711, %r712, %r713, %r714, %r715, %r716, %r717}, {%r520, %r521, %r522, %r523};
	wmma.mma.sync.aligned.row.col.m16n16k16.f16.f16 {%r733, %r732, %r731, %r730}, {%r625, %r626, %r627, %r628, %r629, %r630, %r631, %r632}, {%r718, %r719, %r720, %r721, %r722, %r723, %r724, %r725}, {%r524, %r525, %r526, %r527};
	wmma.mma.sync.aligned.row.col.m16n16k16.f16.f16 {%r762, %r763, %r764, %r765}, {%r634, %r635, %r636, %r637, %r638, %r639, %r640, %r641}, {%r661, %r662, %r663, %r664, %r665, %r666, %r667, %r668}, {%r528, %r529, %r530, %r531};
	wmma.mma.sync.aligned.row.col.m16n16k16.f16.f16 {%r766, %r767, %r768, %r769}, {%r634, %r635, %r636, %r637, %r638, %r639, %r640, %r641}, {%r669, %r670, %r671, %r672, %r673, %r674, %r675, %r676}, {%r532, %r533, %r534, %r535};
	wmma.mma.sync.aligned.row.col.m16n16k16.f16.f16 {%r770, %r771, %r772, %r773}, {%r634, %r635, %r636, %r637, %r638, %r639, %r640, %r641}, {%r677, %r678, %r679, %r680, %r681, %r682, %r683, %r684}, {%r536, %r537, %r538, %r539};
	wmma.mma.sync.aligned.row.col.m16n16k16.f16.f16 {%r774, %r775, %r776, %r777}, {%r634, %r635, %r636, %r637, %r638, %r639, %r640, %r641}, {%r685, %r686, %r687, %r688, %r689, %r690, %r691, %r692}, {%r540, %r541, %r542, %r543};
	wmma.mma.sync.aligned.row.col.m16n16k16.f16.f16 {%r778, %r779, %r780, %r781}, {%r634, %r635, %r636, %r637, %r638, %r639, %r640, %r641}, {%r694, %r695, %r696, %r697, %r698, %r699, %r700, %r701}, {%r544, %r545, %r546, %r547};
	wmma.mma.sync.aligned.row.col.m16n16k16.f16.f16 {%r782, %r783, %r784, %r785}, {%r634, %r635, %r636, %r637, %r638, %r639, %r640, %r641}, {%r702, %r703, %r704, %r705, %r706, %r707, %r708, %r709}, {%r548, %r549, %r550, %r551};
	wmma.mma.sync.aligned.row.col.m16n16k16.f16.f16 {%r786, %r787, %r788, %r789}, {%r634, %r635, %r636, %r637, %r638, %r639, %r640, %r641}, {%r710, %r711, %r712, %r713, %r714, %r715, %r716, %r717}, {%r552, %r553, %r554, %r555};
	wmma.mma.sync.aligned.row.col.m16n16k16.f16.f16 {%r790, %r791, %r792, %r793}, {%r634, %r635, %r636, %r637, %r638, %r639, %r640, %r641}, {%r718, %r719, %r720, %r721, %r722, %r723, %r724, %r725}, {%r556, %r557, %r558, %r559};
	wmma.mma.sync.aligned.row.col.m16n16k16.f16.f16 {%r794, %r795, %r796, %r797}, {%r643, %r644, %r645, %r646, %r647, %r648, %r649, %r650}, {%r661, %r662, %r663, %r664, %r665, %r666, %r667, %r668}, {%r560, %r561, %r562, %r563};
	wmma.mma.sync.aligned.row.col.m16n16k16.f16.f16 {%r798, %r799, %r800, %r801}, {%r643, %r644, %r645, %r646, %r647, %r648, %r649, %r650}, {%r669, %r670, %r671, %r672, %r673, %r674, %r675, %r676}, {%r564, %r565, %r566, %r567};
	wmma.mma.sync.aligned.row.col.m16n16k16.f16.f16 {%r802, %r803, %r804, %r805}, {%r643, %r644, %r645, %r646, %r647, %r648, %r649, %r650}, {%r677, %r678, %r679, %r680, %r681, %r682, %r683, %r684}, {%r568, %r569, %r570, %r571};
	wmma.mma.sync.aligned.row.col.m16n16k16.f16.f16 {%r806, %r807, %r808, %r809}, {%r643, %r644, %r645, %r646, %r647, %r648, %r649, %r650}, {%r685, %r686, %r687, %r688, %r689, %r690, %r691, %r692}, {%r572, %r573, %r574, %r575};
	wmma.mma.sync.aligned.row.col.m16n16k16.f16.f16 {%r810, %r811, %r812, %r813}, {%r643, %r644, %r645, %r646, %r647, %r648, %r649, %r650}, {%r694, %r695, %r696, %r697, %r698, %r699, %r700, %r701}, {%r576, %r577, %r578, %r579};
	wmma.mma.sync.aligned.row.col.m16n16k16.f16.f16 {%r814, %r815, %r816, %r817}, {%r643, %r644, %r645, %r646, %r647, %r648, %r649, %r650}, {%r702, %r703, %r704, %r705, %r706, %r707, %r708, %r709}, {%r580, %r581, %r582, %r583};
	wmma.mma.sync.aligned.row.col.m16n16k16.f16.f16 {%r818, %r819, %r820, %r821}, {%r643, %r644, %r645, %r646, %r647, %r648, %r649, %r650}, {%r710, %r711, %r712, %r713, %r714, %r715, %r716, %r717}, {%r584, %r585, %r586, %r587};
	wmma.mma.sync.aligned.row.col.m16n16k16.f16.f16 {%r822, %r823, %r824, %r825}, {%r643, %r644, %r645, %r646, %r647, %r648, %r649, %r650}, {%r718, %r719, %r720, %r721, %r722, %r723, %r724, %r725}, {%r588, %r589, %r590, %r591};
	wmma.mma.sync.aligned.row.col.m16n16k16.f16.f16 {%r826, %r827, %r828, %r829}, {%r652, %r653, %r654, %r655, %r656, %r657, %r658, %r659}, {%r661, %r662, %r663, %r664, %r665, %r666, %r667, %r668}, {%r592, %r593, %r594, %r595};
	wmma.mma.sync.aligned.row.col.m16n16k16.f16.f16 {%r830, %r831, %r832, %r833}, {%r652, %r653, %r654, %r655, %r656, %r657, %r658, %r659}, {%r669, %r670, %r671, %r672, %r673, %r674, %r675, %r676}, {%r596, %r597, %r598, %r599};
	wmma.mma.sync.aligned.row.col.m16n16k16.f16.f16 {%r834, %r835, %r836, %r837}, {%r652, %r653, %r654, %r655, %r656, %r657, %r658, %r659}, {%r677, %r678, %r679, %r680, %r681, %r682, %r683, %r684}, {%r600, %r601, %r602, %r603};
	wmma.mma.sync.aligned.row.col.m16n16k16.f16.f16 {%r838, %r839, %r840, %r841}, {%r652, %r653, %r654, %r655, %r656, %r657, %r658, %r659}, {%r685, %r686, %r687, %r688, %r689, %r690, %r691, %r692}, {%r604, %r605, %r606, %r607};
	wmma.mma.sync.aligned.row.col.m16n16k16.f16.f16 {%r842, %r843, %r844, %r845}, {%r652, %r653, %r654, %r655, %r656, %r657, %r658, %r659}, {%r694, %r695, %r696, %r697, %r698, %r699, %r700, %r701}, {%r608, %r609, %r610, %r611};
	wmma.mma.sync.aligned.row.col.m16n16k16.f16.f16 {%r846, %r847, %r848, %r849}, {%r652, %r653, %r654, %r655, %r656, %r657, %r658, %r659}, {%r702, %r703, %r704, %r705, %r706, %r707, %r708, %r709}, {%r612, %r613, %r614, %r615};
	wmma.mma.sync.aligned.row.col.m16n16k16.f16.f16 {%r850, %r851, %r852, %r853}, {%r652, %r653, %r654, %r655, %r656, %r657, %r658, %r659}, {%r710, %r711, %r712, %r713, %r714, %r715, %r716, %r717}, {%r616, %r617, %r618, %r619};
	wmma.mma.sync.aligned.row.col.m16n16k16.f16.f16 {%r854, %r855, %r856, %r857}, {%r652, %r653, %r654, %r655, %r656, %r657, %r658, %r659}, {%r718, %r719, %r720, %r721, %r722, %r723, %r724, %r725}, {%r620, %r621, %r622, %r623};
	add.s32 	%r858, %r858, 1;
	setp.ne.s32 	%p6, %r858, 288;
	@%p6 bra 	$L__BB4_1;
	cvta.to.global.u64 	%rd31, %rd7;
	shl.b32 	%r726, %r2, 7;
	add.s32 	%r727, %r3, %r10;
	add.s32 	%r728, %r727, %r726;
	mul.wide.u32 	%rd32, %r728, 2;
	add.s64 	%rd33, %rd31, %rd32;
	mov.b32 	%r729, 9216;
	wmma.store.d.sync.aligned.row.m16n16k16.global.f16 	[%rd33], {%r761, %r760, %r759, %r758}, %r729;
	add.s64 	%rd34, %rd33, 32;
	wmma.store.d.sync.aligned.row.m16n16k16.global.f16 	[%rd34], {%r757, %r756, %r755, %r754}, %r729;
	add.s64 	%rd35, %rd33, 64;
	wmma.store.d.sync.aligned.row.m16n16k16.global.f16 	[%rd35], {%r753, %r752, %r751, %r750}, %r729;
	add.s64 	%rd36, %rd33, 96;
	wmma.store.d.sync.aligned.row.m16n16k16.global.f16 	[%rd36], {%r749, %r748, %r747, %r746}, %r729;
	add.s64 	%rd37, %rd33, 128;
	wmma.store.d.sync.aligned.row.m16n16k16.global.f16 	[%rd37], {%r745, %r744, %r743, %r742}, %r729;
	add.s64 	%rd38, %rd33, 160;
	wmma.store.d.sync.aligned.row.m16n16k16.global.f16 	[%rd38], {%r741, %r740, %r739, %r738}, %r729;
	add.s64 	%rd39, %rd33, 192;
	wmma.store.d.sync.aligned.row.m16n16k16.global.f16 	[%rd39], {%r737, %r736, %r735, %r734}, %r729;
	add.s64 	%rd40, %rd33, 224;
	wmma.store.d.sync.aligned.row.m16n16k16.global.f16 	[%rd40], {%r733, %r732, %r731, %r730}, %r729;
	add.s64 	%rd41, %rd33, 294912;
	wmma.store.d.sync.aligned.row.m16n16k16.global.f16 	[%rd41], {%r762, %r763, %r764, %r765}, %r729;
	add.s64 	%rd42, %rd33, 294944;
	wmma.store.d.sync.aligned.row.m16n16k16.global.f16 	[%rd42], {%r766, %r767, %r768, %r769}, %r729;
	add.s64 	%rd43, %rd33, 294976;
	wmma.store.d.sync.aligned.row.m16n16k16.global.f16 	[%rd43], {%r770, %r771, %r772, %r773}, %r729;
	add.s64 	%rd44, %rd33, 295008;
	wmma.store.d.sync.aligned.row.m16n16k16.global.f16 	[%rd44], {%r774, %r775, %r776, %r777}, %r729;
	add.s64 	%rd45, %rd33, 295040;
	wmma.store.d.sync.aligned.row.m16n16k16.global.f16 	[%rd45], {%r778, %r779, %r780, %r781}, %r729;
	add.s64 	%rd46, %rd33, 295072;
	wmma.store.d.sync.aligned.row.m16n16k16.global.f16 	[%rd46], {%r782, %r783, %r784, %r785}, %r729;
	add.s64 	%rd47, %rd33, 295104;
	wmma.store.d.sync.aligned.row.m16n16k16.global.f16 	[%rd47], {%r786, %r787, %r788, %r789}, %r729;
	add.s64 	%rd48, %rd33, 295136;
	wmma.store.d.sync.aligned.row.m16n16k16.global.f16 	[%rd48], {%r790, %r791, %r792, %r793}, %r729;
	add.s64 	%rd49, %rd33, 589824;
	wmma.store.d.sync.aligned.row.m16n16k16.global.f16 	[%rd49], {%r794, %r795, %r796, %r797}, %r729;
	add.s64 	%rd50, %rd33, 589856;
	wmma.store.d.sync.aligned.row.m16n16k16.global.f16 	[%rd50], {%r798, %r799, %r800, %r801}, %r729;
	add.s64 	%rd51, %rd33, 589888;
	wmma.store.d.sync.aligned.row.m16n16k16.global.f16 	[%rd51], {%r802, %r803, %r804, %r805}, %r729;
	add.s64 	%rd52, %rd33, 589920;
	wmma.store.d.sync.aligned.row.m16n16k16.global.f16 	[%rd52], {%r806, %r807, %r808, %r809}, %r729;
	add.s64 	%rd53, %rd33, 589952;
	wmma.store.d.sync.aligned.row.m16n16k16.global.f16 	[%rd53], {%r810, %r811, %r812, %r813}, %r729;
	add.s64 	%rd54, %rd33, 589984;
	wmma.store.d.sync.aligned.row.m16n16k16.global.f16 	[%rd54], {%r814, %r815, %r816, %r817}, %r729;
	add.s64 	%rd55, %rd33, 590016;
	wmma.store.d.sync.aligned.row.m16n16k16.global.f16 	[%rd55], {%r818, %r819, %r820, %r821}, %r729;
	add.s64 	%rd56, %rd33, 590048;
	wmma.store.d.sync.aligned.row.m16n16k16.global.f16 	[%rd56], {%r822, %r823, %r824, %r825}, %r729;
	add.s64 	%rd57, %rd33, 884736;
	wmma.store.d.sync.aligned.row.m16n16k16.global.f16 	[%rd57], {%r826, %r827, %r828, %r829}, %r729;
	add.s64 	%rd58, %rd33, 884768;
	wmma.store.d.sync.aligned.row.m16n16k16.global.f16 	[%rd58], {%r830, %r831, %r832, %r833}, %r729;
	add.s64 	%rd59, %rd33, 884800;
	wmma.store.d.sync.aligned.row.m16n16k16.global.f16 	[%rd59], {%r834, %r835, %r836, %r837}, %r729;
	add.s64 	%rd60, %rd33, 884832;
	wmma.store.d.sync.aligned.row.m16n16k16.global.f16 	[%rd60], {%r838, %r839, %r840, %r841}, %r729;
	add.s64 	%rd61, %rd33, 884864;
	wmma.store.d.sync.aligned.row.m16n16k16.global.f16 	[%rd61], {%r842, %r843, %r844, %r845}, %r729;
	add.s64 	%rd62, %rd33, 884896;
	wmma.store.d.sync.aligned.row.m16n16k16.global.f16 	[%rd62], {%r846, %r847, %r848, %r849}, %r729;
	add.s64 	%rd63, %rd33, 884928;
	wmma.store.d.sync.aligned.row.m16n16k16.global.f16 	[%rd63], {%r850, %r851, %r852, %r853}, %r729;
	add.s64 	%rd64, %rd33, 884960;
	wmma.store.d.sync.aligned.row.m16n16k16.global.f16 	[%rd64], {%r854, %r855, %r856, %r857}, %r729;
	ret;

}
	// .globl	_Z55tir_halfxint3_tensorop_16x64x64x3_t0_y1z4_K36864_align8P6__halfPaS0_S0_S0_
.visible .entry _Z55tir_halfxint3_tensorop_16x64x64x3_t0_y1z4_K36864_align8P6__halfPaS0_S0_S0_(
	.param .u64 .ptr .align 1 _Z55tir_halfxint3_tensorop_16x64x64x3_t0_y1z4_K36864_align8P6__halfPaS0_S0_S0__param_0,
	.param .u64 .ptr .align 1 _Z55tir_halfxint3_tensorop_16x64x64x3_t0_y1z4_K36864_align8P6__halfPaS0_S0_S0__param_1,
	.param .u64 .ptr .align 1 _Z55tir_halfxint3_tensorop_16x64x64x3_t0_y1z4_K36864_align8P6__halfPaS0_S0_S0__param_2,
	.param .u64 .ptr .align 1 _Z55tir_halfxint3_tensorop_16x64x64x3_t0_y1z4_K36864_align8P6__halfPaS0_S0_S0__param_3,
	.param .u64 .ptr .align 1 _Z55tir_halfxint3_tensorop_16x64x64x3_t0_y1z4_K36864_align8P6__halfPaS0_S0_S0__param_4
)
.maxntid 128
{
	.reg .pred 	%p<17>;
	.reg .b16 	%rs<200>;
	.reg .b32 	%r<519>;
	.reg .b32 	%f<2>;
	.reg .b64 	%rd<68>;
	// demoted variable
	.shared .align 2 .b8 _ZZ55tir_halfxint3_tensorop_16x64x64x3_t0_y1z4_K36864_align8P6__halfPaS0_S0_S0_E8A_shared[6912];
	// demoted variable
	.shared .align 2 .b8 _ZZ55tir_halfxint3_tensorop_16x64x64x3_t0_y1z4_K36864_align8P6__halfPaS0_S0_S0_E16B_rescale_shared[27648];
	ld.param.u64 	%rd16, [_Z55tir_halfxint3_tensorop_16x64x64x3_t0_y1z4_K36864_align8P6__halfPaS0_S0_S0__param_0];
	ld.param.u64 	%rd20, [_Z55tir_halfxint3_tensorop_16x64x64x3_t0_y1z4_K36864_align8P6__halfPaS0_S0_S0__param_1];
	ld.param.u64 	%rd21, [_Z55tir_halfxint3_tensorop_16x64x64x3_t0_y1z4_K36864_align8P6__halfPaS0_S0_S0__param_2];
	ld.param.u64 	%rd22, [_Z55tir_halfxint3_tensorop_16x64x64x3_t0_y1z4_K36864_align8P6__halfPaS0_S0_S0__param_3];
	cvta.to.global.u64 	%rd1, %rd22;
	cvta.to.global.u64 	%rd2, %rd21;
	cvta.to.global.u64 	%rd3, %rd20;
	mov.f32 	%f1, 0f00000000;
	// begin inline asm
	{  cvt.rn.f16.f32 %rs49, %f1;}

	// end inline asm
	mov.b32 	%r513, {%rs49, %rs49};
	mov.u32 	%r41, %tid.z;
	mul.lo.s32 	%r42, %r41, 288;
	mov.u32 	%r43, %tid.x;
	shr.u32 	%r44, %r43, 3;
	mad.lo.s32 	%r45, %r44, 72, %r42;
	shl.b32 	%r46, %r43, 3;
	and.b32  	%r47, %r46, 56;
	add.s32 	%r48, %r45, %r47;
	mul.wide.u32 	%rd23, %r48, 2;
	mov.u32 	%r49, _ZZ55tir_halfxint3_tensorop_16x64x64x3_t0_y1z4_K36864_align8P6__halfPaS0_S0_S0_E8A_shared;
	cvt.u64.u32 	%rd24, %r49;
	cvta.shared.u64 	%rd25, %rd24;
	add.s64 	%rd18, %rd25, %rd23;
	// begin inline asm
	{ .reg .u64 addr; cvta.to.shared.u64 addr, %rd18; cvt.u32.u64 %r38, addr; }

	// end inline asm
	mov.u32 	%r50, %ctaid.y;
	mul.lo.s32 	%r51, %r41, 147456;
	mad.lo.s32 	%r52, %r50, 589824, %r51;
	mad.lo.s32 	%r53, %r44, 36864, %r52;
	or.b32  	%r2, %r53, %r47;
	mul.wide.u32 	%rd26, %r2, 2;
	add.s64 	%rd19, %rd16, %rd26;
	// begin inline asm
	cp.async.cg.shared.global.L2::128B [%r38], [%rd19], 16;
	// end inline asm
	mul.lo.s32 	%r54, %r43, 3;
	and.b32  	%r3, %r54, 6;
	mov.u32 	%r55, %ctaid.x;
	mul.lo.s32 	%r56, %r41, 221184;
	mad.lo.s32 	%r57, %r55, 884736, %r56;
	shr.u32 	%r58, %r54, 3;
	or.b32  	%r4, %r57, %r58;
	and.b32  	%r5, %r54, 7;
	sub.s32 	%r6, 8, %r5;
	mov.b32 	%r59, -1;
	shl.b32 	%r60, %r59, %r6;
	not.b32 	%r7, %r60;
	shl.b32 	%r61, %r55, 6;
	shl.b32 	%r62, %r41, 4;
	add.s32 	%r8, %r61, %r62;
	mul.lo.s32 	%r9, %r41, 1152;
	mov.b32 	%r511, 0;
$L__BB5_1:
	setp.eq.s32 	%p1, %r3, 6;
	shr.u32 	%r11, %r511, 1;
	mad.lo.s32 	%r63, %r11, 13824, %r4;
	cvt.u64.u32 	%rd27, %r63;
	add.s64 	%rd6, %rd3, %rd27;
	@%p1 bra 	$L__BB5_3;
	ld.global.nc.u8 	%rs51, [%rd6];
	cvt.s32.s8 	%r65, %rs51;
	shr.s32 	%r66, %r65, %r5;
	and.b32  	%r64, %r66, 7;
	// begin inline asm
	cvt.rn.f16.s32 %rs188, %r64;
	// end inline asm
	bra.uni 	$L__BB5_4;
$L__BB5_3:
	ld.global.nc.u8 	%rs53, [%rd6];
	cvt.s32.s8 	%r68, %rs53;
	shr.s32 	%r69, %r68, %r5;
	and.b32  	%r70, %r69, %r7;
	ld.global.nc.u8 	%rs54, [%rd6+1];
	cvt.u32.u8 	%r71, %rs54;
	shl.b32 	%r72, %r71, %r6;
	and.b32  	%r73, %r72, 6;
	or.b32  	%r67, %r73, %r70;
	// begin inline asm
	cvt.rn.f16.s32 %rs188, %r67;
	// end inline asm
$L__BB5_4:
	setp.eq.s32 	%p2, %r3, 6;
	add.s32 	%r74, %r8, %r11;
	mul.wide.u32 	%rd28, %r74, 2;
	add.s64 	%rd7, %rd2, %rd28;
	ld.global.nc.u16 	%rs4, [%rd7];
	// begin inline asm
	{mul.f16 %rs55,%rs188,%rs4;
}
	// end inline asm
	add.s64 	%rd8, %rd1, %rd28;
	ld.global.nc.u16 	%rs5, [%rd8];
	// begin inline asm
	{sub.f16 %rs58,%rs55,%rs5;
}
	// end inline asm
	add.s32 	%r76, %r9, %r43;
	mad.lo.s32 	%r77, %r11, 72, %r76;
	shl.b32 	%r78, %r77, 1;
	mov.u32 	%r79, _ZZ55tir_halfxint3_tensorop_16x64x64x3_t0_y1z4_K36864_align8P6__halfPaS0_S0_S0_E16B_rescale_shared;
	add.s32 	%r12, %r79, %r78;
	st.shared.u16 	[%r12], %rs58;
	@%p2 bra 	$L__BB5_6;
	ld.global.nc.u8 	%rs62, [%rd6+12];
	cvt.s32.s8 	%r81, %rs62;
	shr.s32 	%r82, %r81, %r5;
	and.b32  	%r80, %r82, 7;
	// begin inline asm
	cvt.rn.f16.s32 %rs189, %r80;
	// end inline asm
	bra.uni 	$L__BB5_7;
$L__BB5_6:
	ld.global.nc.u8 	%rs64, [%rd6+12];
	cvt.s32.s8 	%r84, %rs64;
	shr.s32 	%r85, %r84, %r5;
	and.b32  	%r86, %r85, %r7;
	ld.global.nc.u8 	%rs65, [%rd6+13];
	cvt.u32.u8 	%r87, %rs65;
	shl.b32 	%r88, %r87, %r6;
	and.b32  	%r89, %r88, 6;
	or.b32  	%r83, %r89, %r86;
	// begin inline asm
	cvt.rn.f16.s32 %rs189, %r83;
	// end inline asm
$L__BB5_7:
	setp.eq.s32 	%p3, %r3, 6;
	// begin inline asm
	{mul.f16 %rs66,%rs189,%rs4;
}
	// end inline asm
	// begin inline asm
	{sub.f16 %rs69,%rs66,%rs5;
}
	// end inline asm
	st.shared.u16 	[%r12+64], %rs69;
	add.s32 	%r90, %r511, 2;
	shr.u32 	%r91, %r90, 1;
	mad.lo.s32 	%r92, %r91, 13824, %r4;
	cvt.u64.u32 	%rd29, %r92;
	add.s64 	%rd9, %rd3, %rd29;
	@%p3 bra 	$L__BB5_9;
	ld.global.nc.u8 	%rs73, [%rd9];
	cvt.s32.s8 	%r94, %rs73;
	shr.s32 	%r95, %r94, %r5;
	and.b32  	%r93, %r95, 7;
	// begin inline asm
	cvt.rn.f16.s32 %rs190, %r93;
	// end inline asm
	bra.uni 	$L__BB5_10;
$L__BB5_9:
	ld.global.nc.u8 	%rs75, [%rd9];
	cvt.s32.s8 	%r97, %rs75;
	shr.s32 	%r98, %r97, %r5;
	and.b32  	%r99, %r98, %r7;
	ld.global.nc.u8 	%rs76, [%rd9+1];
	cvt.u32.u8 	%r100, %rs76;
	shl.b32 	%r101, %r100, %r6;
	and.b32  	%r102, %r101, 6;
	or.b32  	%r96, %r102, %r99;
	// begin inline asm
	cvt.rn.f16.s32 %rs190, %r96;
	// end inline asm
$L__BB5_10:
	ld.global.nc.u16 	%rs12, [%rd7+2];
	// begin inline asm
	{mul.f16 %rs77,%rs190,%rs12;
}
	// end inline asm
	ld.global.nc.u16 	%rs13, [%rd8+2];
	// begin inline asm
	{sub.f16 %rs80,%rs77,%rs13;
}
	// end inline asm
	st.shared.u16 	[%r12+144], %rs80;
	@%p3 bra 	$L__BB5_12;
	ld.global.nc.u8 	%rs84, [%rd6+13836];
	cvt.s32.s8 	%r104, %rs84;
	shr.s32 	%r105, %r104, %r5;
	and.b32  	%r103, %r105, 7;
	// begin inline asm
	cvt.rn.f16.s32 %rs191, %r103;
	// end inline asm
	bra.uni 	$L__BB5_13;
$L__BB5_12:
	ld.global.nc.u8 	%rs86, [%rd9+12];
	cvt.s32.s8 	%r107, %rs86;
	shr.s32 	%r108, %r107, %r5;
	and.b32  	%r109, %r108, %r7;
	ld.global.nc.u8 	%rs87, [%rd9+13];
	cvt.u32.u8 	%r110, %rs87;
	shl.b32 	%r111, %r110, %r6;
	and.b32  	%r112, %r111, 6;
	or.b32  	%r106, %r112, %r109;
	// begin inline asm
	cvt.rn.f16.s32 %rs191, %r106;
	// end inline asm
$L__BB5_13:
	// begin inline asm
	{mul.f16 %rs88,%rs191,%rs12;
}
	// end inline asm
	// begin inline asm
	{sub.f16 %rs91,%rs88,%rs13;
}
	// end inline asm
	st.shared.u16 	[%r12+208], %rs91;
	add.s32 	%r511, %r511, 4;
	setp.ne.s32 	%p5, %r511, 32;
	@%p5 bra 	$L__BB5_1;
	// begin inline asm
	cp.async.commit_group;
	// end inline asm
	add.s64 	%rd30, %rd18, 2304;
	// begin inline asm
	{ .reg .u64 addr; cvta.to.shared.u64 addr, %rd30; cvt.u32.u64 %r113, addr; }

	// end inline asm
	add.s64 	%rd31, %rd19, 128;
	// begin inline asm
	cp.async.cg.shared.global.L2::128B [%r113], [%rd31], 16;
	// end inline asm
	mov.b32 	%r512, 0;
	cvt.u64.u32 	%rd33, %r4;
$L__BB5_15:
	setp.eq.s32 	%p6, %r3, 6;
	shr.u32 	%r15, %r512, 1;
	mul.lo.s32 	%r16, %r15, 13824;
	cvt.u64.u32 	%rd32, %r16;
	add.s64 	%rd34, %rd33, %rd32;
	add.s64 	%rd10, %rd3, %rd34;
	@%p6 bra 	$L__BB5_17;
	ld.global.nc.u8 	%rs95, [%rd10+24];
	cvt.s32.s8 	%r117, %rs95;
	shr.s32 	%r118, %r117, %r5;
	and.b32  	%r116, %r118, 7;
	// begin inline asm
	cvt.rn.f16.s32 %rs192, %r116;
	// end inline asm
	bra.uni 	$L__BB5_18;
$L__BB5_17:
	add.s32 	%r120, %r4, %r16;
	cvt.u64.u32 	%rd35, %r120;
	add.s64 	%rd36, %rd3, %rd35;
	ld.global.nc.u8 	%rs97, [%rd36+24];
	cvt.s32.s8 	%r121, %rs97;
	shr.s32 	%r122, %r121, %r5;
	and.b32  	%r123, %r122, %r7;
	ld.global.nc.u8 	%rs98, [%rd36+25];
	cvt.u32.u8 	%r124, %rs98;
	shl.b32 	%r125, %r124, %r6;
	and.b32  	%r126, %r125, 6;
	or.b32  	%r119, %r126, %r123;
	// begin inline asm
	cvt.rn.f16.s32 %rs192, %r119;
	// end inline asm
$L__BB5_18:
	setp.eq.s32 	%p7, %r3, 6;
	add.s32 	%r127, %r8, %r15;
	mul.wide.u32 	%rd37, %r127, 2;
	add.s64 	%rd11, %rd2, %rd37;
	ld.global.nc.u16 	%rs20, [%rd11];
	// begin inline asm
	{mul.f16 %rs99,%rs192,%rs20;
}
	// end inline asm
	add.s64 	%rd12, %rd1, %rd37;
	ld.global.nc.u16 	%rs21, [%rd12];
	// begin inline asm
	{sub.f16 %rs102,%rs99,%rs21;
}
	// end inline asm
	mad.lo.s32 	%r130, %r15, 72, %r76;
	shl.b32 	%r131, %r130, 1;
	add.s32 	%r17, %r79, %r131;
	st.shared.u16 	[%r17+9216], %rs102;
	@%p7 bra 	$L__BB5_20;
	ld.global.nc.u8 	%rs106, [%rd10+36];
	cvt.s32.s8 	%r134, %rs106;
	shr.s32 	%r135, %r134, %r5;
	and.b32  	%r133, %r135, 7;
	// begin inline asm
	cvt.rn.f16.s32 %rs193, %r133;
	// end inline asm
	bra.uni 	$L__BB5_21;
$L__BB5_20:
	add.s32 	%r137, %r4, %r16;
	cvt.u64.u32 	%rd38, %r137;
	add.s64 	%rd39, %rd3, %rd38;
	ld.global.nc.u8 	%rs108, [%rd39+36];
	cvt.s32.s8 	%r138, %rs108;
	shr.s32 	%r139, %r138, %r5;
	and.b32  	%r140, %r139, %r7;
	ld.global.nc.u8 	%rs109, [%rd39+37];
	cvt.u32.u8 	%r141, %rs109;
	shl.b32 	%r142, %r141, %r6;
	and.b32  	%r143, %r142, 6;
	or.b32  	%r136, %r143, %r140;
	// begin inline asm
	cvt.rn.f16.s32 %rs193, %r136;
	// end inline asm
$L__BB5_21:
	// begin inline asm
	{mul.f16 %rs110,%rs193,%rs20;
}
	// end inline asm
	// begin inline asm
	{sub.f16 %rs113,%rs110,%rs21;
}
	// end inline asm
	st.shared.u16 	[%r17+9280], %rs113;
	add.s32 	%r18, %r512, 2;
	@%p7 bra 	$L__BB5_23;
	ld.global.nc.u8 	%rs117, [%rd10+13848];
	cvt.s32.s8 	%r145, %rs117;
	shr.s32 	%r146, %r145, %r5;
	and.b32  	%r144, %r146, 7;
	// begin inline asm
	cvt.rn.f16.s32 %rs194, %r144;
	// end inline asm
	bra.uni 	$L__BB5_24;
$L__BB5_23:
	shr.u32 	%r148, %r18, 1;
	mad.lo.s32 	%r149, %r148, 13824, %r4;
	cvt.u64.u32 	%rd40, %r149;
	add.s64 	%rd41, %rd3, %rd40;
	ld.global.nc.u8 	%rs119, [%rd41+24];
	cvt.s32.s8 	%r150, %rs119;
	shr.s32 	%r151, %r150, %r5;
	and.b32  	%r152, %r151, %r7;
	ld.global.nc.u8 	%rs120, [%rd41+25];
	cvt.u32.u8 	%r153, %rs120;
	shl.b32 	%r154, %r153, %r6;
	and.b32  	%r155, %r154, 6;
	or.b32  	%r147, %r155, %r152;
	// begin inline asm
	cvt.rn.f16.s32 %rs194, %r147;
	// end inline asm
$L__BB5_24:
	ld.global.nc.u16 	%rs28, [%rd11+2];
	// begin inline asm
	{mul.f16 %rs121,%rs194,%rs28;
}
	// end inline asm
	ld.global.nc.u16 	%rs29, [%rd12+2];
	// begin inline asm
	{sub.f16 %rs124,%rs121,%rs29;
}
	// end inline asm
	st.shared.u16 	[%r17+9360], %rs124;
	@%p7 bra 	$L__BB5_26;
	ld.global.nc.u8 	%rs128, [%rd10+13860];
	cvt.s32.s8 	%r157, %rs128;
	shr.s32 	%r158, %r157, %r5;
	and.b32  	%r156, %r158, 7;
	// begin inline asm
	cvt.rn.f16.s32 %rs195, %r156;
	// end inline asm
	bra.uni 	$L__BB5_27;
$L__BB5_26:
	shr.u32 	%r160, %r18, 1;
	mad.lo.s32 	%r161, %r160, 13824, %r4;
	cvt.u64.u32 	%rd42, %r161;
	add.s64 	%rd43, %rd3, %rd42;
	ld.global.nc.u8 	%rs130, [%rd43+36];
	cvt.s32.s8 	%r162, %rs130;
	shr.s32 	%r163, %r162, %r5;
	and.b32  	%r164, %r163, %r7;
	ld.global.nc.u8 	%rs131, [%rd43+37];
	cvt.u32.u8 	%r165, %rs131;
	shl.b32 	%r166, %r165, %r6;
	and.b32  	%r167, %r166, 6;
	or.b32  	%r159, %r167, %r164;
	// begin inline asm
	cvt.rn.f16.s32 %rs195, %r159;
	// end inline asm
$L__BB5_27:
	// begin inline asm
	{mul.f16 %rs132,%rs195,%rs28;
}
	// end inline asm
	// begin inline asm
	{sub.f16 %rs135,%rs132,%rs29;
}
	// end inline asm
	st.shared.u16 	[%r17+9424], %rs135;
	add.s32 	%r512, %r512, 4;
	setp.ne.s32 	%p10, %r512, 32;
	@%p10 bra 	$L__BB5_15;
	// begin inline asm
	cp.async.commit_group;
	// end inline asm
	mov.b32 	%r517, 0;
	mov.u32 	%r514, %r513;
	mov.u32 	%r515, %r513;
	mov.u32 	%r516, %r513;
$L__BB5_29:
	ld.param.u64 	%rd66, [_Z55tir_halfxint3_tensorop_16x64x64x3_t0_y1z4_K36864_align8P6__halfPaS0_S0_S0__param_0];
	bar.sync 	0;
	cvt.u16.u32 	%rs138, %r517;
	add.s16 	%rs139, %rs138, 2;
	mul.hi.u16 	%rs140, %rs139, -21845;
	shr.u16 	%rs141, %rs140, 1;
	mul.lo.s16 	%rs142, %rs141, 3;
	sub.s16 	%rs143, %rs139, %rs142;
	mul.wide.u16 	%r172, %rs143, 1152;
	mul.wide.u32 	%rd46, %r172, 2;
	add.s64 	%rd44, %rd18, %rd46;
	// begin inline asm
	{ .reg .u64 addr; cvta.to.shared.u64 addr, %rd44; cvt.u32.u64 %r169, addr; }

	// end inline asm
	shl.b32 	%r173, %r517, 6;
	add.s32 	%r174, %r2, %r173;
	mul.wide.u32 	%rd47, %r174, 2;
	add.s64 	%rd48, %rd66, %rd47;
	add.s64 	%rd45, %rd48, 256;
	// begin inline asm
	cp.async.cg.shared.global.L2::128B [%r169], [%rd45], 16;
	// end inline asm
	mul.lo.s32 	%r26, %r517, 24;
	mul.wide.u16 	%r175, %rs143, 4608;
	add.s32 	%r27, %r76, %r175;
	mov.b32 	%r518, 0;
	cvt.u64.u32 	%rd49, %r26;
	add.s64 	%rd52, %rd33, %rd49;
$L__BB5_30:
	setp.eq.s32 	%p11, %r3, 6;
	shr.u32 	%r29, %r518, 1;
	mul.lo.s32 	%r30, %r29, 13824;
	cvt.u64.u32 	%rd50, %r30;
	add.s64 	%rd53, %rd52, %rd50;
	add.s64 	%rd13, %rd3, %rd53;
	@%p11 bra 	$L__BB5_32;
	ld.global.nc.u8 	%rs145, [%rd13+48];
	cvt.s32.s8 	%r179, %rs145;
	shr.s32 	%r180, %r179, %r5;
	and.b32  	%r178, %r180, 7;
	// begin inline asm
	cvt.rn.f16.s32 %rs196, %r178;
	// end inline asm
	bra.uni 	$L__BB5_33;
$L__BB5_32:
	add.s32 	%r182, %r4, %r26;
	add.s32 	%r183, %r182, %r30;
	cvt.u64.u32 	%rd54, %r183;
	add.s64 	%rd55, %rd3, %rd54;
	ld.global.nc.u8 	%rs147, [%rd55+48];
	cvt.s32.s8 	%r184, %rs147;
	shr.s32 	%r185, %r184, %r5;
	and.b32  	%r186, %r185, %r7;
	ld.global.nc.u8 	%rs148, [%rd55+49];
	cvt.u32.u8 	%r187, %rs148;
	shl.b32 	%r188, %r187, %r6;
	and.b32  	%r189, %r188, 6;
	or.b32  	%r181, %r189, %r186;
	// begin inline asm
	cvt.rn.f16.s32 %rs196, %r181;
	// end inline asm
$L__BB5_33:
	add.s32 	%r190, %r8, %r29;
	mul.wide.u32 	%rd56, %r190, 2;
	add.s64 	%rd14, %rd2, %rd56;
	ld.global.nc.u16 	%rs36, [%rd14];
	// begin inline asm
	{mul.f16 %rs149,%rs196,%rs36;
}
	// end inline asm
	add.s64 	%rd15, %rd1, %rd56;
	ld.global.nc.u16 	%rs37, [%rd15];
	// begin inline asm
	{sub.f16 %rs152,%rs149,%rs37;
}
	// end inline asm
	mad.lo.s32 	%r191, %r29, 72, %r27;
	shl.b32 	%r192, %r191, 1;
	mov.u32 	%r193, _ZZ55tir_halfxint3_tensorop_16x64x64x3_t0_y1z4_K36864_align8P6__halfPaS0_S0_S0_E16B_rescale_shared;
	add.s32 	%r31, %r193, %r192;
	st.shared.u16 	[%r31], %rs152;
	@%p11 bra 	$L__BB5_35;
	ld.global.nc.u8 	%rs156, [%rd13+60];
	cvt.s32.s8 	%r195, %rs156;
	shr.s32 	%r196, %r195, %r5;
	and.b32  	%r194, %r196, 7;
	// begin inline asm
	cvt.rn.f16.s32 %rs197, %r194;
	// end inline asm
	bra.uni 	$L__BB5_36;
$L__BB5_35:
	add.s32 	%r198, %r4, %r26;
	add.s32 	%r199, %r198, %r30;
	cvt.u64.u32 	%rd57, %r199;
	add.s64 	%rd58, %rd3, %rd57;
	ld.global.nc.u8 	%rs158, [%rd58+60];
	cvt.s32.s8 	%r200, %rs158;
	shr.s32 	%r201, %r200, %r5;
	and.b32  	%r202, %r201, %r7;
	ld.global.nc.u8 	%rs159, [%rd58+61];
	cvt.u32.u8 	%r203, %rs159;
	shl.b32 	%r204, %r203, %r6;
	and.b32  	%r205, %r204, 6;
	or.b32  	%r197, %r205, %r202;
	// begin inline asm
	cvt.rn.f16.s32 %rs197, %r197;
	// end inline asm
$L__BB5_36:
	// begin inline asm
	{mul.f16 %rs160,%rs197,%rs36;
}
	// end inline asm
	// begin inline asm
	{sub.f16 %rs163,%rs160,%rs37;
}
	// end inline asm
	st.shared.u16 	[%r31+64], %rs163;
	@%p11 bra 	$L__BB5_38;
	ld.global.nc.u8 	%rs167, [%rd13+13872];
	cvt.s32.s8 	%r207, %rs167;
	shr.s32 	%r208, %r207, %r5;
	and.b32  	%r206, %r208, 7;
	// begin inline asm
	cvt.rn.f16.s32 %rs198, %r206;
	// end inline asm
	bra.uni 	$L__BB5_39;
$L__BB5_38:
	add.s32 	%r210, %r518, 2;
	shr.u32 	%r211, %r210, 1;
	add.s32 	%r212, %r4, %r26;
	mad.lo.s32 	%r213, %r211, 13824, %r212;
	cvt.u64.u32 	%rd59, %r213;
	add.s64 	%rd60, %rd3, %rd59;
	ld.global.nc.u8 	%rs169, [%rd60+48];
	cvt.s32.s8 	%r214, %rs169;
	shr.s32 	%r215, %r214, %r5;
	and.b32  	%r216, %r215, %r7;
	ld.global.nc.u8 	%rs170, [%rd60+49];
	cvt.u32.u8 	%r217, %rs170;
	shl.b32 	%r218, %r217, %r6;
	and.b32  	%r219, %r218, 6;
	or.b32  	%r209, %r219, %r216;
	// begin inline asm
	cvt.rn.f16.s32 %rs198, %r209;
	// end inline asm
$L__BB5_39:
	ld.global.nc.u16 	%rs44, [%rd14+2];
	// begin inline asm
	{mul.f16 %rs171,%rs198,%rs44;
}
	// end inline asm
	ld.global.nc.u16 	%rs45, [%rd15+2];
	// begin inline asm
	{sub.f16 %rs174,%rs171,%rs45;
}
	// end inline asm
	st.shared.u16 	[%r31+144], %rs174;
	@%p11 bra 	$L__BB5_41;
	ld.global.nc.u8 	%rs178, [%rd13+13884];
	cvt.s32.s8 	%r221, %rs178;
	shr.s32 	%r222, %r221, %r5;
	and.b32  	%r220, %r222, 7;
	// begin inline asm
	cvt.rn.f16.s32 %rs199, %r220;
	// end inline asm
	bra.uni 	$L__BB5_42;
$L__BB5_41:
	add.s32 	%r224, %r518, 2;
	shr.u32 	%r225, %r224, 1;
	add.s32 	%r226, %r4, %r26;
	mad.lo.s32 	%r227, %r225, 13824, %r226;
	cvt.u64.u32 	%rd61, %r227;
	add.s64 	%rd62, %rd3, %rd61;
	ld.global.nc.u8 	%rs180, [%rd62+60];
	cvt.s32.s8 	%r228, %rs180;
	shr.s32 	%r229, %r228, %r5;
	and.b32  	%r230, %r229, %r7;
	ld.global.nc.u8 	%rs181, [%rd62+61];
	cvt.u32.u8 	%r231, %rs181;
	shl.b32 	%r232, %r231, %r6;
	and.b32  	%r233, %r232, 6;
	or.b32  	%r223, %r233, %r230;
	// begin inline asm
	cvt.rn.f16.s32 %rs199, %r223;
	// end inline asm
$L__BB5_42:
	// begin inline asm
	{mul.f16 %rs182,%rs199,%rs44;
}
	// end inline asm
	// begin inline asm
	{sub.f16 %rs185,%rs182,%rs45;
}
	// end inline asm
	st.shared.u16 	[%r31+208], %rs185;
	add.s32 	%r518, %r518, 4;
	setp.ne.s32 	%p15, %r518, 32;
	@%p15 bra 	$L__BB5_30;
	// begin inline asm
	cp.async.commit_group;
	// end inline asm
	// begin inline asm
	cp.async.wait_group 2;
	// end inline asm
	bar.sync 	0;
	mul.hi.u32 	%r234, %r517, -1431655765;
	shr.u32 	%r235, %r234, 1;
	mul.lo.s32 	%r236, %r235, 3;
	sub.s32 	%r237, %r517, %r236;
	mad.lo.s32 	%r238, %r237, 4608, %r9;
	mov.u32 	%r239, _ZZ55tir_halfxint3_tensorop_16x64x64x3_t0_y1z4_K36864_align8P6__halfPaS0_S0_S0_E8A_shared;
	mad.lo.s32 	%r240, %r237, 2304, %r239;
	mov.b32 	%r241, 72;
	wmma.load.a.sync.aligned.row.m16n16k16.shared.f16 	{%r242, %r243, %r244, %r245, %r246, %r247, %r248, %r249}, [%r240], %r241;
	shl.b32 	%r250, %r238, 1;
	mov.u32 	%r251, _ZZ55tir_halfxint3_tensorop_16x64x64x3_t0_y1z4_K36864_align8P6__halfPaS0_S0_S0_E16B_rescale_shared;
	add.s32 	%r252, %r251, %r250;
	wmma.load.b.sync.aligned.col.m16n16k16.shared.f16 	{%r253, %r254, %r255, %r256, %r257, %r258, %r259, %r260}, [%r252], %r241;
	wmma.mma.sync.aligned.row.col.m16n16k16.f16.f16 {%r261, %r262, %r263, %r264}, {%r242, %r243, %r244, %r245, %r246, %r247, %r248, %r249}, {%r253, %r254, %r255, %r256, %r257, %r258, %r259, %r260}, {%r516, %r515, %r514, %r513};
	add.s32 	%r265, %r240, 32;
	wmma.load.a.sync.aligned.row.m16n16k16.shared.f16 	{%r266, %r267, %r268, %r269, %r270, %r271, %r272, %r273}, [%r265], %r241;
	add.s32 	%r274, %r252, 32;
	wmma.load.b.sync.aligned.col.m16n16k16.shared.f16 	{%r275, %r276, %r277, %r278, %r279, %r280, %r281, %r282}, [%r274], %r241;
	wmma.mma.sync.aligned.row.col.m16n16k16.f16.f16 {%r283, %r284, %r285, %r286}, {%r266, %r267, %r268, %r269, %r270, %r271, %r272, %r273}, {%r275, %r276, %r277, %r278, %r279, %r280, %r281, %r282}, {%r261, %r262, %r263, %r264};
	add.s32 	%r287, %r240, 64;
	wmma.load.a.sync.aligned.row.m16n16k16.shared.f16 	{%r288, %r289, %r290, %r291, %r292, %r293, %r294, %r295}, [%r287], %r241;
	add.s32 	%r296, %r252, 64;
	wmma.load.b.sync.aligned.col.m16n16k16.shared.f16 	{%r297, %r298, %r299, %r300, %r301, %r302, %r303, %r304}, [%r296], %r241;
	wmma.mma.sync.aligned.row.col.m16n16k16.f16.f16 {%r305, %r306, %r307, %r308}, {%r288, %r289, %r290, %r291, %r292, %r293, %r294, %r295}, {%r297, %r298, %r299, %r300, %r301, %r302, %r303, %r304}, {%r283, %r284, %r285, %r286};
	add.s32 	%r309, %r240, 96;
	wmma.load.a.sync.aligned.row.m16n16k16.shared.f16 	{%r310, %r311, %r312, %r313, %r314, %r315, %r316, %r317}, [%r309], %r241;
	add.s32 	%r318, %r252, 96;
	wmma.load.b.sync.aligned.col.m16n16k16.shared.f16 	{%r319, %r320, %r321, %r322, %r323, %r324, %r325, %r326}, [%r318], %r241;
	wmma.mma.sync.aligned.row.col.m16n16k16.f16.f16 {%r516, %r515, %r514, %r513}, {%r310, %r311, %r312, %r313, %r314, %r315, %r316, %r317}, {%r319, %r320, %r321, %r322, %r323, %r324, %r325, %r326}, {%r305, %r306, %r307, %r308};
	add.s32 	%r517, %r517, 1;
	setp.ne.s32 	%p16, %r517, 574;
	@%p16 bra 	$L__BB5_29;
	ld.param.u64 	%rd67, [_Z55tir_halfxint3_tensorop_16x64x64x3_t0_y1z4_K36864_align8P6__halfPaS0_S0_S0__param_4];
	// begin inline asm
	cp.async.wait_group 1;
	// end inline asm
	bar.sync 	0;
	add.s32 	%r328, %r239, 2304;
	mov.b32 	%r329, 72;
	wmma.load.a.sync.aligned.row.m16n16k16.shared.f16 	{%r330, %r331, %r332, %r333, %r334, %r335, %r336, %r337}, [%r328], %r329;
	shl.b32 	%r338, %r9, 1;
	add.s32 	%r340, %r251, %r338;
	add.s32 	%r341, %r340, 9216;
	wmma.load.b.sync.aligned.col.m16n16k16.shared.f16 	{%r342, %r343, %r344, %r345, %r346, %r347, %r348, %r349}, [%r341], %r329;
	wmma.mma.sync.aligned.row.col.m16n16k16.f16.f16 {%r350, %r351, %r352, %r353}, {%r330, %r331, %r332, %r333, %r334, %r335, %r336, %r337}, {%r342, %r343, %r344, %r345, %r346, %r347, %r348, %r349}, {%r516, %r515, %r514, %r513};
	add.s32 	%r354, %r239, 2336;
	wmma.load.a.sync.aligned.row.m16n16k16.shared.f16 	{%r355, %r356, %r357, %r358, %r359, %r360, %r361, %r362}, [%r354], %r329;
	add.s32 	%r363, %r340, 9248;
	wmma.load.b.sync.aligned.col.m16n16k16.shared.f16 	{%r364, %r365, %r366, %r367, %r368, %r369, %r370, %r371}, [%r363], %r329;
	wmma.mma.sync.aligned.row.col.m16n16k16.f16.f16 {%r372, %r373, %r374, %r375}, {%r355, %r356, %r357, %r358, %r359, %r360, %r361, %r362}, {%r364, %r365, %r366, %r367, %r368, %r369, %r370, %r371}, {%r350, %r351, %r352, %r353};
	add.s32 	%r376, %r239, 2368;
	wmma.load.a.sync.aligned.row.m16n16k16.shared.f16 	{%r377, %r378, %r379, %r380, %r381, %r382, %r383, %r384}, [%r376], %r329;
	add.s32 	%r385, %r340, 9280;
	wmma.load.b.sync.aligned.col.m16n16k16.shared.f16 	{%r386, %r387, %r388, %r389, %r390, %r391, %r392, %r393}, [%r385], %r329;
	wmma.mma.sync.aligned.row.col.m16n16k16.f16.f16 {%r394, %r395, %r396, %r397}, {%r377, %r378, %r379, %r380, %r381, %r382, %r383, %r384}, {%r386, %r387, %r388, %r389, %r390, %r391, %r392, %r393}, {%r372, %r373, %r374, %r375};
	add.s32 	%r398, %r239, 2400;
	wmma.load.a.sync.aligned.row.m16n16k16.shared.f16 	{%r399, %r400, %r401, %r402, %r403, %r404, %r405, %r406}, [%r398], %r329;
	add.s32 	%r407, %r340, 9312;
	wmma.load.b.sync.aligned.col.m16n16k16.shared.f16 	{%r408, %r409, %r410, %r411, %r412, %r413, %r414, %r415}, [%r407], %r329;
	wmma.mma.sync.aligned.row.col.m16n16k16.f16.f16 {%r416, %r417, %r418, %r419}, {%r399, %r400, %r401, %r402, %r403, %r404, %r405, %r406}, {%r408, %r409, %r410, %r411, %r412, %r413, %r414, %r415}, {%r394, %r395, %r396, %r397};
	// begin inline asm
	cp.async.wait_group 0;
	// end inline asm
	bar.sync 	0;
	add.s32 	%r420, %r239, 4608;
	wmma.load.a.sync.aligned.row.m16n16k16.shared.f16 	{%r421, %r422, %r423, %r424, %r425, %r426, %r427, %r428}, [%r420], %r329;
	add.s32 	%r429, %r340, 18432;
	wmma.load.b.sync.aligned.col.m16n16k16.shared.f16 	{%r430, %r431, %r432, %r433, %r434, %r435, %r436, %r437}, [%r429], %r329;
	wmma.mma.sync.aligned.row.col.m16n16k16.f16.f16 {%r438, %r439, %r440, %r441}, {%r421, %r422, %r423, %r424, %r425, %r426, %r427, %r428}, {%r430, %r431, %r432, %r433, %r434, %r435, %r436, %r437}, {%r416, %r417, %r418, %r419};
	add.s32 	%r442, %r239, 4640;
	wmma.load.a.sync.aligned.row.m16n16k16.shared.f16 	{%r443, %r444, %r445, %r446, %r447, %r448, %r449, %r450}, [%r442], %r329;
	add.s32 	%r451, %r340, 18464;
	wmma.load.b.sync.aligned.col.m16n16k16.shared.f16 	{%r452, %r453, %r454, %r455, %r456, %r457, %r458, %r459}, [%r451], %r329;
	wmma.mma.sync.aligned.row.col.m16n16k16.f16.f16 {%r460, %r461, %r462, %r463}, {%r443, %r444, %r445, %r446, %r447, %r448, %r449, %r450}, {%r452, %r453, %r454, %r455, %r456, %r457, %r458, %r459}, {%r438, %r439, %r440, %r441};
	add.s32 	%r464, %r239, 4672;
	wmma.load.a.sync.aligned.row.m16n16k16.shared.f16 	{%r465, %r466, %r467, %r468, %r469, %r470, %r471, %r472}, [%r464], %r329;
	add.s32 	%r473, %r340, 18496;
	wmma.load.b.sync.aligned.col.m16n16k16.shared.f16 	{%r474, %r475, %r476, %r477, %r478, %r479, %r480, %r481}, [%r473], %r329;
	wmma.mma.sync.aligned.row.col.m16n16k16.f16.f16 {%r482, %r483, %r484, %r485}, {%r465, %r466, %r467, %r468, %r469, %r470, %r471, %r472}, {%r474, %r475, %r476, %r477, %r478, %r479, %r480, %r481}, {%r460, %r461, %r462, %r463};
	add.s32 	%r486, %r239, 4704;
	wmma.load.a.sync.aligned.row.m16n16k16.shared.f16 	{%r487, %r488, %r489, %r490, %r491, %r492, %r493, %r494}, [%r486], %r329;
	add.s32 	%r495, %r340, 18528;
	wmma.load.b.sync.aligned.col.m16n16k16.shared.f16 	{%r496, %r497, %r498, %r499, %r500, %r501, %r502, %r503}, [%r495], %r329;
	wmma.mma.sync.aligned.row.col.m16n16k16.f16.f16 {%r504, %r505, %r506, %r507}, {%r487, %r488, %r489, %r490, %r491, %r492, %r493, %r494}, {%r496, %r497, %r498, %r499, %r500, %r501, %r502, %r503}, {%r482, %r483, %r484, %r485};
	cvta.to.global.u64 	%rd63, %rd67;
	mov.u32 	%r508, %ctaid.y;
	mad.lo.s32 	%r509, %r508, 147456, %r8;
	mul.wide.u32 	%rd64, %r509, 2;
	add.s64 	%rd65, %rd63, %rd64;
	mov.b32 	%r510, 9216;
	wmma.store.d.sync.aligned.row.m16n16k16.global.f16 	[%rd65], {%r504, %r505, %r506, %r507}, %r510;
	ret;

}
	// .globl	_Z55tir_halfxint3_tensorop_32x64x64x2_t0_y2z4_K36864_align8P6__halfPaS0_S0_S0_
.visible .entry _Z55tir_halfxint3_tensorop_32x64x64x2_t0_y2z4_K36864_align8P6__halfPaS0_S0_S0_(
	.param .u64 .ptr .align 1 _Z55tir_halfxint3_tensorop_32x64x64x2_t0_y2z4_K36864_align8P6__halfPaS0_S0_S0__param_0,
	.param .u64 .ptr .align 1 _Z55tir_halfxint3_tensorop_32x64x64x2_t0_y2z4_K36864_align8P6__halfPaS0_S0_S0__param_1,
	.param .u64 .ptr .align 1 _Z55tir_halfxint3_tensorop_32x64x64x2_t0_y2z4_K36864_align8P6__halfPaS0_S0_S0__param_2,
	.param .u64 .ptr .align 1 _Z55tir_halfxint3_tensorop_32x64x64x2_t0_y2z4_K36864_align8P6__halfPaS0_S0_S0__param_3,
	.param .u64 .ptr .align 1 _Z55tir_halfxint3_tensorop_32x64x64x2_t0_y2z4_K36864_align8P6__halfPaS0_S0_S0__param_4
)
.maxntid 256
{
	.reg .pred 	%p<24>;
	.reg .b16 	%rs<322>;
	.reg .b32 	%r<486>;
	.reg .b32 	%f<2>;
	.reg .b64 	%rd<52>;
	// demoted variable
	.shared .align 2 .b8 _ZZ55tir_halfxint3_tensorop_32x64x64x2_t0_y2z4_K36864_align8P6__halfPaS0_S0_S0_E8A_shared[9216];
	// demoted variable
	.shared .align 2 .b8 _ZZ55tir_halfxint3_tensorop_32x64x64x2_t0_y2z4_K36864_align8P6__halfPaS0_S0_S0_E16B_rescale_shared[18432];
	ld.param.u64 	%rd8, [_Z55tir_halfxint3_tensorop_32x64x64x2_t0_y2z4_K36864_align8P6__halfPaS0_S0_S0__param_0];
	ld.param.u64 	%rd14, [_Z55tir_halfxint3_tensorop_32x64x64x2_t0_y2z4_K36864_align8P6__halfPaS0_S0_S0__param_1];
	ld.param.u64 	%rd9, [_Z55tir_halfxint3_tensorop_32x64x64x2_t0_y2z4_K36864_align8P6__halfPaS0_S0_S0__param_2];
	ld.param.u64 	%rd10, [_Z55tir_halfxint3_tensorop_32x64x64x2_t0_y2z4_K36864_align8P6__halfPaS0_S0_S0__param_3];
	cvta.to.global.u64 	%rd1, %rd14;
	mov.f32 	%f1, 0f00000000;
	// begin inline asm
	{  cvt.rn.f16.f32 %rs81, %f1;}

	// end inline asm
	mov.b32 	%r480, {%rs81, %rs81};
	mov.u32 	%r2, %tid.y;
	mul.lo.s32 	%r3, %r2, 1152;
	mov.u32 	%r4, %tid.z;
	mad.lo.s32 	%r42, %r4, 288, %r3;
	mov.u32 	%r43, %tid.x;
	shr.u32 	%r44, %r43, 3;
	mad.lo.s32 	%r45, %r44, 72, %r42;
	shl.b32 	%r46, %r43, 3;
	and.b32  	%r47, %r46, 56;
	add.s32 	%r5, %r45, %r47;
	mul.wide.u32 	%rd15, %r5, 2;
	mov.u32 	%r48, _ZZ55tir_halfxint3_tensorop_32x64x64x2_t0_y2z4_K36864_align8P6__halfPaS0_S0_S0_E8A_shared;
	cvt.u64.u32 	%rd16, %r48;
	cvta.shared.u64 	%rd17, %rd16;
	add.s64 	%rd12, %rd17, %rd15;
	// begin inline asm
	{ .reg .u64 addr; cvta.to.shared.u64 addr, %rd12; cvt.u32.u64 %r40, addr; }

	// end inline asm
	mov.u32 	%r6, %ctaid.y;
	mul.lo.s32 	%r49, %r2, 589824;
	mad.lo.s32 	%r50, %r6, 1179648, %r49;
	mad.lo.s32 	%r51, %r4, 147456, %r50;
	mad.lo.s32 	%r52, %r44, 36864, %r51;
	or.b32  	%r7, %r52, %r47;
	mul.wide.u32 	%rd18, %r7, 2;
	add.s64 	%rd13, %rd8, %rd18;
	// begin inline asm
	cp.async.cg.shared.global.L2::128B [%r40], [%rd13], 16;
	// end inline asm
	mul.lo.s32 	%r53, %r43, 3;
	and.b32  	%r8, %r53, 6;
	setp.eq.s32 	%p1, %r8, 6;
	mov.u32 	%r54, %ctaid.x;
	mul.lo.s32 	%r55, %r2, 442368;
	mad.lo.s32 	%r9, %r54, 884736, %r55;
	mul.lo.s32 	%r10, %r4, 110592;
	add.s32 	%r56, %r9, %r10;
	shr.u32 	%r11, %r53, 3;
	or.b32  	%r12, %r56, %r11;
	and.b32  	%r13, %r53, 7;
	sub.s32 	%r14, 8, %r13;
	mov.b32 	%r57, -1;
	shl.b32 	%r58, %r57, %r14;
	not.b32 	%r15, %r58;
	shl.b32 	%r16, %r54, 6;
	mad.lo.s32 	%r59, %r4, 576, %r43;
	mad.lo.s32 	%r17, %r2, 2304, %r59;
	cvt.u64.u32 	%rd19, %r12;
	add.s64 	%rd2, %rd1, %rd19;
	@%p1 bra 	$L__BB6_2;
	ld.global.nc.u8 	%rs83, [%rd2];
	cvt.s32.s8 	%r61, %rs83;
	shr.s32 	%r62, %r61, %r13;
	and.b32  	%r60, %r62, 7;
	// begin inline asm
	cvt.rn.f16.s32 %rs302, %r60;
	// end inline asm
	bra.uni 	$L__BB6_3;
$L__BB6_2:
	ld.global.nc.u8 	%rs85, [%rd2];
	cvt.s32.s8 	%r64, %rs85;
	shr.s32 	%r65, %r64, %r13;
	and.b32  	%r66, %r65, %r15;
	ld.global.nc.u8 	%rs86, [%rd2+1];
	cvt.u32.u8 	%r67, %rs86;
	shl.b32 	%r68, %r67, %r14;
	and.b32  	%r69, %r68, 6;
	or.b32  	%r63, %r69, %r66;
	// begin inline asm
	cvt.rn.f16.s32 %rs302, %r63;
	// end inline asm
$L__BB6_3:
	setp.eq.s32 	%p2, %r8, 6;
	shl.b32 	%r70, %r4, 3;
	shl.b32 	%r71, %r2, 5;
	add.s32 	%r72, %r16, %r71;
	add.s32 	%r73, %r72, %r70;
	cvta.to.global.u64 	%rd20, %rd9;
	mul.wide.u32 	%rd21, %r73, 2;
	add.s64 	%rd3, %rd20, %rd21;
	ld.global.nc.u16 	%rs4, [%rd3];
	// begin inline asm
	{mul.f16 %rs87,%rs302,%rs4;
}
	// end inline asm
	cvta.to.global.u64 	%rd22, %rd10;
	add.s64 	%rd4, %rd22, %rd21;
	ld.global.nc.u16 	%rs5, [%rd4];
	// begin inline asm
	{sub.f16 %rs90,%rs87,%rs5;
}
	// end inline asm
	shl.b32 	%r74, %r17, 1;
	mov.u32 	%r75, _ZZ55tir_halfxint3_tensorop_32x64x64x2_t0_y2z4_K36864_align8P6__halfPaS0_S0_S0_E16B_rescale_shared;
	add.s32 	%r18, %r75, %r74;
	st.shared.u16 	[%r18], %rs90;
	@%p2 bra 	$L__BB6_5;
	ld.global.nc.u8 	%rs94, [%rd2+12];
	cvt.s32.s8 	%r77, %rs94;
	shr.s32 	%r78, %r77, %r13;
	and.b32  	%r76, %r78, 7;
	// begin inline asm
	cvt.rn.f16.s32 %rs303, %r76;
	// end inline asm
	bra.uni 	$L__BB6_6;
$L__BB6_5:
	ld.global.nc.u8 	%rs96, [%rd2+12];
	cvt.s32.s8 	%r80, %rs96;
	shr.s32 	%r81, %r80, %r13;
	and.b32  	%r82, %r81, %r15;
	ld.global.nc.u8 	%rs97, [%rd2+13];
	cvt.u32.u8 	%r83, %rs97;
	shl.b32 	%r84, %r83, %r14;
	and.b32  	%r85, %r84, 6;
	or.b32  	%r79, %r85, %r82;
	// begin inline asm
	cvt.rn.f16.s32 %rs303, %r79;
	// end inline asm
$L__BB6_6:
	setp.eq.s32 	%p3, %r8, 6;
	// begin inline asm
	{mul.f16 %rs98,%rs303,%rs4;
}
	// end inline asm
	// begin inline asm
	{sub.f16 %rs101,%rs98,%rs5;
}
	// end inline asm
	st.shared.u16 	[%r18+64], %rs101;
	@%p3 bra 	$L__BB6_8;
	ld.global.nc.u8 	%rs105, [%rd2+13824];
	cvt.s32.s8 	%r87, %rs105;
	shr.s32 	%r88, %r87, %r13;
	and.b32  	%r86, %r88, 7;
	// begin inline asm
	cvt.rn.f16.s32 %rs304, %r86;
	// end inline asm
	bra.uni 	$L__BB6_9;
$L__BB6_8:
	ld.global.nc.u8 	%rs107, [%rd2+13824];
	cvt.s32.s8 	%r90, %rs107;
	shr.s32 	%r91, %r90, %r13;
	and.b32  	%r92, %r91, %r15;
	ld.global.nc.u8 	%rs108, [%rd2+13825];
	cvt.u32.u8 	%r93, %rs108;
	shl.b32 	%r94, %r93, %r14;
	and.b32  	%r95, %r94, 6;
	or.b32  	%r89, %r95, %r92;
	// begin inline asm
	cvt.rn.f16.s32 %rs304, %r89;
	// end inline asm
$L__BB6_9:
	setp.eq.s32 	%p4, %r8, 6;
	ld.global.nc.u16 	%rs12, [%rd3+2];
	// begin inline asm
	{mul.f16 %rs109,%rs304,%rs12;
}
	// end inline asm
	ld.global.nc.u16 	%rs13, [%rd4+2];
	// begin inline asm
	{sub.f16 %rs112,%rs109,%rs13;
}
	// end inline asm
	st.shared.u16 	[%r18+144], %rs112;
	@%p4 bra 	$L__BB6_11;
	ld.global.nc.u8 	%rs116, [%rd2+13836];
	cvt.s32.s8 	%r97, %rs116;
	shr.s32 	%r98, %r97, %r13;
	and.b32  	%r96, %r98, 7;
	// begin inline asm
	cvt.rn.f16.s32 %rs305, %r96;
	// end inline asm
	bra.uni 	$L__BB6_12;
$L__BB6_11:
	ld.global.nc.u8 	%rs118, [%rd2+13836];
	cvt.s32.s8 	%r100, %rs118;
	shr.s32 	%r101, %r100, %r13;
	and.b32  	%r102, %r101, %r15;
	ld.global.nc.u8 	%rs119, [%rd2+13837];
	cvt.u32.u8 	%r103, %rs119;
	shl.b32 	%r104, %r103, %r14;
	and.b32  	%r105, %r104, 6;
	or.b32  	%r99, %r105, %r102;
	// begin inline asm
	cvt.rn.f16.s32 %rs305, %r99;
	// end inline asm
$L__BB6_12:
	setp.eq.s32 	%p5, %r8, 6;
	// begin inline asm
	{mul.f16 %rs120,%rs305,%rs12;
}
	// end inline asm
	// begin inline asm
	{sub.f16 %rs123,%rs120,%rs13;
}
	// end inline asm
	st.shared.u16 	[%r18+208], %rs123;
	@%p5 bra 	$L__BB6_14;
	ld.global.nc.u8 	%rs127, [%rd2+27648];
	cvt.s32.s8 	%r107, %rs127;
	shr.s32 	%r108, %r107, %r13;
	and.b32  	%r106, %r108, 7;
	// begin inline asm
	cvt.rn.f16.s32 %rs306, %r106;
	// end inline asm
	bra.uni 	$L__BB6_15;
$L__BB6_14:
	ld.global.nc.u8 	%rs129, [%rd2+27648];
	cvt.s32.s8 	%r110, %rs129;
	shr.s32 	%r111, %r110, %r13;
	and.b32  	%r112, %r111, %r15;
	ld.global.nc.u8 	%rs130, [%rd2+27649];
	cvt.u32.u8 	%r113, %rs130;
	shl.b32 	%r114, %r113, %r14;
	and.b32  	%r115, %r114, 6;
	or.b32  	%r109, %r115, %r112;
	// begin inline asm
	cvt.rn.f16.s32 %rs306, %r109;
	// end inline asm
$L__BB6_15:
	setp.eq.s32 	%p6, %r8, 6;
	ld.global.nc.u16 	%rs20, [%rd3+4];
	// begin inline asm
	{mul.f16 %rs131,%rs306,%rs20;
}
	// end inline asm
	ld.global.nc.u16 	%rs21, [%rd4+4];
	// begin inline asm
	{sub.f16 %rs134,%rs131,%rs21;
}
	// end inline asm
	st.shared.u16 	[%r18+288], %rs134;
	@%p6 bra 	$L__BB6_17;
	ld.global.nc.u8 	%rs138, [%rd2+27660];
	cvt.s32.s8 	%r117, %rs138;
	shr.s32 	%r118, %r117, %r13;
	and.b32  	%r116, %r118, 7;
	// begin inline asm
	cvt.rn.f16.s32 %rs307, %r116;
	// end inline asm
	bra.uni 	$L__BB6_18;
$L__BB6_17:
	ld.global.nc.u8 	%rs140, [%rd2+27660];
	cvt.s32.s8 	%r120, %rs140;
	shr.s32 	%r121, %r120, %r13;
	and.b32  	%r122, %r121, %r15;
	ld.global.nc.u8 	%rs141, [%rd2+27661];
	cvt.u32.u8 	%r123, %rs141;
	shl.b32 	%r124, %r123, %r14;
	and.b32  	%r125, %r124, 6;
	or.b32  	%r119, %r125, %r122;
	// begin inline asm
	cvt.rn.f16.s32 %rs307, %r119;
	// end inline asm
$L__BB6_18:
	setp.eq.s32 	%p7, %r8, 6;
	// begin inline asm
	{mul.f16 %rs142,%rs307,%rs20;
}
	// end inline asm
	// begin inline asm
	{sub.f16 %rs145,%rs142,%rs21;
}
	// end inline asm
	st.shared.u16 	[%r18+352], %rs145;
	@%p7 bra 	$L__BB6_20;
	ld.global.nc.u8 	%rs149, [%rd2+41472];
	cvt.s32.s8 	%r127, %rs149;
	shr.s32 	%r128, %r127, %r13;
	and.b32  	%r126, %r128, 7;
	// begin inline asm
	cvt.rn.f16.s32 %rs308, %r126;
	// end inline asm
	bra.uni 	$L__BB6_21;
$L__BB6_20:
	ld.global.nc.u8 	%rs151, [%rd2+41472];
	cvt.s32.s8 	%r130, %rs151;
	shr.s32 	%r131, %r130, %r13;
	and.b32  	%r132, %r131, %r15;
	ld.global.nc.u8 	%rs152, [%rd2+41473];
	cvt.u32.u8 	%r133, %rs152;
	shl.b32 	%r134, %r133, %r14;
	and.b32  	%r135, %r134, 6;
	or.b32  	%r129, %r135, %r132;
	// begin inline asm
	cvt.rn.f16.s32 %rs308, %r129;
	// end inline asm
$L__BB6_21:
	setp.eq.s32 	%p8, %r8, 6;
	ld.global.nc.u16 	%rs28, [%rd3+6];
	// begin inline asm
	{mul.f16 %rs153,%rs308,%rs28;
}
	// end inline asm
	ld.global.nc.u16 	%rs29, [%rd4+6];
	// begin inline asm
	{sub.f16 %rs156,%rs153,%rs29;
}
	// end inline asm
	st.shared.u16 	[%r18+432], %rs156;
	@%p8 bra 	$L__BB6_23;
	ld.global.nc.u8 	%rs160, [%rd2+41484];
	cvt.s32.s8 	%r137, %rs160;
	shr.s32 	%r138, %r137, %r13;
	and.b32  	%r136, %r138, 7;
	// begin inline asm
	cvt.rn.f16.s32 %rs309, %r136;
	// end inline asm
	bra.uni 	$L__BB6_24;
$L__BB6_23:
	ld.global.nc.u8 	%rs162, [%rd2+41484];
	cvt.s32.s8 	%r140, %rs162;
	shr.s32 	%r141, %r140, %r13;
	and.b32  	%r142, %r141, %r15;
	ld.global.nc.u8 	%rs163, [%rd2+41485];
	cvt.u32.u8 	%r143, %rs163;
	shl.b32 	%r144, %r143, %r14;
	and.b32  	%r145, %r144, 6;
	or.b32  	%r139, %r145, %r142;
	// begin inline asm
	cvt.rn.f16.s32 %rs309, %r139;
	// end inline asm
$L__BB6_24:
	setp.eq.s32 	%p9, %r8, 6;
	// begin inline asm
	{mul.f16 %rs164,%rs309,%rs28;
}
	// end inline asm
	// begin inline asm
	{sub.f16 %rs167,%rs164,%rs29;
}
	// end inline asm
	st.shared.u16 	[%r18+496], %rs167;
	@%p9 bra 	$L__BB6_26;
	ld.global.nc.u8 	%rs171, [%rd2+55296];
	cvt.s32.s8 	%r147, %rs171;
	shr.s32 	%r148, %r147, %r13;
	and.b32  	%r146, %r148, 7;
	// begin inline asm
	cvt.rn.f16.s32 %rs310, %r146;
	// end inline asm
	bra.uni 	$L__BB6_27;
$L__BB6_26:
	ld.global.nc.u8 	%rs173, [%rd2+55296];
	cvt.s32.s8 	%r150, %rs173;
	shr.s32 	%r151, %r150, %r13;
	and.b32  	%r152, %r151, %r15;
	ld.global.nc.u8 	%rs174, [%rd2+55297];
	cvt.u32.u8 	%r153, %rs174;
	shl.b32 	%r154, %r153, %r14;
	and.b32  	%r155, %r154, 6;
	or.b32  	%r149, %r155, %r152;
	// begin inline asm
	cvt.rn.f16.s32 %rs310, %r149;
	// end inline asm
$L__BB6_27:
	setp.eq.s32 	%p10, %r8, 6;
	ld.global.nc.u16 	%rs36, [%rd3+8];
	// begin inline asm
	{mul.f16 %rs175,%rs310,%rs36;
}
	// end inline asm
	ld.global.nc.u16 	%rs37, [%rd4+8];
	// begin inline asm
	{sub.f16 %rs178,%rs175,%rs37;
}
	// end inline asm
	st.shared.u16 	[%r18+576], %rs178;
	@%p10 bra 	$L__BB6_29;
	ld.global.nc.u8 	%rs182, [%rd2+55308];
	cvt.s32.s8 	%r157, %rs182;
	shr.s32 	%r158, %r157, %r13;
	and.b32  	%r156, %r158, 7;
	// begin inline asm
	cvt.rn.f16.s32 %rs311, %r156;
	// end inline asm
	bra.uni 	$L__BB6_30;
$L__BB6_29:
	ld.global.nc.u8 	%rs184, [%rd2+55308];
	cvt.s32.s8 	%r160, %rs184;
	shr.s32 	%r161, %r160, %r13;
	and.b32  	%r162, %r161, %r15;
	ld.global.nc.u8 	%rs185, [%rd2+55309];
	cvt.u32.u8 	%r163, %rs185;
	shl.b32 	%r164, %r163, %r14;
	and.b32  	%r165, %r164, 6;
	or.b32  	%r159, %r165, %r162;
	// begin inline asm
	cvt.rn.f16.s32 %rs311, %r159;
	// end inline asm
$L__BB6_30:
	setp.eq.s32 	%p11, %r8, 6;
	// begin inline asm
	{mul.f16 %rs186,%rs311,%rs36;
}
	// end inline asm
	// begin inline asm
	{sub.f16 %rs189,%rs186,%rs37;
}
	// end inline asm
	st.shared.u16 	[%r18+640], %rs189;
	@%p11 bra 	$L__BB6_32;
	ld.global.nc.u8 	%rs193, [%rd2+69120];
	cvt.s32.s8 	%r167, %rs193;
	shr.s32 	%r168, %r167, %r13;
	and.b32  	%r166, %r168, 7;
	// begin inline asm
	cvt.rn.f16.s32 %rs312, %r166;
	// end inline asm
	bra.uni 	$L__BB6_33;
$L__BB6_32:
	ld.global.nc.u8 	%rs195, [%rd2+69120];
	cvt.s32.s8 	%r170, %rs195;
	shr.s32 	%r171, %r170, %r13;
	and.b32  	%r172, %r171, %r15;
	ld.global.nc.u8 	%rs196, [%rd2+69121];
	cvt.u32.u8 	%r173, %rs196;
	shl.b32 	%r174, %r173, %r14;
	and.b32  	%r175, %r174, 6;
	or.b32  	%r169, %r175, %r172;
	// begin inline asm
	cvt.rn.f16.s32 %rs312, %r169;
	// end inline asm
$L__BB6_33:
	setp.eq.s32 	%p12, %r8, 6;
	ld.global.nc.u16 	%rs44, [%rd3+10];
	// begin inline asm
	{mul.f16 %rs197,%rs312,%rs44;
}
	// end inline asm
	ld.global.nc.u16 	%rs45, [%rd4+10];
	// begin inline asm
	{sub.f16 %rs200,%rs197,%rs45;
}
	// end inline asm
	st.shared.u16 	[%r18+720], %rs200;
	@%p12 bra 	$L__BB6_35;
	ld.global.nc.u8 	%rs204, [%rd2+69132];
	cvt.s32.s8 	%r177, %rs204;
	shr.s32 	%r178, %r177, %r13;
	and.b32  	%r176, %r178, 7;
	// begin inline asm
	cvt.rn.f16.s32 %rs313, %r176;
	// end inline asm
	bra.uni 	$L__BB6_36;
$L__BB6_35:
	ld.global.nc.u8 	%rs206, [%rd2+69132];
	cvt.s32.s8 	%r180, %rs206;
	shr.s32 	%r181, %r180, %r13;
	and.b32  	%r182, %r181, %r15;
	ld.global.nc.u8 	%rs207, [%rd2+69133];
	cvt.u32.u8 	%r183, %rs207;
	shl.b32 	%r184, %r183, %r14;
	and.b32  	%r185, %r184, 6;
	or.b32  	%r179, %r185, %r182;
	// begin inline asm
	cvt.rn.f16.s32 %rs313, %r179;
	// end inline asm
$L__BB6_36:
	setp.eq.s32 	%p13, %r8, 6;
	// begin inline asm
	{mul.f16 %rs208,%rs313,%rs44;
}
	// end inline asm
	// begin inline asm
	{sub.f16 %rs211,%rs208,%rs45;
}
	// end inline asm
	st.shared.u16 	[%r18+784], %rs211;
	@%p13 bra 	$L__BB6_38;
	ld.global.nc.u8 	%rs215, [%rd2+82944];
	cvt.s32.s8 	%r187, %rs215;
	shr.s32 	%r188, %r187, %r13;
	and.b32  	%r186, %r188, 7;
	// begin inline asm
	cvt.rn.f16.s32 %rs314, %r186;
	// end inline asm
	bra.uni 	$L__BB6_39;
$L__BB6_38:
	ld.global.nc.u8 	%rs217, [%rd2+82944];
	cvt.s32.s8 	%r190, %rs217;
	shr.s32 	%r191, %r190, %r13;
	and.b32  	%r192, %r191, %r15;
	ld.global.nc.u8 	%rs218, [%rd2+82945];
	cvt.u32.u8 	%r193, %rs218;
	shl.b32 	%r194, %r193, %r14;
	and.b32  	%r195, %r194, 6;
	or.b32  	%r189, %r195, %r192;
	// begin inline asm
	cvt.rn.f16.s32 %rs314, %r189;
	// end inline asm
$L__BB6_39:
	setp.eq.s32 	%p14, %r8, 6;
	ld.global.nc.u16 	%rs52, [%rd3+12];
	// begin inline asm
	{mul.f16 %rs219,%rs314,%rs52;
}
	// end inline asm
	ld.global.nc.u16 	%rs53, [%rd4+12];
	// begin inline asm
	{sub.f16 %rs222,%rs219,%rs53;
}
	// end inline asm
	st.shared.u16 	[%r18+864], %rs222;
	@%p14 bra 	$L__BB6_41;
	ld.global.nc.u8 	%rs226, [%rd2+82956];
	cvt.s32.s8 	%r197, %rs226;
	shr.s32 	%r198, %r197, %r13;
	and.b32  	%r196, %r198, 7;
	// begin inline asm
	cvt.rn.f16.s32 %rs315, %r196;
	// end inline asm
	bra.uni 	$L__BB6_42;
$L__BB6_41:
	ld.global.nc.u8 	%rs228, [%rd2+82956];
	cvt.s32.s8 	%r200, %rs228;
	shr.s32 	%r201, %r200, %r13;
	and.b32  	%r202, %r201, %r15;
	ld.global.nc.u8 	%rs229, [%rd2+82957];
	cvt.u32.u8 	%r203, %rs229;
	shl.b32 	%r204, %r203, %r14;
	and.b32  	%r205, %r204, 6;
	or.b32  	%r199, %r205, %r202;
	// begin inline asm
	cvt.rn.f16.s32 %rs315, %r199;
	// end inline asm
$L__BB6_42:
	setp.eq.s32 	%p15, %r8, 6;
	// begin inline asm
	{mul.f16 %rs230,%rs315,%rs52;
}
	// end inline asm
	// begin inline asm
	{sub.f16 %rs233,%rs230,%rs53;
}
	// end inline asm
	st.shared.u16 	[%r18+928], %rs233;
	@%p15 bra 	$L__BB6_44;
	ld.global.nc.u8 	%rs237, [%rd2+96768];
	cvt.s32.s8 	%r207, %rs237;
	shr.s32 	%r208, %r207, %r13;
	and.b32  	%r206, %r208, 7;
	// begin inline asm
	cvt.rn.f16.s32 %rs316, %r206;
	// end inline asm
	bra.uni 	$L__BB6_45;
$L__BB6_44:
	ld.global.nc.u8 	%rs239, [%rd2+96768];
	cvt.s32.s8 	%r210, %rs239;
	shr.s32 	%r211, %r210, %r13;
	and.b32  	%r212, %r211, %r15;
	ld.global.nc.u8 	%rs240, [%rd2+96769];
	cvt.u32.u8 	%r213, %rs240;
	shl.b32 	%r214, %r213, %r14;
	and.b32  	%r215, %r214, 6;
	or.b32  	%r209, %r215, %r212;
	// begin inline asm
	cvt.rn.f16.s32 %rs316, %r209;
	// end inline asm
$L__BB6_45:
	setp.eq.s32 	%p16, %r8, 6;
	ld.global.nc.u16 	%rs60, [%rd3+14];
	// begin inline asm
	{mul.f16 %rs241,%rs316,%rs60;
}
	// end inline asm
	ld.global.nc.u16 	%rs61, [%rd4+14];
	// begin inline asm
	{sub.f16 %rs244,%rs241,%rs61;
}
	// end inline asm
	st.shared.u16 	[%r18+1008], %rs244;
	@%p16 bra 	$L__BB6_47;
	ld.global.nc.u8 	%rs248, [%rd2+96780];
	cvt.s32.s8 	%r217, %rs248;
	shr.s32 	%r218, %r217, %r13;
	and.b32  	%r216, %r218, 7;
	// begin inline asm
	cvt.rn.f16.s32 %rs317, %r216;
	// end inline asm
	bra.uni 	$L__BB6_48;
$L__BB6_47:
	ld.global.nc.u8 	%rs250, [%rd2+96780];
	cvt.s32.s8 	%r220, %rs250;
	shr.s32 	%r221, %r220, %r13;
	and.b32  	%r222, %r221, %r15;
	ld.global.nc.u8 	%rs251, [%rd2+96781];
	cvt.u32.u8 	%r223, %rs251;
	shl.b32 	%r224, %r223, %r14;
	and.b32  	%r225, %r224, 6;
	or.b32  	%r219, %r225, %r222;
	// begin inline asm
	cvt.rn.f16.s32 %rs317, %r219;
	// end inline asm
$L__BB6_48:
	// begin inline asm
	{mul.f16 %rs252,%rs317,%rs60;
}
	// end inline asm
	// begin inline asm
	{sub.f16 %rs255,%rs252,%rs61;
}
	// end inline asm
	st.shared.u16 	[%r18+1072], %rs255;
	// begin inline asm
	cp.async.commit_group;
	// end inline asm
	mov.b32 	%r484, 0;
	cvt.u64.u32 	%rd30, %r10;
	cvt.u64.u32 	%rd31, %r9;
	cvt.u64.u32 	%rd32, %r11;
	add.s64 	%rd33, %rd31, %rd30;
	add.s64 	%rd35, %rd33, %rd32;
	mov.u32 	%r481, %r480;
	mov.u32 	%r482, %r480;
	mov.u32 	%r483, %r480;
$L__BB6_49:
	bar.sync 	0;
	not.b32 	%r230, %r484;
	and.b32  	%r231, %r230, 1;
	mad.lo.s32 	%r232, %r231, 2304, %r5;
	mul.wide.u32 	%rd25, %r232, 2;
	cvta.shared.u64 	%rd27, %rd16;
	add.s64 	%rd23, %rd27, %rd25;
	// begin inline asm
	{ .reg .u64 addr; cvta.to.shared.u64 addr, %rd23; cvt.u32.u64 %r227, addr; }

	// end inline asm
	shl.b32 	%r234, %r484, 6;
	add.s32 	%r235, %r7, %r234;
	mul.wide.u32 	%rd28, %r235, 2;
	add.s64 	%rd29, %rd8, %rd28;
	add.s64 	%rd24, %rd29, 128;
	// begin inline asm
	cp.async.cg.shared.global.L2::128B [%r227], [%rd24], 16;
	// end inline asm
	mul.lo.s32 	%r25, %r484, 24;
	add.s32 	%r26, %r12, %r25;
	mad.lo.s32 	%r27, %r231, 4608, %r17;
	mov.b32 	%r485, 0;
	cvt.u64.u32 	%rd34, %r25;
	add.s64 	%rd37, %rd35, %rd34;
$L__BB6_50:
	setp.eq.s32 	%p17, %r8, 6;
	shr.u32 	%r29, %r485, 1;
	mul.lo.s32 	%r30, %r29, 13824;
	cvt.u64.u32 	%rd36, %r30;
	add.s64 	%rd38, %rd37, %rd36;
	add.s64 	%rd5, %rd1, %rd38;
	@%p17 bra 	$L__BB6_52;
	ld.global.nc.u8 	%rs259, [%rd5+24];
	cvt.s32.s8 	%r237, %rs259;
	shr.s32 	%r238, %r237, %r13;
	and.b32  	%r236, %r238, 7;
	// begin inline asm
	cvt.rn.f16.s32 %rs318, %r236;
	// end inline asm
	bra.uni 	$L__BB6_53;
$L__BB6_52:
	add.s32 	%r240, %r26, %r30;
	cvt.u64.u32 	%rd39, %r240;
	add.s64 	%rd40, %rd1, %rd39;
	ld.global.nc.u8 	%rs261, [%rd40+24];
	cvt.s32.s8 	%r241, %rs261;
	shr.s32 	%r242, %r241, %r13;
	and.b32  	%r243, %r242, %r15;
	ld.global.nc.u8 	%rs262, [%rd40+25];
	cvt.u32.u8 	%r244, %rs262;
	shl.b32 	%r245, %r244, %r14;
	and.b32  	%r246, %r245, 6;
	or.b32  	%r239, %r246, %r243;
	// begin inline asm
	cvt.rn.f16.s32 %rs318, %r239;
	// end inline asm
$L__BB6_53:
	mul.wide.u32 	%rd41, %r29, 2;
	add.s64 	%rd6, %rd3, %rd41;
	ld.global.nc.u16 	%rs68, [%rd6];
	// begin inline asm
	{mul.f16 %rs263,%rs318,%rs68;
}
	// end inline asm
	add.s64 	%rd7, %rd4, %rd41;
	ld.global.nc.u16 	%rs69, [%rd7];
	// begin inline asm
	{sub.f16 %rs266,%rs263,%rs69;
}
	// end inline asm
	mad.lo.s32 	%r247, %r29, 72, %r27;
	shl.b32 	%r248, %r247, 1;
	mov.u32 	%r249, _ZZ55tir_halfxint3_tensorop_32x64x64x2_t0_y2z4_K36864_align8P6__halfPaS0_S0_S0_E16B_rescale_shared;
	add.s32 	%r31, %r249, %r248;
	st.shared.u16 	[%r31], %rs266;
	@%p17 bra 	$L__BB6_55;
	ld.global.nc.u8 	%rs270, [%rd5+36];
	cvt.s32.s8 	%r251, %rs270;
	shr.s32 	%r252, %r251, %r13;
	and.b32  	%r250, %r252, 7;
	// begin inline asm
	cvt.rn.f16.s32 %rs319, %r250;
	// end inline asm
	bra.uni 	$L__BB6_56;
$L__BB6_55:
	add.s32 	%r254, %r26, %r30;
	cvt.u64.u32 	%rd42, %r254;
	add.s64 	%rd43, %rd1, %rd42;
	ld.global.nc.u8 	%rs272, [%rd43+36];
	cvt.s32.s8 	%r255, %rs272;
	shr.s32 	%r256, %r255, %r13;
	and.b32  	%r257, %r256, %r15;
	ld.global.nc.u8 	%rs273, [%rd43+37];
	cvt.u32.u8 	%r258, %rs273;
	shl.b32 	%r259, %r258, %r14;
	and.b32  	%r260, %r259, 6;
	or.b32  	%r253, %r260, %r257;
	// begin inline asm
	cvt.rn.f16.s32 %rs319, %r253;
	// end inline asm
$L__BB6_56:
	// begin inline asm
	{mul.f16 %rs274,%rs319,%rs68;
}
	// end inline asm
	// begin inline asm
	{sub.f16 %rs277,%rs274,%rs69;
}
	// end inline asm
	st.shared.u16 	[%r31+64], %rs277;
	add.s32 	%r32, %r485, 2;
	@%p17 bra 	$L__BB6_58;
	ld.global.nc.u8 	%rs281, [%rd5+13848];
	cvt.s32.s8 	%r262, %rs281;
	shr.s32 	%r263, %r262, %r13;
	and.b32  	%r261, %r263, 7;
	// begin inline asm
	cvt.rn.f16.s32 %rs320, %r261;
	// end inline asm
	bra.uni 	$L__BB6_59;
$L__BB6_58:
	shr.u32 	%r265, %r32, 1;
	mad.lo.s32 	%r266, %r265, 13824, %r26;
	cvt.u64.u32 	%rd44, %r266;
	add.s64 	%rd45, %rd1, %rd44;
	ld.global.nc.u8 	%rs283, [%rd45+24];
	cvt.s32.s8 	%r267, %rs283;
	shr.s32 	%r268, %r267, %r13;
	and.b32  	%r269, %r268, %r15;
	ld.global.nc.u8 	%rs284, [%rd45+25];
	cvt.u32.u8 	%r270, %rs284;
	shl.b32 	%r271, %r270, %r14;
	and.b32  	%r272, %r271, 6;
	or.b32  	%r264, %r272, %r269;
	// begin inline asm
	cvt.rn.f16.s32 %rs320, %r264;
	// end inline asm
$L__BB6_59:
	ld.global.nc.u16 	%rs76, [%rd6+2];
	// begin inline asm
	{mul.f16 %rs285,%rs320,%rs76;
}
	// end inline asm
	ld.global.nc.u16 	%rs77, [%rd7+2];
	// begin inline asm
	{sub.f16 %rs288,%rs285,%rs77;
}
	// end inline asm
	st.shared.u16 	[%r31+144], %rs288;
	@%p17 bra 	$L__BB6_61;
	ld.global.nc.u8 	%rs292, [%rd5+13860];
	cvt.s32.s8 	%r274, %rs292;
	shr.s32 	%r275, %r274, %r13;
	and.b32  	%r273, %r275, 7;
	// begin inline asm
	cvt.rn.f16.s32 %rs321, %r273;
	// end inline asm
	bra.uni 	$L__BB6_62;
$L__BB6_61:
	shr.u32 	%r277, %r32, 1;
	mad.lo.s32 	%r278, %r277, 13824, %r26;
	cvt.u64.u32 	%rd46, %r278;
	add.s64 	%rd47, %rd1, %rd46;
	ld.global.nc.u8 	%rs294, [%rd47+36];
	cvt.s32.s8 	%r279, %rs294;
	shr.s32 	%r280, %r279, %r13;
	and.b32  	%r281, %r280, %r15;
	ld.global.nc.u8 	%rs295, [%rd47+37];
	cvt.u32.u8 	%r282, %rs295;
	shl.b32 	%r283, %r282, %r14;
	and.b32  	%r284, %r283, 6;
	or.b32  	%r276, %r284, %r281;
	// begin inline asm
	cvt.rn.f16.s32 %rs321, %r276;
	// end inline asm
$L__BB6_62:
	// begin inline asm
	{mul.f16 %rs296,%rs321,%rs76;
}
	// end inline asm
	// begin inline asm
	{sub.f16 %rs299,%rs296,%rs77;
}
	// end inline asm
	st.shared.u16 	[%r31+208], %rs299;
	add.s32 	%r485, %r485, 4;
	setp.ne.s32 	%p21, %r485, 16;
	@%p21 bra 	$L__BB6_50;
	// begin inline asm
	cp.async.commit_group;
	// end inline asm
	// begin inline asm
	cp.async.wait_group 1;
	// end inline asm
	bar.sync 	0;
	and.b32  	%r285, %r484, 1;
	setp.eq.b32 	%p22, %r285, 1;
	selp.b32 	%r286, 2304, 0, %p22;
	add.s32 	%r287, %r286, %r3;
	selp.b32 	%r288, 4608, 0, %p22;
	mul.lo.s32 	%r34, %r4, 1152;
	add.s32 	%r289, %r288, %r34;
	shl.b32 	%r290, %r287, 1;
	mov.u32 	%r291, _ZZ55tir_halfxint3_tensorop_32x64x64x2_t0_y2z4_K36864_align8P6__halfPaS0_S0_S0_E8A_shared;
	add.s32 	%r292, %r291, %r290;
	mov.b32 	%r293, 72;
	wmma.load.a.sync.aligned.row.m16n16k16.shared.f16 	{%r294, %r295, %r296, %r297, %r298, %r299, %r300, %r301}, [%r292], %r293;
	shl.b32 	%r302, %r289, 1;
	mov.u32 	%r303, _ZZ55tir_halfxint3_tensorop_32x64x64x2_t0_y2z4_K36864_align8P6__halfPaS0_S0_S0_E16B_rescale_shared;
	add.s32 	%r304, %r303, %r302;
	wmma.load.b.sync.aligned.col.m16n16k16.shared.f16 	{%r305, %r306, %r307, %r308, %r309, %r310, %r311, %r312}, [%r304], %r293;
	wmma.mma.sync.aligned.row.col.m16n16k16.f16.f16 {%r313, %r314, %r315, %r316}, {%r294, %r295, %r296, %r297, %r298, %r299, %r300, %r301}, {%r305, %r306, %r307, %r308, %r309, %r310, %r311, %r312}, {%r483, %r482, %r481, %r480};
	add.s32 	%r317, %r292, 32;
	wmma.load.a.sync.aligned.row.m16n16k16.shared.f16 	{%r318, %r319, %r320, %r321, %r322, %r323, %r324, %r325}, [%r317], %r293;
	add.s32 	%r326, %r304, 32;
	wmma.load.b.sync.aligned.col.m16n16k16.shared.f16 	{%r327, %r328, %r329, %r330, %r331, %r332, %r333, %r334}, [%r326], %r293;
	wmma.mma.sync.aligned.row.col.m16n16k16.f16.f16 {%r335, %r336, %r337, %r338}, {%r318, %r319, %r320, %r321, %r322, %r323, %r324, %r325}, {%r327, %r328, %r329, %r330, %r331, %r332, %r333, %r334}, {%r313, %r314, %r315, %r316};
	add.s32 	%r339, %r292, 64;
	wmma.load.a.sync.aligned.row.m16n16k16.shared.f16 	{%r340, %r341, %r342, %r343, %r344, %r345, %r346, %r347}, [%r339], %r293;
	add.s32 	%r348, %r304, 64;
	wmma.load.b.sync.aligned.col.m16n16k16.shared.f16 	{%r349, %r350, %r351, %r352, %r353, %r354, %r355, %r356}, [%r348], %r293;
	wmma.mma.sync.aligned.row.col.m16n16k16.f16.f16 {%r357, %r358, %r359, %r360}, {%r340, %r341, %r342, %r343, %r344, %r345, %r346, %r347}, {%r349, %r350, %r351, %r352, %r353, %r354, %r355, %r356}, {%r335, %r336, %r337, %r338};
	add.s32 	%r361, %r292, 96;
	wmma.load.a.sync.aligned.row.m16n16k16.shared.f16 	{%r362, %r363, %r364, %r365, %r366, %r367, %r368, %r369}, [%r361], %r293;
	add.s32 	%r370, %r304, 96;
	wmma.load.b.sync.aligned.col.m16n16k16.shared.f16 	{%r371, %r372, %r373, %r374, %r375, %r376, %r377, %r378}, [%r370], %r293;
	wmma.mma.sync.aligned.row.col.m16n16k16.f16.f16 {%r483, %r482, %r481, %r480}, {%r362, %r363, %r364, %r365, %r366, %r367, %r368, %r369}, {%r371, %r372, %r373, %r374, %r375, %r376, %r377, %r378}, {%r357, %r358, %r359, %r360};
	add.s32 	%r484, %r484, 1;
	setp.ne.s32 	%p23, %r484, 575;
	@%p23 bra 	$L__BB6_49;
	ld.param.u64 	%rd51, [_Z55tir_halfxint3_tensorop_32x64x64x2_t0_y2z4_K36864_align8P6__halfPaS0_S0_S0__param_4];
	// begin inline asm
	cp.async.wait_group 0;
	// end inline asm
	bar.sync 	0;
	shl.b32 	%r379, %r3, 1;
	add.s32 	%r381, %r291, %r379;
	add.s32 	%r382, %r381, 4608;
	mov.b32 	%r383, 72;
	wmma.load.a.sync.aligned.row.m16n16k16.shared.f16 	{%r384, %r385, %r386, %r387, %r388, %r389, %r390, %r391}, [%r382], %r383;
	shl.b32 	%r392, %r34, 1;
	add.s32 	%r394, %r303, %r392;
	add.s32 	%r395, %r394, 9216;
	wmma.load.b.sync.aligned.col.m16n16k16.shared.f16 	{%r396, %r397, %r398, %r399, %r400, %r401, %r402, %r403}, [%r395], %r383;
	wmma.mma.sync.aligned.row.col.m16n16k16.f16.f16 {%r404, %r405, %r406, %r407}, {%r384, %r385, %r386, %r387, %r388, %r389, %r390, %r391}, {%r396, %r397, %r398, %r399, %r400, %r401, %r402, %r403}, {%r483, %r482, %r481, %r480};
	add.s32 	%r408, %r381, 4640;
	wmma.load.a.sync.aligned.row.m16n16k16.shared.f16 	{%r409, %r410, %r411, %r412, %r413, %r414, %r415, %r416}, [%r408], %r383;
	add.s32 	%r417, %r394, 9248;
	wmma.load.b.sync.aligned.col.m16n16k16.shared.f16 	{%r418, %r419, %r420, %r421, %r422, %r423, %r424, %r425}, [%r417], %r383;
	wmma.mma.sync.aligned.row.col.m16n16k16.f16.f16 {%r426, %r427, %r428, %r429}, {%r409, %r410, %r411, %r412, %r413, %r414, %r415, %r416}, {%r418, %r419, %r420, %r421, %r422, %r423, %r424, %r425}, {%r404, %r405, %r406, %r407};
	add.s32 	%r430, %r381, 4672;
	wmma.load.a.sync.aligned.row.m16n16k16.shared.f16 	{%r431, %r432, %r433, %r434, %r435, %r436, %r437, %r438}, [%r430], %r383;
	add.s32 	%r439, %r394, 9280;
	wmma.load.b.sync.aligned.col.m16n16k16.shared.f16 	{%r440, %r441, %r442, %r443, %r444, %r445, %r446, %r447}, [%r439], %r383;
	wmma.mma.sync.aligned.row.col.m16n16k16.f16.f16 {%r448, %r449, %r450, %r451}, {%r431, %r432, %r433, %r434, %r435, %r436, %r437, %r438}, {%r440, %r441, %r442, %r443, %r444, %r445, %r446, %r447}, {%r426, %r427, %r428, %r429};
	add.s32 	%r452, %r381, 4704;
	wmma.load.a.sync.aligned.row.m16n16k16.shared.f16 	{%r453, %r454, %r455, %r456, %r457, %r458, %r459, %r460}, [%r452], %r383;
	add.s32 	%r461, %r394, 9312;
	wmma.load.b.sync.aligned.col.m16n16k16.shared.f16 	{%r462, %r463, %r464, %r465, %r466, %r467, %r468, %r469}, [%r461], %r383;
	wmma.mma.sync.aligned.row.col.m16n16k16.f16.f16 {%r470, %r471, %r472, %r473}, {%r453, %r454, %r455, %r456, %r457, %r458, %r459, %r460}, {%r462, %r463, %r464, %r465, %r466, %r467, %r468, %r469}, {%r448, %r449, %r450, %r451};
	cvta.to.global.u64 	%rd48, %rd51;
	mul.lo.s32 	%r474, %r2, 147456;
	mad.lo.s32 	%r475, %r6, 294912, %r474;
	add.s32 	%r476, %r475, %r16;
	shl.b32 	%r477, %r4, 4;
	add.s32 	%r478, %r476, %r477;
	mul.wide.u32 	%rd49, %r478, 2;
	add.s64 	%rd50, %rd48, %rd49;
	mov.b32 	%r479, 9216;
	wmma.store.d.sync.aligned.row.m16n16k16.global.f16 	[%rd50], {%r470, %r471, %r472, %r473}, %r479;
	ret;

}
	// .globl	_Z55tir_halfxint3_tensorop_64x64x64x2_t0_y2z4_K36864_align8P6__halfPaS0_S0_S0_
.visible .entry _Z55tir_halfxint3_tensorop_64x64x64x2_t0_y2z4_K36864_align8P6__halfPaS0_S0_S0_(
	.param .u64 .ptr .align 1 _Z55tir_halfxint3_tensorop_64x64x64x2_t0_y2z4_K36864_align8P6__halfPaS0_S0_S0__param_0,
	.param .u64 .ptr .align 1 _Z55tir_halfxint3_tensorop_64x64x64x2_t0_y2z4_K36864_align8P6__halfPaS0_S0_S0__param_1,
	.param .u64 .ptr .align 1 _Z55tir_halfxint3_tensorop_64x64x64x2_t0_y2z4_K36864_align8P6__halfPaS0_S0_S0__param_2,
	.param .u64 .ptr .align 1 _Z55tir_halfxint3_tensorop_64x64x64x2_t0_y2z4_K36864_align8P6__halfPaS0_S0_S0__param_3,
	.param .u64 .ptr .align 1 _Z55tir_halfxint3_tensorop_64x64x64x2_t0_y2z4_K36864_align8P6__halfPaS0_S0_S0__param_4
)
.maxntid 256
{
	.reg .pred 	%p<24>;
	.reg .b16 	%rs<322>;
	.reg .b32 	%r<636>;
	.reg .b32 	%f<2>;
	.reg .b64 	%rd<67>;
	// demoted variable
	.shared .align 2 .b8 _ZZ55tir_halfxint3_tensorop_64x64x64x2_t0_y2z4_K36864_align8P6__halfPaS0_S0_S0_E8A_shared[18432];
	// demoted variable
	.shared .align 2 .b8 _ZZ55tir_halfxint3_tensorop_64x64x64x2_t0_y2z4_K36864_align8P6__halfPaS0_S0_S0_E16B_rescale_shared[18432];
	ld.param.u64 	%rd8, [_Z55tir_halfxint3_tensorop_64x64x64x2_t0_y2z4_K36864_align8P6__halfPaS0_S0_S0__param_0];
	ld.param.u64 	%rd16, [_Z55tir_halfxint3_tensorop_64x64x64x2_t0_y2z4_K36864_align8P6__halfPaS0_S0_S0__param_1];
	ld.param.u64 	%rd9, [_Z55tir_halfxint3_tensorop_64x64x64x2_t0_y2z4_K36864_align8P6__halfPaS0_S0_S0__param_2];
	ld.param.u64 	%rd10, [_Z55tir_halfxint3_tensorop_64x64x64x2_t0_y2z4_K36864_align8P6__halfPaS0_S0_S0__param_3];
	cvta.to.global.u64 	%rd1, %rd16;
	mov.f32 	%f1, 0f00000000;
	// begin inline asm
	{  cvt.rn.f16.f32 %rs81, %f1;}

	// end inline asm
	mov.b32 	%r626, {%rs81, %rs81};
	mov.u32 	%r2, %tid.y;
	mov.u32 	%r3, %tid.z;
	mul.lo.s32 	%r47, %r3, 576;
	mad.lo.s32 	%r48, %r2, 2304, %r47;
	mov.u32 	%r49, %tid.x;
	shr.u32 	%r50, %r49, 3;
	shl.b32 	%r51, %r49, 3;
	and.b32  	%r52, %r51, 56;
	mad.lo.s32 	%r53, %r50, 72, %r48;
	add.s32 	%r54, %r53, %r52;
	mov.u32 	%r55, %ctaid.y;
	mul.lo.s32 	%r56, %r2, 1179648;
	mad.lo.s32 	%r57, %r55, 2359296, %r56;
	mad.lo.s32 	%r58, %r3, 294912, %r57;
	mad.lo.s32 	%r59, %r50, 36864, %r58;
	or.b32  	%r60, %r59, %r52;
	mul.wide.u32 	%rd17, %r54, 2;
	mov.u32 	%r61, _ZZ55tir_halfxint3_tensorop_64x64x64x2_t0_y2z4_K36864_align8P6__halfPaS0_S0_S0_E8A_shared;
	cvt.u64.u32 	%rd18, %r61;
	cvta.shared.u64 	%rd19, %rd18;
	add.s64 	%rd12, %rd19, %rd17;
	// begin inline asm
	{ .reg .u64 addr; cvta.to.shared.u64 addr, %rd12; cvt.u32.u64 %r43, addr; }

	// end inline asm
	mul.wide.u32 	%rd20, %r60, 2;
	add.s64 	%rd13, %rd8, %rd20;
	// begin inline asm
	cp.async.cg.shared.global.L2::128B [%r43], [%rd13], 16;
	// end inline asm
	add.s64 	%rd14, %rd12, 576;
	// begin inline asm
	{ .reg .u64 addr; cvta.to.shared.u64 addr, %rd14; cvt.u32.u64 %r45, addr; }

	// end inline asm
	add.s64 	%rd15, %rd13, 294912;
	// begin inline asm
	cp.async.cg.shared.global.L2::128B [%r45], [%rd15], 16;
	// end inline asm
	mul.lo.s32 	%r62, %r49, 3;
	and.b32  	%r4, %r62, 6;
	setp.eq.s32 	%p1, %r4, 6;
	mov.u32 	%r63, %ctaid.x;
	mul.lo.s32 	%r64, %r2, 442368;
	mad.lo.s32 	%r5, %r63, 884736, %r64;
	mad.lo.s32 	%r65, %r3, 110592, %r5;
	shr.u32 	%r6, %r62, 3;
	or.b32  	%r66, %r65, %r6;
	and.b32  	%r7, %r62, 7;
	sub.s32 	%r8, 8, %r7;
	mov.b32 	%r67, -1;
	shl.b32 	%r68, %r67, %r8;
	not.b32 	%r9, %r68;
	shl.b32 	%r10, %r63, 6;
	add.s32 	%r11, %r48, %r49;
	cvt.u64.u32 	%rd21, %r66;
	add.s64 	%rd2, %rd1, %rd21;
	@%p1 bra 	$L__BB7_2;
	ld.global.nc.u8 	%rs83, [%rd2];
	cvt.s32.s8 	%r70, %rs83;
	shr.s32 	%r71, %r70, %r7;
	and.b32  	%r69, %r71, 7;
	// begin inline asm
	cvt.rn.f16.s32 %rs302, %r69;
	// end inline asm
	bra.uni 	$L__BB7_3;
$L__BB7_2:
	ld.global.nc.u8 	%rs85, [%rd2];
	cvt.s32.s8 	%r73, %rs85;
	shr.s32 	%r74, %r73, %r7;
	and.b32  	%r75, %r74, %r9;
	ld.global.nc.u8 	%rs86, [%rd2+1];
	cvt.u32.u8 	%r76, %rs86;
	shl.b32 	%r77, %r76, %r8;
	and.b32  	%r78, %r77, 6;
	or.b32  	%r72, %r78, %r75;
	// begin inline asm
	cvt.rn.f16.s32 %rs302, %r72;
	// end inline asm
$L__BB7_3:
	setp.eq.s32 	%p2, %r4, 6;
	shl.b32 	%r79, %r3, 3;
	shl.b32 	%r80, %r2, 5;
	add.s32 	%r81, %r10, %r80;
	add.s32 	%r82, %r81, %r79;
	cvta.to.global.u64 	%rd22, %rd9;
	mul.wide.u32 	%rd23, %r82, 2;
	add.s64 	%rd3, %rd22, %rd23;
	ld.global.nc.u16 	%rs4, [%rd3];
	// begin inline asm
	{mul.f16 %rs87,%rs302,%rs4;
}
	// end inline asm
	cvta.to.global.u64 	%rd24, %rd10;
	add.s64 	%rd4, %rd24, %rd23;
	ld.global.nc.u16 	%rs5, [%rd4];
	// begin inline asm
	{sub.f16 %rs90,%rs87,%rs5;
}
	// end inline asm
	shl.b32 	%r83, %r11, 1;
	mov.u32 	%r84, _ZZ55tir_halfxint3_tensorop_64x64x64x2_t0_y2z4_K36864_align8P6__halfPaS0_S0_S0_E16B_rescale_shared;
	add.s32 	%r12, %r84, %r83;
	st.shared.u16 	[%r12], %rs90;
	@%p2 bra 	$L__BB7_5;
	ld.global.nc.u8 	%rs94, [%rd2+12];
	cvt.s32.s8 	%r86, %rs94;
	shr.s32 	%r87, %r86, %r7;
	and.b32  	%r85, %r87, 7;
	// begin inline asm
	cvt.rn.f16.s32 %rs303, %r85;
	// end inline asm
	bra.uni 	$L__BB7_6;
$L__BB7_5:
	ld.global.nc.u8 	%rs96, [%rd2+12];
	cvt.s32.s8 	%r89, %rs96;
	shr.s32 	%r90, %r89, %r7;
	and.b32  	%r91, %r90, %r9;
	ld.global.nc.u8 	%rs97, [%rd2+13];
	cvt.u32.u8 	%r92, %rs97;
	shl.b32 	%r93, %r92, %r8;
	and.b32  	%r94, %r93, 6;
	or.b32  	%r88, %r94, %r91;
	// begin inline asm
	cvt.rn.f16.s32 %rs303, %r88;
	// end inline asm
$L__BB7_6:
	setp.eq.s32 	%p3, %r4, 6;
	// begin inline asm
	{mul.f16 %rs98,%rs303,%rs4;
}
	// end inline asm
	// begin inline asm
	{sub.f16 %rs101,%rs98,%rs5;
}
	// end inline asm
	st.shared.u16 	[%r12+64], %rs101;
	@%p3 bra 	$L__BB7_8;
	ld.global.nc.u8 	%rs105, [%rd2+13824];
	cvt.s32.s8 	%r96, %rs105;
	shr.s32 	%r97, %r96, %r7;
	and.b32  	%r95, %r97, 7;
	// begin inline asm
	cvt.rn.f16.s32 %rs304, %r95;
	// end inline asm
	bra.uni 	$L__BB7_9;
$L__BB7_8:
	ld.global.nc.u8 	%rs107, [%rd2+13824];
	cvt.s32.s8 	%r99, %rs107;
	shr.s32 	%r100, %r99, %r7;
	and.b32  	%r101, %r100, %r9;
	ld.global.nc.u8 	%rs108, [%rd2+13825];
	cvt.u32.u8 	%r102, %rs108;
	shl.b32 	%r103, %r102, %r8;
	and.b32  	%r104, %r103, 6;
	or.b32  	%r98, %r104, %r101;
	// begin inline asm
	cvt.rn.f16.s32 %rs304, %r98;
	// end inline asm
$L__BB7_9:
	setp.eq.s32 	%p4, %r4, 6;
	ld.global.nc.u16 	%rs12, [%rd3+2];
	// begin inline asm
	{mul.f16 %rs109,%rs304,%rs12;
}
	// end inline asm
	ld.global.nc.u16 	%rs13, [%rd4+2];
	// begin inline asm
	{sub.f16 %rs112,%rs109,%rs13;
}
	// end inline asm
	st.shared.u16 	[%r12+144], %rs112;
	@%p4 bra 	$L__BB7_11;
	ld.global.nc.u8 	%rs116, [%rd2+13836];
	cvt.s32.s8 	%r106, %rs116;
	shr.s32 	%r107, %r106, %r7;
	and.b32  	%r105, %r107, 7;
	// begin inline asm
	cvt.rn.f16.s32 %rs305, %r105;
	// end inline asm
	bra.uni 	$L__BB7_12;
$L__BB7_11:
	ld.global.nc.u8 	%rs118, [%rd2+13836];
	cvt.s32.s8 	%r109, %rs118;
	shr.s32 	%r110, %r109, %r7;
	and.b32  	%r111, %r110, %r9;
	ld.global.nc.u8 	%rs119, [%rd2+13837];
	cvt.u32.u8 	%r112, %rs119;
	shl.b32 	%r113, %r112, %r8;
	and.b32  	%r114, %r113, 6;
	or.b32  	%r108, %r114, %r111;
	// begin inline asm
	cvt.rn.f16.s32 %rs305, %r108;
	// end inline asm
$L__BB7_12:
	setp.eq.s32 	%p5, %r4, 6;
	// begin inline asm
	{mul.f16 %rs120,%rs305,%rs12;
}
	// end inline asm
	// begin inline asm
	{sub.f16 %rs123,%rs120,%rs13;
}
	// end inline asm
	st.shared.u16 	[%r12+208], %rs123;
	@%p5 bra 	$L__BB7_14;
	ld.global.nc.u8 	%rs127, [%rd2+27648];
	cvt.s32.s8 	%r116, %rs127;
	shr.s32 	%r117, %r116, %r7;
	and.b32  	%r115, %r117, 7;
	// begin inline asm
	cvt.rn.f16.s32 %rs306, %r115;
	// end inline asm
	bra.uni 	$L__BB7_15;
$L__BB7_14:
	ld.global.nc.u8 	%rs129, [%rd2+27648];
	cvt.s32.s8 	%r119, %rs129;
	shr.s32 	%r120, %r119, %r7;
	and.b32  	%r121, %r120, %r9;
	ld.global.nc.u8 	%rs130, [%rd2+27649];
	cvt.u32.u8 	%r122, %rs130;
	shl.b32 	%r123, %r122, %r8;
	and.b32  	%r124, %r123, 6;
	or.b32  	%r118, %r124, %r121;
	// begin inline asm
	cvt.rn.f16.s32 %rs306, %r118;
	// end inline asm
$L__BB7_15:
	setp.eq.s32 	%p6, %r4, 6;
	ld.global.nc.u16 	%rs20, [%rd3+4];
	// begin inline asm
	{mul.f16 %rs131,%rs306,%rs20;
}
	// end inline asm
	ld.global.nc.u16 	%rs21, [%rd4+4];
	// begin inline asm
	{sub.f16 %rs134,%rs131,%rs21;
}
	// end inline asm
	st.shared.u16 	[%r12+288], %rs134;
	@%p6 bra 	$L__BB7_17;
	ld.global.nc.u8 	%rs138, [%rd2+27660];
	cvt.s32.s8 	%r126, %rs138;
	shr.s32 	%r127, %r126, %r7;
	and.b32  	%r125, %r127, 7;
	// begin inline asm
	cvt.rn.f16.s32 %rs307, %r125;
	// end inline asm
	bra.uni 	$L__BB7_18;
$L__BB7_17:
	ld.global.nc.u8 	%rs140, [%rd2+27660];
	cvt.s32.s8 	%r129, %rs140;
	shr.s32 	%r130, %r129, %r7;
	and.b32  	%r131, %r130, %r9;
	ld.global.nc.u8 	%rs141, [%rd2+27661];
	cvt.u32.u8 	%r132, %rs141;
	shl.b32 	%r133, %r132, %r8;
	and.b32  	%r134, %r133, 6;
	or.b32  	%r128, %r134, %r131;
	// begin inline asm
	cvt.rn.f16.s32 %rs307, %r128;
	// end inline asm
$L__BB7_18:
	setp.eq.s32 	%p7, %r4, 6;
	// begin inline asm
	{mul.f16 %rs142,%rs307,%rs20;
}
	// end inline asm
	// begin inline asm
	{sub.f16 %rs145,%rs142,%rs21;
}
	// end inline asm
	st.shared.u16 	[%r12+352], %rs145;
	@%p7 bra 	$L__BB7_20;
	ld.global.nc.u8 	%rs149, [%rd2+41472];
	cvt.s32.s8 	%r136, %rs149;
	shr.s32 	%r137, %r136, %r7;
	and.b32  	%r135, %r137, 7;
	// begin inline asm
	cvt.rn.f16.s32 %rs308, %r135;
	// end inline asm
	bra.uni 	$L__BB7_21;
$L__BB7_20:
	ld.global.nc.u8 	%rs151, [%rd2+41472];
	cvt.s32.s8 	%r139, %rs151;
	shr.s32 	%r140, %r139, %r7;
	and.b32  	%r141, %r140, %r9;
	ld.global.nc.u8 	%rs152, [%rd2+41473];
	cvt.u32.u8 	%r142, %rs152;
	shl.b32 	%r143, %r142, %r8;
	and.b32  	%r144, %r143, 6;
	or.b32  	%r138, %r144, %r141;
	// begin inline asm
	cvt.rn.f16.s32 %rs308, %r138;
	// end inline asm
$L__BB7_21:
	setp.eq.s32 	%p8, %r4, 6;
	ld.global.nc.u16 	%rs28, [%rd3+6];
	// begin inline asm
	{mul.f16 %rs153,%rs308,%rs28;
}
	// end inline asm
	ld.global.nc.u16 	%rs29, [%rd4+6];
	// begin inline asm
	{sub.f16 %rs156,%rs153,%rs29;
}
	// end inline asm
	st.shared.u16 	[%r12+432], %rs156;
	@%p8 bra 	$L__BB7_23;
	ld.global.nc.u8 	%rs160, [%rd2+41484];
	cvt.s32.s8 	%r146, %rs160;
	shr.s32 	%r147, %r146, %r7;
	and.b32  	%r145, %r147, 7;
	// begin inline asm
	cvt.rn.f16.s32 %rs309, %r145;
	// end inline asm
	bra.uni 	$L__BB7_24;
$L__BB7_23:
	ld.global.nc.u8 	%rs162, [%rd2+41484];
	cvt.s32.s8 	%r149, %rs162;
	shr.s32 	%r150, %r149, %r7;
	and.b32  	%r151, %r150, %r9;
	ld.global.nc.u8 	%rs163, [%rd2+41485];
	cvt.u32.u8 	%r152, %rs163;
	shl.b32 	%r153, %r152, %r8;
	and.b32  	%r154, %r153, 6;
	or.b32  	%r148, %r154, %r151;
	// begin inline asm
	cvt.rn.f16.s32 %rs309, %r148;
	// end inline asm
$L__BB7_24:
	setp.eq.s32 	%p9, %r4, 6;
	// begin inline asm
	{mul.f16 %rs164,%rs309,%rs28;
}
	// end inline asm
	// begin inline asm
	{sub.f16 %rs167,%rs164,%rs29;
}
	// end inline asm
	st.shared.u16 	[%r12+496], %rs167;
	@%p9 bra 	$L__BB7_26;
	ld.global.nc.u8 	%rs171, [%rd2+55296];
	cvt.s32.s8 	%r156, %rs171;
	shr.s32 	%r157, %r156, %r7;
	and.b32  	%r155, %r157, 7;
	// begin inline asm
	cvt.rn.f16.s32 %rs310, %r155;
	// end inline asm
	bra.uni 	$L__BB7_27;
$L__BB7_26:
	ld.global.nc.u8 	%rs173, [%rd2+55296];
	cvt.s32.s8 	%r159, %rs173;
	shr.s32 	%r160, %r159, %r7;
	and.b32  	%r161, %r160, %r9;
	ld.global.nc.u8 	%rs174, [%rd2+55297];
	cvt.u32.u8 	%r162, %rs174;
	shl.b32 	%r163, %r162, %r8;
	and.b32  	%r164, %r163, 6;
	or.b32  	%r158, %r164, %r161;
	// begin inline asm
	cvt.rn.f16.s32 %rs310, %r158;
	// end inline asm
$L__BB7_27:
	setp.eq.s32 	%p10, %r4, 6;
	ld.global.nc.u16 	%rs36, [%rd3+8];
	// begin inline asm
	{mul.f16 %rs175,%rs310,%rs36;
}
	// end inline asm
	ld.global.nc.u16 	%rs37, [%rd4+8];
	// begin inline asm
	{sub.f16 %rs178,%rs175,%rs37;
}
	// end inline asm
	st.shared.u16 	[%r12+576], %rs178;
	@%p10 bra 	$L__BB7_29;
	ld.global.nc.u8 	%rs182, [%rd2+55308];
	cvt.s32.s8 	%r166, %rs182;
	shr.s32 	%r167, %r166, %r7;
	and.b32  	%r165, %r167, 7;
	// begin inline asm
	cvt.rn.f16.s32 %rs311, %r165;
	// end inline asm
	bra.uni 	$L__BB7_30;
$L__BB7_29:
	ld.global.nc.u8 	%rs184, [%rd2+55308];
	cvt.s32.s8 	%r169, %rs184;
	shr.s32 	%r170, %r169, %r7;
	and.b32  	%r171, %r170, %r9;
	ld.global.nc.u8 	%rs185, [%rd2+55309];
	cvt.u32.u8 	%r172, %rs185;
	shl.b32 	%r173, %r172, %r8;
	and.b32  	%r174, %r173, 6;
	or.b32  	%r168, %r174, %r171;
	// begin inline asm
	cvt.rn.f16.s32 %rs311, %r168;
	// end inline asm
$L__BB7_30:
	setp.eq.s32 	%p11, %r4, 6;
	// begin inline asm
	{mul.f16 %rs186,%rs311,%rs36;
}
	// end inline asm
	// begin inline asm
	{sub.f16 %rs189,%rs186,%rs37;
}
	// end inline asm
	st.shared.u16 	[%r12+640], %rs189;
	@%p11 bra 	$L__BB7_32;
	ld.global.nc.u8 	%rs193, [%rd2+69120];
	cvt.s32.s8 	%r176, %rs193;
	shr.s32 	%r177, %r176, %r7;
	and.b32  	%r175, %r177, 7;
	// begin inline asm
	cvt.rn.f16.s32 %rs312, %r175;
	// end inline asm
	bra.uni 	$L__BB7_33;
$L__BB7_32:
	ld.global.nc.u8 	%rs195, [%rd2+69120];
	cvt.s32.s8 	%r179, %rs195;
	shr.s32 	%r180, %r179, %r7;
	and.b32  	%r181, %r180, %r9;
	ld.global.nc.u8 	%rs196, [%rd2+69121];
	cvt.u32.u8 	%r182, %rs196;
	shl.b32 	%r183, %r182, %r8;
	and.b32  	%r184, %r183, 6;
	or.b32  	%r178, %r184, %r181;
	// begin inline asm
	cvt.rn.f16.s32 %rs312, %r178;
	// end inline asm
$L__BB7_33:
	setp.eq.s32 	%p12, %r4, 6;
	ld.global.nc.u16 	%rs44, [%rd3+10];
	// begin inline asm
	{mul.f16 %rs197,%rs312,%rs44;
}
	// end inline asm
	ld.global.nc.u16 	%rs45, [%rd4+10];
	// begin inline asm
	{sub.f16 %rs200,%rs197,%rs45;
}
	// end inline asm
	st.shared.u16 	[%r12+720], %rs200;
	@%p12 bra 	$L__BB7_35;
	ld.global.nc.u8 	%rs204, [%rd2+69132];
	cvt.s32.s8 	%r186, %rs204;
	shr.s32 	%r187, %r186, %r7;
	and.b32  	%r185, %r187, 7;
	// begin inline asm
	cvt.rn.f16.s32 %rs313, %r185;
	// end inline asm
	bra.uni 	$L__BB7_36;
$L__BB7_35:
	ld.global.nc.u8 	%rs206, [%rd2+69132];
	cvt.s32.s8 	%r189, %rs206;
	shr.s32 	%r190, %r189, %r7;
	and.b32  	%r191, %r190, %r9;
	ld.global.nc.u8 	%rs207, [%rd2+69133];
	cvt.u32.u8 	%r192, %rs207;
	shl.b32 	%r193, %r192, %r8;
	and.b32  	%r194, %r193, 6;
	or.b32  	%r188, %r194, %r191;
	// begin inline asm
	cvt.rn.f16.s32 %rs313, %r188;
	// end inline asm
$L__BB7_36:
	setp.eq.s32 	%p13, %r4, 6;
	// begin inline asm
	{mul.f16 %rs208,%rs313,%rs44;
}
	// end inline asm
	// begin inline asm
	{sub.f16 %rs211,%rs208,%rs45;
}
	// end inline asm
	st.shared.u16 	[%r12+784], %rs211;
	@%p13 bra 	$L__BB7_38;
	ld.global.nc.u8 	%rs215, [%rd2+82944];
	cvt.s32.s8 	%r196, %rs215;
	shr.s32 	%r197, %r196, %r7;
	and.b32  	%r195, %r197, 7;
	// begin inline asm
	cvt.rn.f16.s32 %rs314, %r195;
	// end inline asm
	bra.uni 	$L__BB7_39;
$L__BB7_38:
	ld.global.nc.u8 	%rs217, [%rd2+82944];
	cvt.s32.s8 	%r199, %rs217;
	shr.s32 	%r200, %r199, %r7;
	and.b32  	%r201, %r200, %r9;
	ld.global.nc.u8 	%rs218, [%rd2+82945];
	cvt.u32.u8 	%r202, %rs218;
	shl.b32 	%r203, %r202, %r8;
	and.b32  	%r204, %r203, 6;
	or.b32  	%r198, %r204, %r201;
	// begin inline asm
	cvt.rn.f16.s32 %rs314, %r198;
	// end inline asm
$L__BB7_39:
	setp.eq.s32 	%p14, %r4, 6;
	ld.global.nc.u16 	%rs52, [%rd3+12];
	// begin inline asm
	{mul.f16 %rs219,%rs314,%rs52;
}
	// end inline asm
	ld.global.nc.u16 	%rs53, [%rd4+12];
	// begin inline asm
	{sub.f16 %rs222,%rs219,%rs53;
}
	// end inline asm
	st.shared.u16 	[%r12+864], %rs222;
	@%p14 bra 	$L__BB7_41;
	ld.global.nc.u8 	%rs226, [%rd2+82956];
	cvt.s32.s8 	%r206, %rs226;
	shr.s32 	%r207, %r206, %r7;
	and.b32  	%r205, %r207, 7;
	// begin inline asm
	cvt.rn.f16.s32 %rs315, %r205;
	// end inline asm
	bra.uni 	$L__BB7_42;
$L__BB7_41:
	ld.global.nc.u8 	%rs228, [%rd2+82956];
	cvt.s32.s8 	%r209, %rs228;
	shr.s32 	%r210, %r209, %r7;
	and.b32  	%r211, %r210, %r9;
	ld.global.nc.u8 	%rs229, [%rd2+82957];
	cvt.u32.u8 	%r212, %rs229;
	shl.b32 	%r213, %r212, %r8;
	and.b32  	%r214, %r213, 6;
	or.b32  	%r208, %r214, %r211;
	// begin inline asm
	cvt.rn.f16.s32 %rs315, %r208;
	// end inline asm
$L__BB7_42:
	setp.eq.s32 	%p15, %r4, 6;
	// begin inline asm
	{mul.f16 %rs230,%rs315,%rs52;
}
	// end inline asm
	// begin inline asm
	{sub.f16 %rs233,%rs230,%rs53;
}
	// end inline asm
	st.shared.u16 	[%r12+928], %rs233;
	@%p15 bra 	$L__BB7_44;
	ld.global.nc.u8 	%rs237, [%rd2+96768];
	cvt.s32.s8 	%r216, %rs237;
	shr.s32 	%r217, %r216, %r7;
	and.b32  	%r215, %r217, 7;
	// begin inline asm
	cvt.rn.f16.s32 %rs316, %r215;
	// end inline asm
	bra.uni 	$L__BB7_45;
$L__BB7_44:
	ld.global.nc.u8 	%rs239, [%rd2+96768];
	cvt.s32.s8 	%r219, %rs239;
	shr.s32 	%r220, %r219, %r7;
	and.b32  	%r221, %r220, %r9;
	ld.global.nc.u8 	%rs240, [%rd2+96769];
	cvt.u32.u8 	%r222, %rs240;
	shl.b32 	%r223, %r222, %r8;
	and.b32  	%r224, %r223, 6;
	or.b32  	%r218, %r224, %r221;
	// begin inline asm
	cvt.rn.f16.s32 %rs316, %r218;
	// end inline asm
$L__BB7_45:
	setp.eq.s32 	%p16, %r4, 6;
	ld.global.nc.u16 	%rs60, [%rd3+14];
	// begin inline asm
	{mul.f16 %rs241,%rs316,%rs60;
}
	// end inline asm
	ld.global.nc.u16 	%rs61, [%rd4+14];
	// begin inline asm
	{sub.f16 %rs244,%rs241,%rs61;
}
	// end inline asm
	st.shared.u16 	[%r12+1008], %rs244;
	@%p16 bra 	$L__BB7_47;
	ld.global.nc.u8 	%rs248, [%rd2+96780];
	cvt.s32.s8 	%r226, %rs248;
	shr.s32 	%r227, %r226, %r7;
	and.b32  	%r225, %r227, 7;
	// begin inline asm
	cvt.rn.f16.s32 %rs317, %r225;
	// end inline asm
	bra.uni 	$L__BB7_48;
$L__BB7_47:
	ld.global.nc.u8 	%rs250, [%rd2+96780];
	cvt.s32.s8 	%r229, %rs250;
	shr.s32 	%r230, %r229, %r7;
	and.b32  	%r231, %r230, %r9;
	ld.global.nc.u8 	%rs251, [%rd2+96781];
	cvt.u32.u8 	%r232, %rs251;
	shl.b32 	%r233, %r232, %r8;
	and.b32  	%r234, %r233, 6;
	or.b32  	%r228, %r234, %r231;
	// begin inline asm
	cvt.rn.f16.s32 %rs317, %r228;
	// end inline asm
$L__BB7_48:
	// begin inline asm
	{mul.f16 %rs252,%rs317,%rs60;
}
	// end inline asm
	// begin inline asm
	{sub.f16 %rs255,%rs252,%rs61;
}
	// end inline asm
	st.shared.u16 	[%r12+1072], %rs255;
	// begin inline asm
	cp.async.commit_group;
	// end inline asm
	mov.b32 	%r634, 0;
	cvt.u64.u32 	%rd44, %r5;
	mov.u32 	%r627, %r626;
	mov.u32 	%r628, %r626;
	mov.u32 	%r629, %r626;
	mov.u32 	%r630, %r626;
	mov.u32 	%r631, %r626;
	mov.u32 	%r632, %r626;
	mov.u32 	%r633, %r626;
$L__BB7_49:
	ld.param.u64 	%rd65, [_Z55tir_halfxint3_tensorop_64x64x64x2_t0_y2z4_K36864_align8P6__halfPaS0_S0_S0__param_0];
	bar.sync 	0;
	not.b32 	%r241, %r634;
	and.b32  	%r242, %r241, 1;
	shl.b32 	%r248, %r49, 3;
	and.b32  	%r249, %r248, 56;
	add.s32 	%r250, %r53, %r249;
	mad.lo.s32 	%r251, %r242, 4608, %r250;
	shl.b32 	%r252, %r634, 6;
	mul.wide.u32 	%rd29, %r251, 2;
	mov.u32 	%r253, _ZZ55tir_halfxint3_tensorop_64x64x64x2_t0_y2z4_K36864_align8P6__halfPaS0_S0_S0_E8A_shared;
	cvt.u64.u32 	%rd30, %r253;
	cvta.shared.u64 	%rd31, %rd30;
	add.s64 	%rd25, %rd31, %rd29;
	// begin inline asm
	{ .reg .u64 addr; cvta.to.shared.u64 addr, %rd25; cvt.u32.u64 %r236, addr; }

	// end inline asm
	cvt.u64.u32 	%rd32, %r252;
	cvt.u64.u32 	%rd33, %r249;
	mul.lo.s32 	%r254, %r50, 36864;
	cvt.u64.u32 	%rd34, %r254;
	mul.lo.s32 	%r255, %r3, 294912;
	cvt.u64.u32 	%rd35, %r255;
	mov.u32 	%r256, %ctaid.y;
	mul.lo.s32 	%r257, %r2, 1179648;
	mad.lo.s32 	%r258, %r256, 2359296, %r257;
	cvt.u64.u32 	%rd36, %r258;
	add.s64 	%rd37, %rd36, %rd35;
	add.s64 	%rd38, %rd37, %rd34;
	or.b64  	%rd39, %rd38, %rd33;
	add.s64 	%rd40, %rd39, %rd32;
	shl.b64 	%rd41, %rd40, 1;
	add.s64 	%rd42, %rd65, %rd41;
	add.s64 	%rd26, %rd42, 128;
	// begin inline asm
	cp.async.cg.shared.global.L2::128B [%r236], [%rd26], 16;
	// end inline asm
	add.s64 	%rd27, %rd25, 576;
	// begin inline asm
	{ .reg .u64 addr; cvta.to.shared.u64 addr, %rd27; cvt.u32.u64 %r238, addr; }

	// end inline asm
	add.s64 	%rd28, %rd42, 295040;
	// begin inline asm
	cp.async.cg.shared.global.L2::128B [%r238], [%rd28], 16;
	// end inline asm
	mul.lo.s32 	%r24, %r634, 24;
	mov.b32 	%r635, 0;
$L__BB7_50:
	setp.eq.s32 	%p17, %r4, 6;
	mul.lo.s32 	%r26, %r3, 110592;
	cvt.u64.u32 	%rd43, %r26;
	shr.u32 	%r27, %r635, 1;
	cvt.u64.u32 	%rd45, %r6;
	add.s64 	%rd46, %rd44, %rd43;
	mul.lo.s32 	%r28, %r27, 13824;
	cvt.u64.u32 	%rd47, %r24;
	add.s64 	%rd48, %rd46, %rd45;
	cvt.u64.u32 	%rd49, %r28;
	add.s64 	%rd50, %rd48, %rd47;
	add.s64 	%rd51, %rd50, %rd49;
	add.s64 	%rd5, %rd1, %rd51;
	@%p17 bra 	$L__BB7_52;
	ld.global.nc.u8 	%rs259, [%rd5+24];
	cvt.s32.s8 	%r260, %rs259;
	shr.s32 	%r261, %r260, %r7;
	and.b32  	%r259, %r261, 7;
	// begin inline asm
	cvt.rn.f16.s32 %rs318, %r259;
	// end inline asm
	bra.uni 	$L__BB7_53;
$L__BB7_52:
	add.s32 	%r263, %r5, %r26;
	add.s32 	%r264, %r263, %r6;
	add.s32 	%r265, %r264, %r24;
	add.s32 	%r266, %r265, %r28;
	cvt.u64.u32 	%rd52, %r266;
	add.s64 	%rd53, %rd1, %rd52;
	ld.global.nc.u8 	%rs261, [%rd53+24];
	cvt.s32.s8 	%r267, %rs261;
	shr.s32 	%r268, %r267, %r7;
	and.b32  	%r269, %r268, %r9;
	ld.global.nc.u8 	%rs262, [%rd53+25];
	cvt.u32.u8 	%r270, %rs262;
	shl.b32 	%r271, %r270, %r8;
	and.b32  	%r272, %r271, 6;
	or.b32  	%r262, %r272, %r269;
	// begin inline asm
	cvt.rn.f16.s32 %rs318, %r262;
	// end inline asm
$L__BB7_53:
	setp.eq.s32 	%p18, %r4, 6;
	mul.wide.u32 	%rd54, %r27, 2;
	add.s64 	%rd6, %rd3, %rd54;
	ld.global.nc.u16 	%rs68, [%rd6];
	// begin inline asm
	{mul.f16 %rs263,%rs318,%rs68;
}
	// end inline asm
	add.s64 	%rd7, %rd4, %rd54;
	ld.global.nc.u16 	%rs69, [%rd7];
	// begin inline asm
	{sub.f16 %rs266,%rs263,%rs69;
}
	// end inline asm
	mul.lo.s32 	%r273, %r3, 576;
	mad.lo.s32 	%r274, %r2, 2304, %r273;
	mov.u32 	%r275, %tid.x;
	add.s32 	%r276, %r274, %r275;
	mad.lo.s32 	%r279, %r242, 4608, %r276;
	mad.lo.s32 	%r280, %r27, 72, %r279;
	shl.b32 	%r281, %r280, 1;
	mov.u32 	%r282, _ZZ55tir_halfxint3_tensorop_64x64x64x2_t0_y2z4_K36864_align8P6__halfPaS0_S0_S0_E16B_rescale_shared;
	add.s32 	%r29, %r282, %r281;
	st.shared.u16 	[%r29], %rs266;
	@%p18 bra 	$L__BB7_55;
	ld.global.nc.u8 	%rs270, [%rd5+36];
	cvt.s32.s8 	%r284, %rs270;
	shr.s32 	%r285, %r284, %r7;
	and.b32  	%r283, %r285, 7;
	// begin inline asm
	cvt.rn.f16.s32 %rs319, %r283;
	// end inline asm
	bra.uni 	$L__BB7_56;
$L__BB7_55:
	add.s32 	%r287, %r5, %r26;
	add.s32 	%r288, %r287, %r6;
	add.s32 	%r289, %r288, %r24;
	add.s32 	%r290, %r289, %r28;
	cvt.u64.u32 	%rd55, %r290;
	add.s64 	%rd56, %rd1, %rd55;
	ld.global.nc.u8 	%rs272, [%rd56+36];
	cvt.s32.s8 	%r291, %rs272;
	shr.s32 	%r292, %r291, %r7;
	and.b32  	%r293, %r292, %r9;
	ld.global.nc.u8 	%rs273, [%rd56+37];
	cvt.u32.u8 	%r294, %rs273;
	shl.b32 	%r295, %r294, %r8;
	and.b32  	%r296, %r295, 6;
	or.b32  	%r286, %r296, %r293;
	// begin inline asm
	cvt.rn.f16.s32 %rs319, %r286;
	// end inline asm
$L__BB7_56:
	// begin inline asm
	{mul.f16 %rs274,%rs319,%rs68;
}
	// end inline asm
	// begin inline asm
	{sub.f16 %rs277,%rs274,%rs69;
}
	// end inline asm
	st.shared.u16 	[%r29+64], %rs277;
	@%p18 bra 	$L__BB7_58;
	ld.global.nc.u8 	%rs281, [%rd5+13848];
	cvt.s32.s8 	%r298, %rs281;
	shr.s32 	%r299, %r298, %r7;
	and.b32  	%r297, %r299, 7;
	// begin inline asm
	cvt.rn.f16.s32 %rs320, %r297;
	// end inline asm
	bra.uni 	$L__BB7_59;
$L__BB7_58:
	add.s32 	%r301, %r635, 2;
	shr.u32 	%r302, %r301, 1;
	add.s32 	%r303, %r5, %r26;
	add.s32 	%r304, %r303, %r6;
	add.s32 	%r305, %r304, %r24;
	mad.lo.s32 	%r306, %r302, 13824, %r305;
	cvt.u64.u32 	%rd57, %r306;
	add.s64 	%rd58, %rd1, %rd57;
	ld.global.nc.u8 	%rs283, [%rd58+24];
	cvt.s32.s8 	%r307, %rs283;
	shr.s32 	%r308, %r307, %r7;
	and.b32  	%r309, %r308, %r9;
	ld.global.nc.u8 	%rs284, [%rd58+25];
	cvt.u32.u8 	%r310, %rs284;
	shl.b32 	%r311, %r310, %r8;
	and.b32  	%r312, %r311, 6;
	or.b32  	%r300, %r312, %r309;
	// begin inline asm
	cvt.rn.f16.s32 %rs320, %r300;
	// end inline asm
$L__BB7_59:
	ld.global.nc.u16 	%rs76, [%rd6+2];
	// begin inline asm
	{mul.f16 %rs285,%rs320,%rs76;
}
	// end inline asm
	ld.global.nc.u16 	%rs77, [%rd7+2];
	// begin inline asm
	{sub.f16 %rs288,%rs285,%rs77;
}
	// end inline asm
	st.shared.u16 	[%r29+144], %rs288;
	@%p18 bra 	$L__BB7_61;
	ld.global.nc.u8 	%rs292, [%rd5+13860];
	cvt.s32.s8 	%r314, %rs292;
	shr.s32 	%r315, %r314, %r7;
	and.b32  	%r313, %r315, 7;
	// begin inline asm
	cvt.rn.f16.s32 %rs321, %r313;
	// end inline asm
	bra.uni 	$L__BB7_62;
$L__BB7_61:
	add.s32 	%r317, %r635, 2;
	shr.u32 	%r318, %r317, 1;
	add.s32 	%r319, %r5, %r26;
	add.s32 	%r320, %r319, %r6;
	add.s32 	%r321, %r320, %r24;
	mad.lo.s32 	%r322, %r318, 13824, %r321;
	cvt.u64.u32 	%rd59, %r322;
	add.s64 	%rd60, %rd1, %rd59;
	ld.global.nc.u8 	%rs294, [%rd60+36];
	cvt.s32.s8 	%r323, %rs294;
	shr.s32 	%r324, %r323, %r7;
	and.b32  	%r325, %r324, %r9;
	ld.global.nc.u8 	%rs295, [%rd60+37];
	cvt.u32.u8 	%r326, %rs295;
	shl.b32 	%r327, %r326, %r8;
	and.b32  	%r328, %r327, 6;
	or.b32  	%r316, %r328, %r325;
	// begin inline asm
	cvt.rn.f16.s32 %rs321, %r316;
	// end inline asm
$L__BB7_62:
	// begin inline asm
	{mul.f16 %rs296,%rs321,%rs76;
}
	// end inline asm
	// begin inline asm
	{sub.f16 %rs299,%rs296,%rs77;
}
	// end inline asm
	st.shared.u16 	[%r29+208], %rs299;
	add.s32 	%r635, %r635, 4;
	setp.ne.s32 	%p21, %r635, 16;
	@%p21 bra 	$L__BB7_50;
	// begin inline asm
	cp.async.commit_group;
	// end inline asm
	// begin inline asm
	cp.async.wait_group 1;
	// end inline asm
	bar.sync 	0;
	and.b32  	%r329, %r634, 1;
	setp.eq.b32 	%p22, %r329, 1;
	selp.b32 	%r330, 4608, 0, %p22;
	mov.u32 	%r31, %tid.y;
	mul.lo.s32 	%r32, %r31, 2304;
	add.s32 	%r331, %r330, %r32;
	mul.lo.s32 	%r33, %r3, 1152;
	add.s32 	%r332, %r330, %r33;
	shl.b32 	%r333, %r331, 1;
	mov.u32 	%r334, _ZZ55tir_halfxint3_tensorop_64x64x64x2_t0_y2z4_K36864_align8P6__halfPaS0_S0_S0_E8A_shared;
	add.s32 	%r335, %r334, %r333;
	mov.b32 	%r336, 72;
	wmma.load.a.sync.aligned.row.m16n16k16.shared.f16 	{%r337, %r338, %r339, %r340, %r341, %r342, %r343, %r344}, [%r335], %r336;
	add.s32 	%r345, %r335, 2304;
	wmma.load.a.sync.aligned.row.m16n16k16.shared.f16 	{%r346, %r347, %r348, %r349, %r350, %r351, %r352, %r353}, [%r345], %r336;
	shl.b32 	%r354, %r332, 1;
	mov.u32 	%r355, _ZZ55tir_halfxint3_tensorop_64x64x64x2_t0_y2z4_K36864_align8P6__halfPaS0_S0_S0_E16B_rescale_shared;
	add.s32 	%r356, %r355, %r354;
	wmma.load.b.sync.aligned.col.m16n16k16.shared.f16 	{%r357, %r358, %r359, %r360, %r361, %r362, %r363, %r364}, [%r356], %r336;
	wmma.mma.sync.aligned.row.col.m16n16k16.f16.f16 {%r365, %r366, %r367, %r368}, {%r337, %r338, %r339, %r340, %r341, %r342, %r343, %r344}, {%r357, %r358, %r359, %r360, %r361, %r362, %r363, %r364}, {%r633, %r632, %r631, %r630};
	wmma.mma.sync.aligned.row.col.m16n16k16.f16.f16 {%r369, %r370, %r371, %r372}, {%r346, %r347, %r348, %r349, %r350, %r351, %r352, %r353}, {%r357, %r358, %r359, %r360, %r361, %r362, %r363, %r364}, {%r629, %r628, %r627, %r626};
	add.s32 	%r373, %r335, 32;
	wmma.load.a.sync.aligned.row.m16n16k16.shared.f16 	{%r374, %r375, %r376, %r377, %r378, %r379, %r380, %r381}, [%r373], %r336;
	add.s32 	%r382, %r335, 2336;
	wmma.load.a.sync.aligned.row.m16n16k16.shared.f16 	{%r383, %r384, %r385, %r386, %r387, %r388, %r389, %r390}, [%r382], %r336;
	add.s32 	%r391, %r356, 32;
	wmma.load.b.sync.aligned.col.m16n16k16.shared.f16 	{%r392, %r393, %r394, %r395, %r396, %r397, %r398, %r399}, [%r391], %r336;
	wmma.mma.sync.aligned.row.col.m16n16k16.f16.f16 {%r400, %r401, %r402, %r403}, {%r374, %r375, %r376, %r377, %r378, %r379, %r380, %r381}, {%r392, %r393, %r394, %r395, %r396, %r397, %r398, %r399}, {%r365, %r366, %r367, %r368};
	wmma.mma.sync.aligned.row.col.m16n16k16.f16.f16 {%r404, %r405, %r406, %r407}, {%r383, %r384, %r385, %r386, %r387, %r388, %r389, %r390}, {%r392, %r393, %r394, %r395, %r396, %r397, %r398, %r399}, {%r369, %r370, %r371, %r372};
	add.s32 	%r408, %r335, 64;
	wmma.load.a.sync.aligned.row.m16n16k16.shared.f16 	{%r409, %r410, %r411, %r412, %r413, %r414, %r415, %r416}, [%r408], %r336;
	add.s32 	%r417, %r335, 2368;
	wmma.load.a.sync.aligned.row.m16n16k16.shared.f16 	{%r418, %r419, %r420, %r421, %r422, %r423, %r424, %r425}, [%r417], %r336;
	add.s32 	%r426, %r356, 64;
	wmma.load.b.sync.aligned.col.m16n16k16.shared.f16 	{%r427, %r428, %r429, %r430, %r431, %r432, %r433, %r434}, [%r426], %r336;
	wmma.mma.sync.aligned.row.col.m16n16k16.f16.f16 {%r435, %r436, %r437, %r438}, {%r409, %r410, %r411, %r412, %r413, %r414, %r415, %r416}, {%r427, %r428, %r429, %r430, %r431, %r432, %r433, %r434}, {%r400, %r401, %r402, %r403};
	wmma.mma.sync.aligned.row.col.m16n16k16.f16.f16 {%r439, %r440, %r441, %r442}, {%r418, %r419, %r420, %r421, %r422, %r423, %r424, %r425}, {%r427, %r428, %r429, %r430, %r431, %r432, %r433, %r434}, {%r404, %r405, %r406, %r407};
	add.s32 	%r443, %r335, 96;
	wmma.load.a.sync.aligned.row.m16n16k16.shared.f16 	{%r444, %r445, %r446, %r447, %r448, %r449, %r450, %r451}, [%r443], %r336;
	add.s32 	%r452, %r335, 2400;
	wmma.load.a.sync.aligned.row.m16n16k16.shared.f16 	{%r453, %r454, %r455, %r456, %r457, %r458, %r459, %r460}, [%r452], %r336;
	add.s32 	%r461, %r356, 96;
	wmma.load.b.sync.aligned.col.m16n16k16.shared.f16 	{%r462, %r463, %r464, %r465, %r466, %r467, %r468, %r469}, [%r461], %r336;
	wmma.mma.sync.aligned.row.col.m16n16k16.f16.f16 {%r633, %r632, %r631, %r630}, {%r444, %r445, %r446, %r447, %r448, %r449, %r450, %r451}, {%r462, %r463, %r464, %r465, %r466, %r467, %r468, %r469}, {%r435, %r436, %r437, %r438};
	wmma.mma.sync.aligned.row.col.m16n16k16.f16.f16 {%r629, %r628, %r627, %r626}, {%r453, %r454, %r455, %r456, %r457, %r458, %r459, %r460}, {%r462, %r463, %r464, %r465, %r466, %r467, %r468, %r469}, {%r439, %r440, %r441, %r442};
	add.s32 	%r634, %r634, 1;
	setp.ne.s32 	%p23, %r634, 575;
	@%p23 bra 	$L__BB7_49;
	ld.param.u64 	%rd66, [_Z55tir_halfxint3_tensorop_64x64x64x2_t0_y2z4_K36864_align8P6__halfPaS0_S0_S0__param_4];
	// begin inline asm
	cp.async.wait_group 0;
	// end inline asm
	bar.sync 	0;
	shl.b32 	%r470, %r32, 1;
	add.s32 	%r472, %r334, %r470;
	add.s32 	%r473, %r472, 9216;
	mov.b32 	%r474, 72;
	wmma.load.a.sync.aligned.row.m16n16k16.shared.f16 	{%r475, %r476, %r477, %r478, %r479, %r480, %r481, %r482}, [%r473], %r474;
	add.s32 	%r483, %r472, 11520;
	wmma.load.a.sync.aligned.row.m16n16k16.shared.f16 	{%r484, %r485, %r486, %r487, %r488, %r489, %r490, %r491}, [%r483], %r474;
	shl.b32 	%r492, %r33, 1;
	add.s32 	%r494, %r355, %r492;
	add.s32 	%r495, %r494, 9216;
	wmma.load.b.sync.aligned.col.m16n16k16.shared.f16 	{%r496, %r497, %r498, %r499, %r500, %r501, %r502, %r503}, [%r495], %r474;
	wmma.mma.sync.aligned.row.col.m16n16k16.f16.f16 {%r504, %r505, %r506, %r507}, {%r475, %r476, %r477, %r478, %r479, %r480, %r481, %r482}, {%r496, %r497, %r498, %r499, %r500, %r501, %r502, %r503}, {%r633, %r632, %r631, %r630};
	wmma.mma.sync.aligned.row.col.m16n16k16.f16.f16 {%r508, %r509, %r510, %r511}, {%r484, %r485, %r486, %r487, %r488, %r489, %r490, %r491}, {%r496, %r497, %r498, %r499, %r500, %r501, %r502, %r503}, {%r629, %r628, %r627, %r626};
	add.s32 	%r512, %r472, 9248;
	wmma.load.a.sync.aligned.row.m16n16k16.shared.f16 	{%r513, %r514, %r515, %r516, %r517, %r518, %r519, %r520}, [%r512], %r474;
	add.s32 	%r521, %r472, 11552;
	wmma.load.a.sync.aligned.row.m16n16k16.shared.f16 	{%r522, %r523, %r524, %r525, %r526, %r527, %r528, %r529}, [%r521], %r474;
	add.s32 	%r530, %r494, 9248;
	wmma.load.b.sync.aligned.col.m16n16k16.shared.f16 	{%r531, %r532, %r533, %r534, %r535, %r536, %r537, %r538}, [%r530], %r474;
	wmma.mma.sync.aligned.row.col.m16n16k16.f16.f16 {%r539, %r540, %r541, %r542}, {%r513, %r514, %r515, %r516, %r517, %r518, %r519, %r520}, {%r531, %r532, %r533, %r534, %r535, %r536, %r537, %r538}, {%r504, %r505, %r506, %r507};
	wmma.mma.sync.aligned.row.col.m16n16k16.f16.f16 {%r543, %r544, %r545, %r546}, {%r522, %r523, %r524, %r525, %r526, %r527, %r528, %r529}, {%r531, %r532, %r533, %r534, %r535, %r536, %r537, %r538}, {%r508, %r509, %r510, %r511};
	add.s32 	%r547, %r472, 9280;
	wmma.load.a.sync.aligned.row.m16n16k16.shared.f16 	{%r548, %r549, %r550, %r551, %r552, %r553, %r554, %r555}, [%r547], %r474;
	add.s32 	%r556, %r472, 11584;
	wmma.load.a.sync.aligned.row.m16n16k16.shared.f16 	{%r557, %r558, %r559, %r560, %r561, %r562, %r563, %r564}, [%r556], %r474;
	add.s32 	%r565, %r494, 9280;
	wmma.load.b.sync.aligned.col.m16n16k16.shared.f16 	{%r566, %r567, %r568, %r569, %r570, %r571, %r572, %r573}, [%r565], %r474;
	wmma.mma.sync.aligned.row.col.m16n16k16.f16.f16 {%r574, %r575, %r576, %r577}, {%r548, %r549, %r550, %r551, %r552, %r553, %r554, %r555}, {%r566, %r567, %r568, %r569, %r570, %r571, %r572, %r573}, {%r539, %r540, %r541, %r542};
	wmma.mma.sync.aligned.row.col.m16n16k16.f16.f16 {%r578, %r579, %r580, %r581}, {%r557, %r558, %r559, %r560, %r561, %r562, %r563, %r564}, {%r566, %r567, %r568, %r569, %r570, %r571, %r572, %r573}, {%r543, %r544, %r545, %r546};
	add.s32 	%r582, %r472, 9312;
	wmma.load.a.sync.aligned.row.m16n16k16.shared.f16 	{%r583, %r584, %r585, %r586, %r587, %r588, %r589, %r590}, [%r582], %r474;
	add.s32 	%r591, %r472, 11616;
	wmma.load.a.sync.aligned.row.m16n16k16.shared.f16 	{%r592, %r593, %r594, %r595, %r596, %r597, %r598, %r599}, [%r591], %r474;
	add.s32 	%r600, %r494, 9312;
	wmma.load.b.sync.aligned.col.m16n16k16.shared.f16 	{%r601, %r602, %r603, %r604, %r605, %r606, %r607, %r608}, [%r600], %r474;
	wmma.mma.sync.aligned.row.col.m16n16k16.f16.f16 {%r609, %r610, %r611, %r612}, {%r583, %r584, %r585, %r586, %r587, %r588, %r589, %r590}, {%r601, %r602, %r603, %r604, %r605, %r606, %r607, %r608}, {%r574, %r575, %r576, %r577};
	wmma.mma.sync.aligned.row.col.m16n16k16.f16.f16 {%r613, %r614, %r615, %r616}, {%r592, %r593, %r594, %r595, %r596, %r597, %r598, %r599}, {%r601, %r602, %r603, %r604, %r605, %r606, %r607, %r608}, {%r578, %r579, %r580, %r581};
	mov.u32 	%r617, %ctaid.y;
	mul.lo.s32 	%r618, %r31, 294912;
	mad.lo.s32 	%r619, %r617, 589824, %r618;
	shl.b32 	%r620, %r3, 4;
	mov.u32 	%r621, %ctaid.x;
	shl.b32 	%r622, %r621, 6;
	add.s32 	%r623, %r619, %r622;
	add.s32 	%r624, %r623, %r620;
	cvta.to.global.u64 	%rd61, %rd66;
	mul.wide.u32 	%rd62, %r624, 2;
	add.s64 	%rd63, %rd61, %rd62;
	mov.b32 	%r625, 9216;
	wmma.store.d.sync.aligned.row.m16n16k16.global.f16 	[%rd63], {%r609, %r610, %r611, %r612}, %r625;
	add.s64 	%rd64, %rd63, 294912;
	wmma.store.d.sync.aligned.row.m16n16k16.global.f16 	[%rd64], {%r613, %r614, %r615, %r616}, %r625;
	ret;

}
	// .globl	_Z56tir_halfxint3_tensorop_64x128x32x3_t0_y1z2_K36864_align8P6__halfPaS0_S0_S0_
.visible .entry _Z56tir_halfxint3_tensorop_64x128x32x3_t0_y1z2_K36864_align8P6__halfPaS0_S0_S0_(
	.param .u64 .ptr .align 1 _Z56tir_halfxint3_tensorop_64x128x32x3_t0_y1z2_K36864_align8P6__halfPaS0_S0_S0__param_0,
	.param .u64 .ptr .align 1 _Z56tir_halfxint3_tensorop_64x128x32x3_t0_y1z2_K36864_align8P6__halfPaS0_S0_S0__param_1,
	.param .u64 .ptr .align 1 _Z56tir_halfxint3_tensorop_64x128x32x3_t0_y1z2_K36864_align8P6__halfPaS0_S0_S0__param_2,
	.param .u64 .ptr .align 1 _Z56tir_halfxint3_tensorop_64x128x32x3_t0_y1z2_K36864_align8P6__halfPaS0_S0_S0__param_3,
	.param .u64 .ptr .align 1 _Z56tir_halfxint3_tensorop_64x128x32x3_t0_y1z2_K36864_align8P6__halfPaS0_S0_S0__param_4
)
.maxntid 64
{
	.reg .pred 	%p<17>;
	.reg .b16 	%rs<182>;
	.reg .b32 	%r<1213>;
	.reg .b32 	%f<2>;
	.reg .b64 	%rd<122>;
	// demoted variable
	.shared .align 2 .b8 _ZZ56tir_halfxint3_tensorop_64x128x32x3_t0_y1z2_K36864_align8P6__halfPaS0_S0_S0_E8A_shared[15360];
	// demoted variable
	.shared .align 2 .b8 _ZZ56tir_halfxint3_tensorop_64x128x32x3_t0_y1z2_K36864_align8P6__halfPaS0_S0_S0_E16B_rescale_shared[30720];
	ld.param.u64 	%rd14, [_Z56tir_halfxint3_tensorop_64x128x32x3_t0_y1z2_K36864_align8P6__halfPaS0_S0_S0__param_0];
	ld.param.u64 	%rd26, [_Z56tir_halfxint3_tensorop_64x128x32x3_t0_y1z2_K36864_align8P6__halfPaS0_S0_S0__param_1];
	ld.param.u64 	%rd15, [_Z56tir_halfxint3_tensorop_64x128x32x3_t0_y1z2_K36864_align8P6__halfPaS0_S0_S0__param_2];
	ld.param.u64 	%rd16, [_Z56tir_halfxint3_tensorop_64x128x32x3_t0_y1z2_K36864_align8P6__halfPaS0_S0_S0__param_3];
	cvta.to.global.u64 	%rd1, %rd16;
	cvta.to.global.u64 	%rd2, %rd15;
	cvta.to.global.u64 	%rd3, %rd26;
	mov.f32 	%f1, 0f00000000;
	// begin inline asm
	{  cvt.rn.f16.f32 %rs37, %f1;}

	// end inline asm
	mov.b32 	%r1147, {%rs37, %rs37};
	mov.u32 	%r172, %tid.z;
	mul.lo.s32 	%r173, %r172, 1280;
	mov.u32 	%r174, %tid.x;
	shr.u32 	%r175, %r174, 2;
	shl.b32 	%r176, %r174, 3;
	and.b32  	%r2, %r176, 24;
	mad.lo.s32 	%r177, %r175, 40, %r173;
	add.s32 	%r178, %r177, %r2;
	mov.u32 	%r3, %ctaid.y;
	mul.lo.s32 	%r179, %r172, 1179648;
	mad.lo.s32 	%r4, %r3, 2359296, %r179;
	mul.lo.s32 	%r5, %r175, 36864;
	add.s32 	%r180, %r4, %r5;
	or.b32  	%r181, %r180, %r2;
	mul.wide.u32 	%rd27, %r178, 2;
	mov.u32 	%r182, _ZZ56tir_halfxint3_tensorop_64x128x32x3_t0_y1z2_K36864_align8P6__halfPaS0_S0_S0_E8A_shared;
	cvt.u64.u32 	%rd28, %r182;
	cvta.shared.u64 	%rd29, %rd28;
	add.s64 	%rd18, %rd29, %rd27;
	// begin inline asm
	{ .reg .u64 addr; cvta.to.shared.u64 addr, %rd18; cvt.u32.u64 %r163, addr; }

	// end inline asm
	mul.wide.u32 	%rd30, %r181, 2;
	add.s64 	%rd19, %rd14, %rd30;
	// begin inline asm
	cp.async.cg.shared.global.L2::128B [%r163], [%rd19], 16;
	// end inline asm
	add.s64 	%rd20, %rd18, 640;
	// begin inline asm
	{ .reg .u64 addr; cvta.to.shared.u64 addr, %rd20; cvt.u32.u64 %r165, addr; }

	// end inline asm
	add.s64 	%rd21, %rd19, 589824;
	// begin inline asm
	cp.async.cg.shared.global.L2::128B [%r165], [%rd21], 16;
	// end inline asm
	add.s64 	%rd22, %rd18, 1280;
	// begin inline asm
	{ .reg .u64 addr; cvta.to.shared.u64 addr, %rd22; cvt.u32.u64 %r167, addr; }

	// end inline asm
	add.s64 	%rd23, %rd19, 1179648;
	// begin inline asm
	cp.async.cg.shared.global.L2::128B [%r167], [%rd23], 16;
	// end inline asm
	add.s64 	%rd24, %rd18, 1920;
	// begin inline asm
	{ .reg .u64 addr; cvta.to.shared.u64 addr, %rd24; cvt.u32.u64 %r169, addr; }

	// end inline asm
	add.s64 	%rd25, %rd19, 1769472;
	// begin inline asm
	cp.async.cg.shared.global.L2::128B [%r169], [%rd25], 16;
	// end inline asm
	mul.lo.s32 	%r183, %r174, 3;
	and.b32  	%r6, %r183, 6;
	mov.u32 	%r184, %ctaid.x;
	mul.lo.s32 	%r185, %r172, 884736;
	mad.lo.s32 	%r186, %r184, 1769472, %r185;
	shr.u32 	%r187, %r183, 3;
	or.b32  	%r7, %r186, %r187;
	and.b32  	%r8, %r183, 7;
	sub.s32 	%r9, 8, %r8;
	mov.b32 	%r188, -1;
	shl.b32 	%r189, %r188, %r9;
	not.b32 	%r10, %r189;
	shl.b32 	%r190, %r184, 7;
	shl.b32 	%r191, %r172, 6;
	add.s32 	%r11, %r190, %r191;
	mul.lo.s32 	%r12, %r172, 2560;
	or.b32  	%r13, %r12, %r174;
	mov.b32 	%r1145, 0;
$L__BB8_1:
	setp.eq.s32 	%p1, %r6, 6;
	@%p1 bra 	$L__BB8_3;
	mad.lo.s32 	%r193, %r1145, 13824, %r7;
	cvt.u64.u32 	%rd31, %r193;
	add.s64 	%rd32, %rd3, %rd31;
	ld.global.nc.u8 	%rs39, [%rd32];
	cvt.s32.s8 	%r194, %rs39;
	shr.s32 	%r195, %r194, %r8;
	and.b32  	%r192, %r195, 7;
	// begin inline asm
	cvt.rn.f16.s32 %rs170, %r192;
	// end inline asm
	bra.uni 	$L__BB8_4;
$L__BB8_3:
	mad.lo.s32 	%r197, %r1145, 13824, %r7;
	cvt.u64.u32 	%rd33, %r197;
	add.s64 	%rd34, %rd3, %rd33;
	ld.global.nc.u8 	%rs41, [%rd34];
	cvt.s32.s8 	%r198, %rs41;
	shr.s32 	%r199, %r198, %r8;
	and.b32  	%r200, %r199, %r10;
	ld.global.nc.u8 	%rs42, [%rd34+1];
	cvt.u32.u8 	%r201, %rs42;
	shl.b32 	%r202, %r201, %r9;
	and.b32  	%r203, %r202, 6;
	or.b32  	%r196, %r203, %r200;
	// begin inline asm
	cvt.rn.f16.s32 %rs170, %r196;
	// end inline asm
$L__BB8_4:
	setp.eq.s32 	%p2, %r6, 6;
	add.s32 	%r204, %r11, %r1145;
	mul.wide.u32 	%rd35, %r204, 2;
	add.s64 	%rd5, %rd2, %rd35;
	ld.global.nc.u16 	%rs45, [%rd5];
	// begin inline asm
	{mul.f16 %rs43,%rs170,%rs45;
}
	// end inline asm
	add.s64 	%rd6, %rd1, %rd35;
	ld.global.nc.u16 	%rs48, [%rd6];
	// begin inline asm
	{sub.f16 %rs46,%rs43,%rs48;
}
	// end inline asm
	mad.lo.s32 	%r205, %r1145, 40, %r13;
	shl.b32 	%r206, %r205, 1;
	mov.u32 	%r207, _ZZ56tir_halfxint3_tensorop_64x128x32x3_t0_y1z2_K36864_align8P6__halfPaS0_S0_S0_E16B_rescale_shared;
	add.s32 	%r15, %r207, %r206;
	st.shared.u16 	[%r15], %rs46;
	add.s32 	%r16, %r1145, 1;
	@%p2 bra 	$L__BB8_6;
	mad.lo.s32 	%r209, %r16, 13824, %r7;
	cvt.u64.u32 	%rd36, %r209;
	add.s64 	%rd37, %rd3, %rd36;
	ld.global.nc.u8 	%rs50, [%rd37];
	cvt.s32.s8 	%r210, %rs50;
	shr.s32 	%r211, %r210, %r8;
	and.b32  	%r208, %r211, 7;
	// begin inline asm
	cvt.rn.f16.s32 %rs171, %r208;
	// end inline asm
	bra.uni 	$L__BB8_7;
$L__BB8_6:
	mad.lo.s32 	%r213, %r16, 13824, %r7;
	cvt.u64.u32 	%rd38, %r213;
	add.s64 	%rd39, %rd3, %rd38;
	ld.global.nc.u8 	%rs52, [%rd39];
	cvt.s32.s8 	%r214, %rs52;
	shr.s32 	%r215, %r214, %r8;
	and.b32  	%r216, %r215, %r10;
	ld.global.nc.u8 	%rs53, [%rd39+1];
	cvt.u32.u8 	%r217, %rs53;
	shl.b32 	%r218, %r217, %r9;
	and.b32  	%r219, %r218, 6;
	or.b32  	%r212, %r219, %r216;
	// begin inline asm
	cvt.rn.f16.s32 %rs171, %r212;
	// end inline asm
$L__BB8_7:
	setp.eq.s32 	%p3, %r6, 6;
	ld.global.nc.u16 	%rs56, [%rd5+2];
	// begin inline asm
	{mul.f16 %rs54,%rs171,%rs56;
}
	// end inline asm
	ld.global.nc.u16 	%rs59, [%rd6+2];
	// begin inline asm
	{sub.f16 %rs57,%rs54,%rs59;
}
	// end inline asm
	st.shared.u16 	[%r15+80], %rs57;
	add.s32 	%r17, %r1145, 2;
	@%p3 bra 	$L__BB8_9;
	mad.lo.s32 	%r221, %r17, 13824, %r7;
	cvt.u64.u32 	%rd40, %r221;
	add.s64 	%rd41, %rd3, %rd40;
	ld.global.nc.u8 	%rs61, [%rd41];
	cvt.s32.s8 	%r222, %rs61;
	shr.s32 	%r223, %r222, %r8;
	and.b32  	%r220, %r223, 7;
	// begin inline asm
	cvt.rn.f16.s32 %rs172, %r220;
	// end inline asm
	bra.uni 	$L__BB8_10;
$L__BB8_9:
	mad.lo.s32 	%r225, %r17, 13824, %r7;
	cvt.u64.u32 	%rd42, %r225;
	add.s64 	%rd43, %rd3, %rd42;
	ld.global.nc.u8 	%rs63, [%rd43];
	cvt.s32.s8 	%r226, %rs63;
	shr.s32 	%r227, %r226, %r8;
	and.b32  	%r228, %r227, %r10;
	ld.global.nc.u8 	%rs64, [%rd43+1];
	cvt.u32.u8 	%r229, %rs64;
	shl.b32 	%r230, %r229, %r9;
	and.b32  	%r231, %r230, 6;
	or.b32  	%r224, %r231, %r228;
	// begin inline asm
	cvt.rn.f16.s32 %rs172, %r224;
	// end inline asm
$L__BB8_10:
	setp.eq.s32 	%p4, %r6, 6;
	ld.global.nc.u16 	%rs67, [%rd5+4];
	// begin inline asm
	{mul.f16 %rs65,%rs172,%rs67;
}
	// end inline asm
	ld.global.nc.u16 	%rs70, [%rd6+4];
	// begin inline asm
	{sub.f16 %rs68,%rs65,%rs70;
}
	// end inline asm
	st.shared.u16 	[%r15+160], %rs68;
	add.s32 	%r18, %r1145, 3;
	@%p4 bra 	$L__BB8_12;
	mad.lo.s32 	%r233, %r18, 13824, %r7;
	cvt.u64.u32 	%rd44, %r233;
	add.s64 	%rd45, %rd3, %rd44;
	ld.global.nc.u8 	%rs72, [%rd45];
	cvt.s32.s8 	%r234, %rs72;
	shr.s32 	%r235, %r234, %r8;
	and.b32  	%r232, %r235, 7;
	// begin inline asm
	cvt.rn.f16.s32 %rs173, %r232;
	// end inline asm
	bra.uni 	$L__BB8_13;
$L__BB8_12:
	mad.lo.s32 	%r237, %r18, 13824, %r7;
	cvt.u64.u32 	%rd46, %r237;
	add.s64 	%rd47, %rd3, %rd46;
	ld.global.nc.u8 	%rs74, [%rd47];
	cvt.s32.s8 	%r238, %rs74;
	shr.s32 	%r239, %r238, %r8;
	and.b32  	%r240, %r239, %r10;
	ld.global.nc.u8 	%rs75, [%rd47+1];
	cvt.u32.u8 	%r241, %rs75;
	shl.b32 	%r242, %r241, %r9;
	and.b32  	%r243, %r242, 6;
	or.b32  	%r236, %r243, %r240;
	// begin inline asm
	cvt.rn.f16.s32 %rs173, %r236;
	// end inline asm
$L__BB8_13:
	ld.global.nc.u16 	%rs78, [%rd5+6];
	// begin inline asm
	{mul.f16 %rs76,%rs173,%rs78;
}
	// end inline asm
	ld.global.nc.u16 	%rs81, [%rd6+6];
	// begin inline asm
	{sub.f16 %rs79,%rs76,%rs81;
}
	// end inline asm
	st.shared.u16 	[%r15+240], %rs79;
	add.s32 	%r1145, %r1145, 4;
	setp.ne.s32 	%p5, %r1145, 64;
	@%p5 bra 	$L__BB8_1;
	// begin inline asm
	cp.async.commit_group;
	// end inline asm
	add.s64 	%rd48, %rd18, 5120;
	// begin inline asm
	{ .reg .u64 addr; cvta.to.shared.u64 addr, %rd48; cvt.u32.u64 %r244, addr; }

	// end inline asm
	cvt.u64.u32 	%rd56, %r2;
	cvt.u64.u32 	%rd57, %r5;
	cvt.u64.u32 	%rd58, %r4;
	add.s64 	%rd59, %rd58, %rd57;
	add.s64 	%rd60, %rd59, %rd56;
	shl.b64 	%rd61, %rd60, 1;
	add.s64 	%rd7, %rd14, %rd61;
	add.s64 	%rd49, %rd7, 64;
	// begin inline asm
	cp.async.cg.shared.global.L2::128B [%r244], [%rd49], 16;
	// end inline asm
	add.s64 	%rd50, %rd18, 5760;
	// begin inline asm
	{ .reg .u64 addr; cvta.to.shared.u64 addr, %rd50; cvt.u32.u64 %r246, addr; }

	// end inline asm
	add.s64 	%rd51, %rd7, 589888;
	// begin inline asm
	cp.async.cg.shared.global.L2::128B [%r246], [%rd51], 16;
	// end inline asm
	add.s64 	%rd52, %rd18, 6400;
	// begin inline asm
	{ .reg .u64 addr; cvta.to.shared.u64 addr, %rd52; cvt.u32.u64 %r248, addr; }

	// end inline asm
	add.s64 	%rd53, %rd7, 1179712;
	// begin inline asm
	cp.async.cg.shared.global.L2::128B [%r248], [%rd53], 16;
	// end inline asm
	add.s64 	%rd54, %rd18, 7040;
	// begin inline asm
	{ .reg .u64 addr; cvta.to.shared.u64 addr, %rd54; cvt.u32.u64 %r250, addr; }

	// end inline asm
	add.s64 	%rd55, %rd7, 1769536;
	// begin inline asm
	cp.async.cg.shared.global.L2::128B [%r250], [%rd55], 16;
	// end inline asm
	mov.b32 	%r1146, 0;
$L__BB8_15:
	setp.eq.s32 	%p6, %r6, 6;
	mul.lo.s32 	%r21, %r1146, 13824;
	cvt.u64.u32 	%rd62, %r21;
	cvt.u64.u32 	%rd63, %r7;
	add.s64 	%rd64, %rd63, %rd62;
	add.s64 	%rd8, %rd3, %rd64;
	@%p6 bra 	$L__BB8_17;
	ld.global.nc.u8 	%rs83, [%rd8+12];
	cvt.s32.s8 	%r254, %rs83;
	shr.s32 	%r255, %r254, %r8;
	and.b32  	%r253, %r255, 7;
	// begin inline asm
	cvt.rn.f16.s32 %rs174, %r253;
	// end inline asm
	bra.uni 	$L__BB8_18;
$L__BB8_17:
	add.s32 	%r257, %r7, %r21;
	cvt.u64.u32 	%rd65, %r257;
	add.s64 	%rd66, %rd3, %rd65;
	ld.global.nc.u8 	%rs85, [%rd66+12];
	cvt.s32.s8 	%r258, %rs85;
	shr.s32 	%r259, %r258, %r8;
	and.b32  	%r260, %r259, %r10;
	ld.global.nc.u8 	%rs86, [%rd66+13];
	cvt.u32.u8 	%r261, %rs86;
	shl.b32 	%r262, %r261, %r9;
	and.b32  	%r263, %r262, 6;
	or.b32  	%r256, %r263, %r260;
	// begin inline asm
	cvt.rn.f16.s32 %rs174, %r256;
	// end inline asm
$L__BB8_18:
	setp.eq.s32 	%p7, %r6, 6;
	add.s32 	%r264, %r11, %r1146;
	mul.wide.u32 	%rd67, %r264, 2;
	add.s64 	%rd9, %rd2, %rd67;
	ld.global.nc.u16 	%rs89, [%rd9];
	// begin inline asm
	{mul.f16 %rs87,%rs174,%rs89;
}
	// end inline asm
	add.s64 	%rd10, %rd1, %rd67;
	ld.global.nc.u16 	%rs92, [%rd10];
	// begin inline asm
	{sub.f16 %rs90,%rs87,%rs92;
}
	// end inline asm
	mad.lo.s32 	%r265, %r1146, 40, %r13;
	shl.b32 	%r266, %r265, 1;
	add.s32 	%r22, %r207, %r266;
	st.shared.u16 	[%r22+10240], %rs90;
	@%p7 bra 	$L__BB8_20;
	ld.global.nc.u8 	%rs94, [%rd8+13836];
	cvt.s32.s8 	%r269, %rs94;
	shr.s32 	%r270, %r269, %r8;
	and.b32  	%r268, %r270, 7;
	// begin inline asm
	cvt.rn.f16.s32 %rs175, %r268;
	// end inline asm
	bra.uni 	$L__BB8_21;
$L__BB8_20:
	add.s32 	%r272, %r21, %r7;
	add.s32 	%r273, %r272, 13824;
	cvt.u64.u32 	%rd68, %r273;
	add.s64 	%rd69, %rd3, %rd68;
	ld.global.nc.u8 	%rs96, [%rd69+12];
	cvt.s32.s8 	%r274, %rs96;
	shr.s32 	%r275, %r274, %r8;
	and.b32  	%r276, %r275, %r10;
	ld.global.nc.u8 	%rs97, [%rd69+13];
	cvt.u32.u8 	%r277, %rs97;
	shl.b32 	%r278, %r277, %r9;
	and.b32  	%r279, %r278, 6;
	or.b32  	%r271, %r279, %r276;
	// begin inline asm
	cvt.rn.f16.s32 %rs175, %r271;
	// end inline asm
$L__BB8_21:
	setp.eq.s32 	%p8, %r6, 6;
	ld.global.nc.u16 	%rs100, [%rd9+2];
	// begin inline asm
	{mul.f16 %rs98,%rs175,%rs100;
}
	// end inline asm
	ld.global.nc.u16 	%rs103, [%rd10+2];
	// begin inline asm
	{sub.f16 %rs101,%rs98,%rs103;
}
	// end inline asm
	st.shared.u16 	[%r22+10320], %rs101;
	@%p8 bra 	$L__BB8_23;
	ld.global.nc.u8 	%rs105, [%rd8+27660];
	cvt.s32.s8 	%r281, %rs105;
	shr.s32 	%r282, %r281, %r8;
	and.b32  	%r280, %r282, 7;
	// begin inline asm
	cvt.rn.f16.s32 %rs176, %r280;
	// end inline asm
	bra.uni 	$L__BB8_24;
$L__BB8_23:
	add.s32 	%r284, %r21, %r7;
	add.s32 	%r285, %r284, 27648;
	cvt.u64.u32 	%rd70, %r285;
	add.s64 	%rd71, %rd3, %rd70;
	ld.global.nc.u8 	%rs107, [%rd71+12];
	cvt.s32.s8 	%r286, %rs107;
	shr.s32 	%r287, %r286, %r8;
	and.b32  	%r288, %r287, %r10;
	ld.global.nc.u8 	%rs108, [%rd71+13];
	cvt.u32.u8 	%r289, %rs108;
	shl.b32 	%r290, %r289, %r9;
	and.b32  	%r291, %r290, 6;
	or.b32  	%r283, %r291, %r288;
	// begin inline asm
	cvt.rn.f16.s32 %rs176, %r283;
	// end inline asm
$L__BB8_24:
	setp.eq.s32 	%p9, %r6, 6;
	ld.global.nc.u16 	%rs111, [%rd9+4];
	// begin inline asm
	{mul.f16 %rs109,%rs176,%rs111;
}
	// end inline asm
	ld.global.nc.u16 	%rs114, [%rd10+4];
	// begin inline asm
	{sub.f16 %rs112,%rs109,%rs114;
}
	// end inline asm
	st.shared.u16 	[%r22+10400], %rs112;
	@%p9 bra 	$L__BB8_26;
	ld.global.nc.u8 	%rs116, [%rd8+41484];
	cvt.s32.s8 	%r293, %rs116;
	shr.s32 	%r294, %r293, %r8;
	and.b32  	%r292, %r294, 7;
	// begin inline asm
	cvt.rn.f16.s32 %rs177, %r292;
	// end inline asm
	bra.uni 	$L__BB8_27;
$L__BB8_26:
	add.s32 	%r296, %r21, %r7;
	add.s32 	%r297, %r296, 41472;
	cvt.u64.u32 	%rd72, %r297;
	add.s64 	%rd73, %rd3, %rd72;
	ld.global.nc.u8 	%rs118, [%rd73+12];
	cvt.s32.s8 	%r298, %rs118;
	shr.s32 	%r299, %r298, %r8;
	and.b32  	%r300, %r299, %r10;
	ld.global.nc.u8 	%rs119, [%rd73+13];
	cvt.u32.u8 	%r301, %rs119;
	shl.b32 	%r302, %r301, %r9;
	and.b32  	%r303, %r302, 6;
	or.b32  	%r295, %r303, %r300;
	// begin inline asm
	cvt.rn.f16.s32 %rs177, %r295;
	// end inline asm
$L__BB8_27:
	ld.global.nc.u16 	%rs122, [%rd9+6];
	// begin inline asm
	{mul.f16 %rs120,%rs177,%rs122;
}
	// end inline asm
	ld.global.nc.u16 	%rs125, [%rd10+6];
	// begin inline asm
	{sub.f16 %rs123,%rs120,%rs125;
}
	// end inline asm
	st.shared.u16 	[%r22+10480], %rs123;
	add.s32 	%r1146, %r1146, 4;
	setp.ne.s32 	%p10, %r1146, 64;
	@%p10 bra 	$L__BB8_15;
	// begin inline asm
	cp.async.commit_group;
	// end inline asm
	mov.b32 	%r1211, 0;
	add.s32 	%r322, %r12, %r174;
	mov.u32 	%r1148, %r1147;
	mov.u32 	%r1149, %r1147;
	mov.u32 	%r1150, %r1147;
	mov.u32 	%r1151, %r1147;
	mov.u32 	%r1152, %r1147;
	mov.u32 	%r1153, %r1147;
	mov.u32 	%r1154, %r1147;
	mov.u32 	%r1155, %r1147;
	mov.u32 	%r1156, %r1147;
	mov.u32 	%r1157, %r1147;
	mov.u32 	%r1158, %r1147;
	mov.u32 	%r1159, %r1147;
	mov.u32 	%r1160, %r1147;
	mov.u32 	%r1161, %r1147;
	mov.u32 	%r1162, %r1147;
	mov.u32 	%r1163, %r1147;
	mov.u32 	%r1164, %r1147;
	mov.u32 	%r1165, %r1147;
	mov.u32 	%r1166, %r1147;
	mov.u32 	%r1167, %r1147;
	mov.u32 	%r1168, %r1147;
	mov.u32 	%r1169, %r1147;
	mov.u32 	%r1170, %r1147;
	mov.u32 	%r1171, %r1147;
	mov.u32 	%r1172, %r1147;
	mov.u32 	%r1173, %r1147;
	mov.u32 	%r1174, %r1147;
	mov.u32 	%r1175, %r1147;
	mov.u32 	%r1176, %r1147;
	mov.u32 	%r1177, %r1147;
	mov.u32 	%r1178, %r1147;
	mov.u32 	%r1179, %r1147;
	mov.u32 	%r1180, %r1147;
	mov.u32 	%r1181, %r1147;
	mov.u32 	%r1182, %r1147;
	mov.u32 	%r1183, %r1147;
	mov.u32 	%r1184, %r1147;
	mov.u32 	%r1185, %r1147;
	mov.u32 	%r1186, %r1147;
	mov.u32 	%r1187, %r1147;
	mov.u32 	%r1188, %r1147;
	mov.u32 	%r1189, %r1147;
	mov.u32 	%r1190, %r1147;
	mov.u32 	%r1191, %r1147;
	mov.u32 	%r1192, %r1147;
	mov.u32 	%r1193, %r1147;
	mov.u32 	%r1194, %r1147;
	mov.u32 	%r1195, %r1147;
	mov.u32 	%r1196, %r1147;
	mov.u32 	%r1197, %r1147;
	mov.u32 	%r1198, %r1147;
	mov.u32 	%r1199, %r1147;
	mov.u32 	%r1200, %r1147;
	mov.u32 	%r1201, %r1147;
	mov.u32 	%r1202, %r1147;
	mov.u32 	%r1203, %r1147;
	mov.u32 	%r1204, %r1147;
	mov.u32 	%r1205, %r1147;
	mov.u32 	%r1206, %r1147;
	mov.u32 	%r1207, %r1147;
	mov.u32 	%r1208, %r1147;
	mov.u32 	%r1209, %r1147;
	mov.u32 	%r1210, %r1147;
$L__BB8_29:
	bar.sync 	0;
	add.s32 	%r314, %r1211, 2;
	mul.hi.u32 	%r315, %r314, -1431655765;
	shr.u32 	%r316, %r315, 1;
	mul.lo.s32 	%r317, %r316, 3;
	sub.s32 	%r318, %r314, %r317;
	mul.lo.s32 	%r319, %r318, 2560;
	shl.b32 	%r320, %r1211, 6;
	mul.wide.u32 	%rd82, %r319, 2;
	add.s64 	%rd74, %rd18, %rd82;
	// begin inline asm
	{ .reg .u64 addr; cvta.to.shared.u64 addr, %rd74; cvt.u32.u64 %r305, addr; }

	// end inline asm
	cvt.u64.u32 	%rd83, %r320;
	add.s64 	%rd84, %rd7, %rd83;
	add.s64 	%rd75, %rd84, 128;
	// begin inline asm
	cp.async.cg.shared.global.L2::128B [%r305], [%rd75], 16;
	// end inline asm
	add.s64 	%rd76, %rd74, 640;
	// begin inline asm
	{ .reg .u64 addr; cvta.to.shared.u64 addr, %rd76; cvt.u32.u64 %r307, addr; }

	// end inline asm
	add.s64 	%rd77, %rd84, 589952;
	// begin inline asm
	cp.async.cg.shared.global.L2::128B [%r307], [%rd77], 16;
	// end inline asm
	add.s64 	%rd78, %rd74, 1280;
	// begin inline asm
	{ .reg .u64 addr; cvta.to.shared.u64 addr, %rd78; cvt.u32.u64 %r309, addr; }

	// end inline asm
	add.s64 	%rd79, %rd84, 1179776;
	// begin inline asm
	cp.async.cg.shared.global.L2::128B [%r309], [%rd79], 16;
	// end inline asm
	add.s64 	%rd80, %rd74, 1920;
	// begin inline asm
	{ .reg .u64 addr; cvta.to.shared.u64 addr, %rd80; cvt.u32.u64 %r311, addr; }

	// end inline asm
	add.s64 	%rd81, %rd84, 1769600;
	// begin inline asm
	cp.async.cg.shared.global.L2::128B [%r311], [%rd81], 16;
	// end inline asm
	mul.lo.s32 	%r90, %r1211, 12;
	add.s32 	%r91, %r7, %r90;
	mad.lo.s32 	%r92, %r318, 5120, %r322;
	mov.b32 	%r1212, 0;
$L__BB8_30:
	mov.b32 	%r323, -1;
	shl.b32 	%r324, %r323, %r9;
	not.b32 	%r94, %r324;
	setp.eq.s32 	%p11, %r6, 6;
	mul.lo.s32 	%r95, %r1212, 13824;
	cvt.u64.u32 	%rd85, %r90;
	cvt.u64.u32 	%rd86, %r95;
	cvt.u64.u32 	%rd87, %r7;
	add.s64 	%rd88, %rd87, %rd85;
	add.s64 	%rd89, %rd88, %rd86;
	add.s64 	%rd11, %rd3, %rd89;
	@%p11 bra 	$L__BB8_32;
	ld.global.nc.u8 	%rs127, [%rd11+24];
	cvt.s32.s8 	%r326, %rs127;
	shr.s32 	%r327, %r326, %r8;
	and.b32  	%r325, %r327, 7;
	// begin inline asm
	cvt.rn.f16.s32 %rs178, %r325;
	// end inline asm
	bra.uni 	$L__BB8_33;
$L__BB8_32:
	add.s32 	%r329, %r91, %r95;
	cvt.u64.u32 	%rd90, %r329;
	add.s64 	%rd91, %rd3, %rd90;
	ld.global.nc.u8 	%rs129, [%rd91+24];
	cvt.s32.s8 	%r330, %rs129;
	shr.s32 	%r331, %r330, %r8;
	and.b32  	%r332, %r331, %r94;
	ld.global.nc.u8 	%rs130, [%rd91+25];
	cvt.u32.u8 	%r333, %rs130;
	shl.b32 	%r334, %r333, %r9;
	and.b32  	%r335, %r334, 6;
	or.b32  	%r328, %r335, %r332;
	// begin inline asm
	cvt.rn.f16.s32 %rs178, %r328;
	// end inline asm
$L__BB8_33:
	ld.param.u64 	%rd120, [_Z56tir_halfxint3_tensorop_64x128x32x3_t0_y1z2_K36864_align8P6__halfPaS0_S0_S0__param_3];
	ld.param.u64 	%rd119, [_Z56tir_halfxint3_tensorop_64x128x32x3_t0_y1z2_K36864_align8P6__halfPaS0_S0_S0__param_2];
	setp.eq.s32 	%p12, %r6, 6;
	add.s32 	%r336, %r11, %r1212;
	cvta.to.global.u64 	%rd92, %rd119;
	mul.wide.u32 	%rd93, %r336, 2;
	add.s64 	%rd12, %rd92, %rd93;
	ld.global.nc.u16 	%rs133, [%rd12];
	// begin inline asm
	{mul.f16 %rs131,%rs178,%rs133;
}
	// end inline asm
	cvta.to.global.u64 	%rd94, %rd120;
	add.s64 	%rd13, %rd94, %rd93;
	ld.global.nc.u16 	%rs136, [%rd13];
	// begin inline asm
	{sub.f16 %rs134,%rs131,%rs136;
}
	// end inline asm
	mad.lo.s32 	%r337, %r1212, 40, %r92;
	shl.b32 	%r338, %r337, 1;
	mov.u32 	%r339, _ZZ56tir_halfxint3_tensorop_64x128x32x3_t0_y1z2_K36864_align8P6__halfPaS0_S0_S0_E16B_rescale_shared;
	add.s32 	%r96, %r339, %r338;
	st.shared.u16 	[%r96], %rs134;
	@%p12 bra 	$L__BB8_35;
	ld.global.nc.u8 	%rs138, [%rd11+13848];
	cvt.s32.s8 	%r341, %rs138;
	shr.s32 	%r342, %r341, %r8;
	and.b32  	%r340, %r342, 7;
	// begin inline asm
	cvt.rn.f16.s32 %rs179, %r340;
	// end inline asm
	bra.uni 	$L__BB8_36;
$L__BB8_35:
	add.s32 	%r344, %r95, %r91;
	add.s32 	%r345, %r344, 13824;
	cvt.u64.u32 	%rd95, %r345;
	add.s64 	%rd96, %rd3, %rd95;
	ld.global.nc.u8 	%rs140, [%rd96+24];
	cvt.s32.s8 	%r346, %rs140;
	shr.s32 	%r347, %r346, %r8;
	and.b32  	%r348, %r347, %r94;
	ld.global.nc.u8 	%rs141, [%rd96+25];
	cvt.u32.u8 	%r349, %rs141;
	shl.b32 	%r350, %r349, %r9;
	and.b32  	%r351, %r350, 6;
	or.b32  	%r343, %r351, %r348;
	// begin inline asm
	cvt.rn.f16.s32 %rs179, %r343;
	// end inline asm
$L__BB8_36:
	setp.eq.s32 	%p13, %r6, 6;
	ld.global.nc.u16 	%rs144, [%rd12+2];
	// begin inline asm
	{mul.f16 %rs142,%rs179,%rs144;
}
	// end inline asm
	ld.global.nc.u16 	%rs147, [%rd13+2];
	// begin inline asm
	{sub.f16 %rs145,%rs142,%rs147;
}
	// end inline asm
	st.shared.u16 	[%r96+80], %rs145;
	@%p13 bra 	$L__BB8_38;
	ld.global.nc.u8 	%rs149, [%rd11+27672];
	cvt.s32.s8 	%r353, %rs149;
	shr.s32 	%r354, %r353, %r8;
	and.b32  	%r352, %r354, 7;
	// begin inline asm
	cvt.rn.f16.s32 %rs180, %r352;
	// end inline asm
	bra.uni 	$L__BB8_39;
$L__BB8_38:
	add.s32 	%r356, %r95, %r91;
	add.s32 	%r357, %r356, 27648;
	cvt.u64.u32 	%rd97, %r357;
	add.s64 	%rd98, %rd3, %rd97;
	ld.global.nc.u8 	%rs151, [%rd98+24];
	cvt.s32.s8 	%r358, %rs151;
	shr.s32 	%r359, %r358, %r8;
	and.b32  	%r360, %r359, %r94;
	ld.global.nc.u8 	%rs152, [%rd98+25];
	cvt.u32.u8 	%r361, %rs152;
	shl.b32 	%r362, %r361, %r9;
	and.b32  	%r363, %r362, 6;
	or.b32  	%r355, %r363, %r360;
	// begin inline asm
	cvt.rn.f16.s32 %rs180, %r355;
	// end inline asm
$L__BB8_39:
	setp.eq.s32 	%p14, %r6, 6;
	ld.global.nc.u16 	%rs155, [%rd12+4];
	// begin inline asm
	{mul.f16 %rs153,%rs180,%rs155;
}
	// end inline asm
	ld.global.nc.u16 	%rs158, [%rd13+4];
	// begin inline asm
	{sub.f16 %rs156,%rs153,%rs158;
}
	// end inline asm
	st.shared.u16 	[%r96+160], %rs156;
	@%p14 bra 	$L__BB8_41;
	ld.global.nc.u8 	%rs160, [%rd11+41496];
	cvt.s32.s8 	%r365, %rs160;
	shr.s32 	%r366, %r365, %r8;
	and.b32  	%r364, %r366, 7;
	// begin inline asm
	cvt.rn.f16.s32 %rs181, %r364;
	// end inline asm
	bra.uni 	$L__BB8_42;
$L__BB8_41:
	add.s32 	%r368, %r95, %r91;
	add.s32 	%r369, %r368, 41472;
	cvt.u64.u32 	%rd99, %r369;
	add.s64 	%rd100, %rd3, %rd99;
	ld.global.nc.u8 	%rs162, [%rd100+24];
	cvt.s32.s8 	%r370, %rs162;
	shr.s32 	%r371, %r370, %r8;
	and.b32  	%r372, %r371, %r94;
	ld.global.nc.u8 	%rs163, [%rd100+25];
	cvt.u32.u8 	%r373, %rs163;
	shl.b32 	%r374, %r373, %r9;
	and.b32  	%r375, %r374, 6;
	or.b32  	%r367, %r375, %r372;
	// begin inline asm
	cvt.rn.f16.s32 %rs181, %r367;
	// end inline asm
$L__BB8_42:
	ld.global.nc.u16 	%rs166, [%rd12+6];
	// begin inline asm
	{mul.f16 %rs164,%rs181,%rs166;
}
	// end inline asm
	ld.global.nc.u16 	%rs169, [%rd13+6];
	// begin inline asm
	{sub.f16 %rs167,%rs164,%rs169;
}
	// end inline asm
	st.shared.u16 	[%r96+240], %rs167;
	add.s32 	%r1212, %r1212, 4;
	setp.ne.s32 	%p15, %r1212, 64;
	@%p15 bra 	$L__BB8_30;
	// begin inline asm
	cp.async.commit_group;
	// end inline asm
	// begin inline asm
	cp.async.wait_group 2;
	// end inline asm
	bar.sync 	0;
	mul.hi.u32 	%r376, %r1211, -1431655765;
	shr.u32 	%r377, %r376, 1;
	mul.lo.s32 	%r378, %r377, 3;
	sub.s32 	%r379, %r1211, %r378;
	mul.lo.s32 	%r380, %r379, 5120;
	add.s32 	%r381, %r380, %r12;
	mov.u32 	%r382, _ZZ56tir_halfxint3_tensorop_64x128x32x3_t0_y1z2_K36864_align8P6__halfPaS0_S0_S0_E8A_shared;
	add.s32 	%r383, %r382, %r380;
	mov.b32 	%r384, 40;
	wmma.load.a.sync.aligned.row.m16n16k16.shared.f16 	{%r385, %r386, %r387, %r388, %r389, %r390, %r391, %r392}, [%r383], %r384;
	add.s32 	%r393, %r383, 1280;
	wmma.load.a.sync.aligned.row.m16n16k16.shared.f16 	{%r394, %r395, %r396, %r397, %r398, %r399, %r400, %r401}, [%r393], %r384;
	add.s32 	%r402, %r383, 2560;
	wmma.load.a.sync.aligned.row.m16n16k16.shared.f16 	{%r403, %r404, %r405, %r406, %r407, %r408, %r409, %r410}, [%r402], %r384;
	add.s32 	%r411, %r383, 3840;
	wmma.load.a.sync.aligned.row.m16n16k16.shared.f16 	{%r412, %r413, %r414, %r415, %r416, %r417, %r418, %r419}, [%r411], %r384;
	shl.b32 	%r420, %r381, 1;
	mov.u32 	%r421, _ZZ56tir_halfxint3_tensorop_64x128x32x3_t0_y1z2_K36864_align8P6__halfPaS0_S0_S0_E16B_rescale_shared;
	add.s32 	%r422, %r421, %r420;
	wmma.load.b.sync.aligned.col.m16n16k16.shared.f16 	{%r423, %r424, %r425, %r426, %r427, %r428, %r429, %r430}, [%r422], %r384;
	add.s32 	%r431, %r422, 1280;
	wmma.load.b.sync.aligned.col.m16n16k16.shared.f16 	{%r432, %r433, %r434, %r435, %r436, %r437, %r438, %r439}, [%r431], %r384;
	add.s32 	%r440, %r422, 2560;
	wmma.load.b.sync.aligned.col.m16n16k16.shared.f16 	{%r441, %r442, %r443, %r444, %r445, %r446, %r447, %r448}, [%r440], %r384;
	add.s32 	%r449, %r422, 3840;
	wmma.load.b.sync.aligned.col.m16n16k16.shared.f16 	{%r450, %r451, %r452, %r453, %r454, %r455, %r456, %r457}, [%r449], %r384;
	wmma.mma.sync.aligned.row.col.m16n16k16.f16.f16 {%r458, %r459, %r460, %r461}, {%r385, %r386, %r387, %r388, %r389, %r390, %r391, %r392}, {%r423, %r424, %r425, %r426, %r427, %r428, %r429, %r430}, {%r1210, %r1209, %r1208, %r1207};
	wmma.mma.sync.aligned.row.col.m16n16k16.f16.f16 {%r462, %r463, %r464, %r465}, {%r385, %r386, %r387, %r388, %r389, %r390, %r391, %r392}, {%r432, %r433, %r434, %r435, %r436, %r437, %r438, %r439}, {%r1206, %r1205, %r1204, %r1203};
	wmma.mma.sync.aligned.row.col.m16n16k16.f16.f16 {%r466, %r467, %r468, %r469}, {%r385, %r386, %r387, %r388, %r389, %r390, %r391, %r392}, {%r441, %r442, %r443, %r444, %r445, %r446, %r447, %r448}, {%r1202, %r1201, %r1200, %r1199};
	wmma.mma.sync.aligned.row.col.m16n16k16.f16.f16 {%r470, %r471, %r472, %r473}, {%r385, %r386, %r387, %r388, %r389, %r390, %r391, %r392}, {%r450, %r451, %r452, %r453, %r454, %r455, %r456, %r457}, {%r1198, %r1197, %r1196, %r1195};
	wmma.mma.sync.aligned.row.col.m16n16k16.f16.f16 {%r474, %r475, %r476, %r477}, {%r394, %r395, %r396, %r397, %r398, %r399, %r400, %r401}, {%r423, %r424, %r425, %r426, %r427, %r428, %r429, %r430}, {%r1194, %r1193, %r1192, %r1191};
	wmma.mma.sync.aligned.row.col.m16n16k16.f16.f16 {%r478, %r479, %r480, %r481}, {%r394, %r395, %r396, %r397, %r398, %r399, %r400, %r401}, {%r432, %r433, %r434, %r435, %r436, %r437, %r438, %r439}, {%r1190, %r1189, %r1188, %r1187};
	wmma.mma.sync.aligned.row.col.m16n16k16.f16.f16 {%r482, %r483, %r484, %r485}, {%r394, %r395, %r396, %r397, %r398, %r399, %r400, %r401}, {%r441, %r442, %r443, %r444, %r445, %r446, %r447, %r448}, {%r1186, %r1185, %r1184, %r1183};
	wmma.mma.sync.aligned.row.col.m16n16k16.f16.f16 {%r486, %r487, %r488, %r489}, {%r394, %r395, %r396, %r397, %r398, %r399, %r400, %r401}, {%r450, %r451, %r452, %r453, %r454, %r455, %r456, %r457}, {%r1182, %r1181, %r1180, %r1179};
	wmma.mma.sync.aligned.row.col.m16n16k16.f16.f16 {%r490, %r491, %r492, %r493}, {%r403, %r404, %r405, %r406, %r407, %r408, %r409, %r410}, {%r423, %r424, %r425, %r426, %r427, %r428, %r429, %r430}, {%r1178, %r1177, %r1176, %r1175};
	wmma.mma.sync.aligned.row.col.m16n16k16.f16.f16 {%r494, %r495, %r496, %r497}, {%r403, %r404, %r405, %r406, %r407, %r408, %r409, %r410}, {%r432, %r433, %r434, %r435, %r436, %r437, %r438, %r439}, {%r1174, %r1173, %r1172, %r1171};
	wmma.mma.sync.aligned.row.col.m16n16k16.f16.f16 {%r498, %r499, %r500, %r501}, {%r403, %r404, %r405, %r406, %r407, %r408, %r409, %r410}, {%r441, %r442, %r443, %r444, %r445, %r446, %r447, %r448}, {%r1170, %r1169, %r1168, %r1167};
	wmma.mma.sync.aligned.row.col.m16n16k16.f16.f16 {%r502, %r503, %r504, %r505}, {%r403, %r404, %r405, %r406, %r407, %r408, %r409, %r410}, {%r450, %r451, %r452, %r453, %r454, %r455, %r456, %r457}, {%r1166, %r1165, %r1164, %r1163};
	wmma.mma.sync.aligned.row.col.m16n16k16.f16.f16 {%r506, %r507, %r508, %r509}, {%r412, %r413, %r414, %r415, %r416, %r417, %r418, %r419}, {%r423, %r424, %r425, %r426, %r427, %r428, %r429, %r430}, {%r1162, %r1161, %r1160, %r1159};
	wmma.mma.sync.aligned.row.col.m16n16k16.f16.f16 {%r510, %r511, %r512, %r513}, {%r412, %r413, %r414, %r415, %r416, %r417, %r418, %r419}, {%r432, %r433, %r434, %r435, %r436, %r437, %r438, %r439}, {%r1158, %r1157, %r1156, %r1155};
	wmma.mma.sync.aligned.row.col.m16n16k16.f16.f16 {%r514, %r515, %r516, %r517}, {%r412, %r413, %r414, %r415, %r416, %r417, %r418, %r419}, {%r441, %r442, %r443, %r444, %r445, %r446, %r447, %r448}, {%r1154, %r1153, %r1152, %r1151};
	wmma.mma.sync.aligned.row.col.m16n16k16.f16.f16 {%r518, %r519, %r520, %r521}, {%r412, %r413, %r414, %r415, %r416, %r417, %r418, %r419}, {%r450, %r451, %r452, %r453, %r454, %r455, %r456, %r457}, {%r1150, %r1149, %r1148, %r1147};
	add.s32 	%r522, %r383, 32;
	wmma.load.a.sync.aligned.row.m16n16k16.shared.f16 	{%r523, %r524, %r525, %r526, %r527, %r528, %r529, %r530}, [%r522], %r384;
	add.s32 	%r531, %r383, 1312;
	wmma.load.a.sync.aligned.row.m16n16k16.shared.f16 	{%r532, %r533, %r534, %r535, %r536, %r537, %r538, %r539}, [%r531], %r384;
	add.s32 	%r540, %r383, 2592;
	wmma.load.a.sync.aligned.row.m16n16k16.shared.f16 	{%r541, %r542, %r543, %r544, %r545, %r546, %r547, %r548}, [%r540], %r384;
	add.s32 	%r549, %r383, 3872;
	wmma.load.a.sync.aligned.row.m16n16k16.shared.f16 	{%r550, %r551, %r552, %r553, %r554, %r555, %r556, %r557}, [%r549], %r384;
	add.s32 	%r558, %r422, 32;
	wmma.load.b.sync.aligned.col.m16n16k16.shared.f16 	{%r559, %r560, %r561, %r562, %r563, %r564, %r565, %r566}, [%r558], %r384;
	add.s32 	%r567, %r422, 1312;
	wmma.load.b.sync.aligned.col.m16n16k16.shared.f16 	{%r568, %r569, %r570, %r571, %r572, %r573, %r574, %r575}, [%r567], %r384;
	add.s32 	%r576, %r422, 2592;
	wmma.load.b.sync.aligned.col.m16n16k16.shared.f16 	{%r577, %r578, %r579, %r580, %r581, %r582, %r583, %r584}, [%r576], %r384;
	add.s32 	%r585, %r422, 3872;
	wmma.load.b.sync.aligned.col.m16n16k16.shared.f16 	{%r586, %r587, %r588, %r589, %r590, %r591, %r592, %r593}, [%r585], %r384;
	wmma.mma.sync.aligned.row.col.m16n16k16.f16.f16 {%r1210, %r1209, %r1208, %r1207}, {%r523, %r524, %r525, %r526, %r527, %r528, %r529, %r530}, {%r559, %r560, %r561, %r562, %r563, %r564, %r565, %r566}, {%r458, %r459, %r460, %r461};
	wmma.mma.sync.aligned.row.col.m16n16k16.f16.f16 {%r1206, %r1205, %r1204, %r1203}, {%r523, %r524, %r525, %r526, %r527, %r528, %r529, %r530}, {%r568, %r569, %r570, %r571, %r572, %r573, %r574, %r575}, {%r462, %r463, %r464, %r465};
	wmma.mma.sync.aligned.row.col.m16n16k16.f16.f16 {%r1202, %r1201, %r1200, %r1199}, {%r523, %r524, %r525, %r526, %r527, %r528, %r529, %r530}, {%r577, %r578, %r579, %r580, %r581, %r582, %r583, %r584}, {%r466, %r467, %r468, %r469};
	wmma.mma.sync.aligned.row.col.m16n16k16.f16.f16 {%r1198, %r1197, %r1196, %r1195}, {%r523, %r524, %r525, %r526, %r527, %r528, %r529, %r530}, {%r586, %r587, %r588, %r589, %r590, %r591, %r592, %r593}, {%r470, %r471, %r472, %r473};
	wmma.mma.sync.aligned.row.col.m16n16k16.f16.f16 {%r1194, %r1193, %r1192, %r1191}, {%r532, %r533, %r534, %r535, %r536, %r537, %r538, %r539}, {%r559, %r560, %r561, %r562, %r563, %r564, %r565, %r566}, {%r474, %r475, %r476, %r477};
	wmma.mma.sync.aligned.row.col.m16n16k16.f16.f16 {%r1190, %r1189, %r1188, %r1187}, {%r532, %r533, %r534, %r535, %r536, %r537, %r538, %r539}, {%r568, %r569, %r570, %r571, %r572, %r573, %r574, %r575}, {%r478, %r479, %r480, %r481};
	wmma.mma.sync.aligned.row.col.m16n16k16.f16.f16 {%r1186, %r1185, %r1184, %r1183}, {%r532, %r533, %r534, %r535, %r536, %r537, %r538, %r539}, {%r577, %r578, %r579, %r580, %r581, %r582, %r583, %r584}, {%r482, %r483, %r484, %r485};
	wmma.mma.sync.aligned.row.col.m16n16k16.f16.f16 {%r1182, %r1181, %r1180, %r1179}, {%r532, %r533, %r534, %r535, %r536, %r537, %r538, %r539}, {%r586, %r587, %r588, %r589, %r590, %r591, %r592, %r593}, {%r486, %r487, %r488, %r489};
	wmma.mma.sync.aligned.row.col.m16n16k16.f16.f16 {%r1178, %r1177, %r1176, %r1175}, {%r541, %r542, %r543, %r544, %r545, %r546, %r547, %r548}, {%r559, %r560, %r561, %r562, %r563, %r564, %r565, %r566}, {%r490, %r491, %r492, %r493};
	wmma.mma.sync.aligned.row.col.m16n16k16.f16.f16 {%r1174, %r1173, %r1172, %r1171}, {%r541, %r542, %r543, %r544, %r545, %r546, %r547, %r548}, {%r568, %r569, %r570, %r571, %r572, %r573, %r574, %r575}, {%r494, %r495, %r496, %r497};
	wmma.mma.sync.aligned.row.col.m16n16k16.f16.f16 {%r1170, %r1169, %r1168, %r1167}, {%r541, %r542, %r543, %r544, %r545, %r546, %r547, %r548}, {%r577, %r578, %r579, %r580, %r581, %r582, %r583, %r584}, {%r498, %r499, %r500, %r501};
	wmma.mma.sync.aligned.row.col.m16n16k16.f16.f16 {%r1166, %r1165, %r1164, %r1163}, {%r541, %r542, %r543, %r544, %r545, %r546, %r547, %r548}, {%r586, %r587, %r588, %r589, %r590, %r591, %r592, %r593}, {%r502, %r503, %r504, %r505};
	wmma.mma.sync.aligned.row.col.m16n16k16.f16.f16 {%r1162, %r1161, %r1160, %r1159}, {%r550, %r551, %r552, %r553, %r554, %r555, %r556, %r557}, {%r559, %r560, %r561, %r562, %r563, %r564, %r565, %r566}, {%r506, %r507, %r508, %r509};
	wmma.mma.sync.aligned.row.col.m16n16k16.f16.f16 {%r1158, %r1157, %r1156, %r1155}, {%r550, %r551, %r552, %r553, %r554, %r555, %r556, %r557}, {%r568, %r569, %r570, %r571, %r572, %r573, %r574, %r575}, {%r510, %r511, %r512, %r513};
	wmma.mma.sync.aligned.row.col.m16n16k16.f16.f16 {%r1154, %r1153, %r1152, %r1151}, {%r550, %r551, %r552, %r553, %r554, %r555, %r556, %r557}, {%r577, %r578, %r579, %r580, %r581, %r582, %r583, %r584}, {%r514, %r515, %r516, %r517};
	wmma.mma.sync.aligned.row.col.m16n16k16.f16.f16 {%r1150, %r1149, %r1148, %r1147}, {%r550, %r551, %r552, %r553, %r554, %r555, %r556, %r557}, {%r586, %r587, %r588, %r589, %r590, %r591, %r592, %r593}, {%r518, %r519, %r520, %r521};
	add.s32 	%r1211, %r1211, 1;
	setp.ne.s32 	%p16, %r1211, 1150;
	@%p16 bra 	$L__BB8_29;
	ld.param.u64 	%rd121, [_Z56tir_halfxint3_tensorop_64x128x32x3_t0_y1z2_K36864_align8P6__halfPaS0_S0_S0__param_4];
	cvta.to.global.u64 	%rd101, %rd121;
	// begin inline asm
	cp.async.wait_group 1;
	// end inline asm
	bar.sync 	0;
	add.s32 	%r595, %r382, 5120;
	mov.b32 	%r596, 40;
	wmma.load.a.sync.aligned.row.m16n16k16.shared.f16 	{%r597, %r598, %r599, %r600, %r601, %r602, %r603, %r604}, [%r595], %r596;
	add.s32 	%r605, %r382, 6400;
	wmma.load.a.sync.aligned.row.m16n16k16.shared.f16 	{%r606, %r607, %r608, %r609, %r610, %r611, %r612, %r613}, [%r605], %r596;
	add.s32 	%r614, %r382, 7680;
	wmma.load.a.sync.aligned.row.m16n16k16.shared.f16 	{%r615, %r616, %r617, %r618, %r619, %r620, %r621, %r622}, [%r614], %r596;
	add.s32 	%r623, %r382, 8960;
	wmma.load.a.sync.aligned.row.m16n16k16.shared.f16 	{%r624, %r625, %r626, %r627, %r628, %r629, %r630, %r631}, [%r623], %r596;
	shl.b32 	%r632, %r12, 1;
	add.s32 	%r634, %r421, %r632;
	add.s32 	%r635, %r634, 10240;
	wmma.load.b.sync.aligned.col.m16n16k16.shared.f16 	{%r636, %r637, %r638, %r639, %r640, %r641, %r642, %r643}, [%r635], %r596;
	add.s32 	%r644, %r634, 11520;
	wmma.load.b.sync.aligned.col.m16n16k16.shared.f16 	{%r645, %r646, %r647, %r648, %r649, %r650, %r651, %r652}, [%r644], %r596;
	add.s32 	%r653, %r634, 12800;
	wmma.load.b.sync.aligned.col.m16n16k16.shared.f16 	{%r654, %r655, %r656, %r657, %r658, %r659, %r660, %r661}, [%r653], %r596;
	add.s32 	%r662, %r634, 14080;
	wmma.load.b.sync.aligned.col.m16n16k16.shared.f16 	{%r663, %r664, %r665, %r666, %r667, %r668, %r669, %r670}, [%r662], %r596;
	wmma.mma.sync.aligned.row.col.m16n16k16.f16.f16 {%r671, %r672, %r673, %r674}, {%r597, %r598, %r599, %r600, %r601, %r602, %r603, %r604}, {%r636, %r637, %r638, %r639, %r640, %r641, %r642, %r643}, {%r1210, %r1209, %r1208, %r1207};
	wmma.mma.sync.aligned.row.col.m16n16k16.f16.f16 {%r675, %r676, %r677, %r678}, {%r597, %r598, %r599, %r600, %r601, %r602, %r603, %r604}, {%r645, %r646, %r647, %r648, %r649, %r650, %r651, %r652}, {%r1206, %r1205, %r1204, %r1203};
	wmma.mma.sync.aligned.row.col.m16n16k16.f16.f16 {%r679, %r680, %r681, %r682}, {%r597, %r598, %r599, %r600, %r601, %r602, %r603, %r604}, {%r654, %r655, %r656, %r657, %r658, %r659, %r660, %r661}, {%r1202, %r1201, %r1200, %r1199};
	wmma.mma.sync.aligned.row.col.m16n16k16.f16.f16 {%r683, %r684, %r685, %r686}, {%r597, %r598, %r599, %r600, %r601, %r602, %r603, %r604}, {%r663, %r664, %r665, %r666, %r667, %r668, %r669, %r670}, {%r1198, %r1197, %r1196, %r1195};
	wmma.mma.sync.aligned.row.col.m16n16k16.f16.f16 {%r687, %r688, %r689, %r690}, {%r606, %r607, %r608, %r609, %r610, %r611, %r612, %r613}, {%r636, %r637, %r638, %r639, %r640, %r641, %r642, %r643}, {%r1194, %r1193, %r1192, %r1191};
	wmma.mma.sync.aligned.row.col.m16n16k16.f16.f16 {%r691, %r692, %r693, %r694}, {%r606, %r607, %r608, %r609, %r610, %r611, %r612, %r613}, {%r645, %r646, %r647, %r648, %r649, %r650, %r651, %r652}, {%r1190, %r1189, %r1188, %r1187};
	wmma.mma.sync.aligned.row.col.m16n16k16.f16.f16 {%r695, %r696, %r697, %r698}, {%r606, %r607, %r608, %r609, %r610, %r611, %r612, %r613}, {%r654, %r655, %r656, %r657, %r658, %r659, %r660, %r661}, {%r1186, %r1185, %r1184, %r1183};
	wmma.mma.sync.aligned.row.col.m16n16k16.f16.f16 {%r699, %r700, %r701, %r702}, {%r606, %r607, %r608, %r609, %r610, %r611, %r612, %r613}, {%r663, %r664, %r665, %r666, %r667, %r668, %r669, %r670}, {%r1182, %r1181, %r1180, %r1179};
	wmma.mma.sync.aligned.row.col.m16n16k16.f16.f16 {%r703, %r704, %r705, %r706}, {%r615, %r616, %r617, %r618, %r619, %r620, %r621, %r622}, {%r636, %r637, %r638, %r639, %r640, %r641, %r642, %r643}, {%r1178, %r1177, %r1176, %r1175};
	wmma.mma.sync.aligned.row.col.m16n16k16.f16.f16 {%r707, %r708, %r709, %r710}, {%r615, %r616, %r617, %r618, %r619, %r620, %r621, %r622}, {%r645, %r646, %r647, %r648, %r649, %r650, %r651, %r652}, {%r1174, %r1173, %r1172, %r1171};
	wmma.mma.sync.aligned.row.col.m16n16k16.f16.f16 {%r711, %r712, %r713, %r714}, {%r615, %r616, %r617, %r618, %r619, %r620, %r621, %r622}, {%r654, %r655, %r656, %r657, %r658, %r659, %r660, %r661}, {%r1170, %r1169, %r1168, %r1167};
	wmma.mma.sync.aligned.row.col.m16n16k16.f16.f16 {%r715, %r716, %r717, %r718}, {%r615, %r616, %r617, %r618, %r619, %r620, %r621, %r622}, {%r663, %r664, %r665, %r666, %r667, %r668, %r669, %r670}, {%r1166, %r1165, %r1164, %r1163};
	wmma.mma.sync.aligned.row.col.m16n16k16.f16.f16 {%r719, %r720, %r721, %r722}, {%r624, %r625, %r626, %r627, %r628, %r629, %r630, %r631}, {%r636, %r637, %r638, %r639, %r640, %r641, %r642, %r643}, {%r1162, %r1161, %r1160, %r1159};
	wmma.mma.sync.aligned.row.col.m16n16k16.f16.f16 {%r723, %r724, %r725, %r726}, {%r624, %r625, %r626, %r627, %r628, %r629, %r630, %r631}, {%r645, %r646, %r647, %r648, %r649, %r650, %r651, %r652}, {%r1158, %r1157, %r1156, %r1155};
	wmma.mma.sync.aligned.row.col.m16n16k16.f16.f16 {%r727, %r728, %r729, %r730}, {%r624, %r625, %r626, %r627, %r628, %r629, %r630, %r631}, {%r654, %r655, %r656, %r657, %r658, %r659, %r660, %r661}, {%r1154, %r1153, %r1152, %r1151};
	wmma.mma.sync.aligned.row.col.m16n16k16.f16.f16 {%r731, %r732, %r733, %r734}, {%r624, %r625, %r626, %r627, %r628, %r629, %r630, %r631}, {%r663, %r664, %r665, %r666, %r667, %r668, %r669, %r670}, {%r1150, %r1149, %r1148, %r1147};
	add.s32 	%r735, %r382, 5152;
	wmma.load.a.sync.aligned.row.m16n16k16.shared.f16 	{%r736, %r737, %r738, %r739, %r740, %r741, %r742, %r743}, [%r735], %r596;
	add.s32 	%r744, %r382, 6432;
	wmma.load.a.sync.aligned.row.m16n16k16.shared.f16 	{%r745, %r746, %r747, %r748, %r749, %r750, %r751, %r752}, [%r744], %r596;
	add.s32 	%r753, %r382, 7712;
	wmma.load.a.sync.aligned.row.m16n16k16.shared.f16 	{%r754, %r755, %r756, %r757, %r758, %r759, %r760, %r761}, [%r753], %r596;
	add.s32 	%r762, %r382, 8992;
	wmma.load.a.sync.aligned.row.m16n16k16.shared.f16 	{%r763, %r764, %r765, %r766, %r767, %r768, %r769, %r770}, [%r762], %r596;
	add.s32 	%r771, %r634, 10272;
	wmma.load.b.sync.aligned.col.m16n16k16.shared.f16 	{%r772, %r773, %r774, %r775, %r776, %r777, %r778, %r779}, [%r771], %r596;
	add.s32 	%r780, %r634, 11552;
	wmma.load.b.sync.aligned.col.m16n16k16.shared.f16 	{%r781, %r782, %r783, %r784, %r785, %r786, %r787, %r788}, [%r780], %r596;
	add.s32 	%r789, %r634, 12832;
	wmma.load.b.sync.aligned.col.m16n16k16.shared.f16 	{%r790, %r791, %r792, %r793, %r794, %r795, %r796, %r797}, [%r789], %r596;
	add.s32 	%r798, %r634, 14112;
	wmma.load.b.sync.aligned.col.m16n16k16.shared.f16 	{%r799, %r800, %r801, %r802, %r803, %r804, %r805, %r806}, [%r798], %r596;
	wmma.mma.sync.aligned.row.col.m16n16k16.f16.f16 {%r807, %r808, %r809, %r810}, {%r736, %r737, %r738, %r739, %r740, %r741, %r742, %r743}, {%r772, %r773, %r774, %r775, %r776, %r777, %r778, %r779}, {%r671, %r672, %r673, %r674};
	wmma.mma.sync.aligned.row.col.m16n16k16.f16.f16 {%r811, %r812, %r813, %r814}, {%r736, %r737, %r738, %r739, %r740, %r741, %r742, %r743}, {%r781, %r782, %r783, %r784, %r785, %r786, %r787, %r788}, {%r675, %r676, %r677, %r678};
	wmma.mma.sync.aligned.row.col.m16n16k16.f16.f16 {%r815, %r816, %r817, %r818}, {%r736, %r737, %r738, %r739, %r740, %r741, %r742, %r743}, {%r790, %r791, %r792, %r793, %r794, %r795, %r796, %r797}, {%r679, %r680, %r681, %r682};
	wmma.mma.sync.aligned.row.col.m16n16k16.f16.f16 {%r819, %r820, %r821, %r822}, {%r736, %r737, %r738, %r739, %r740, %r741, %r742, %r743}, {%r799, %r800, %r801, %r802, %r803, %r804, %r805, %r806}, {%r683, %r684, %r685, %r686};
	wmma.mma.sync.aligned.row.col.m16n16k16.f16.f16 {%r823, %r824, %r825, %r826}, {%r745, %r746, %r747, %r748, %r749, %r750, %r751, %r752}, {%r772, %r773, %r774, %r775, %r776, %r777, %r778, %r779}, {%r687, %r688, %r689, %r690};
	wmma.mma.sync.aligned.row.col.m16n16k16.f16.f16 {%r827, %r828, %r829, %r830}, {%r745, %r746, %r747, %r748, %r749, %r750, %r751, %r752}, {%r781, %r782, %r783, %r784, %r785, %r786, %r787, %r788}, {%r691, %r692, %r693, %r694};
	wmma.mma.sync.aligned.row.col.m16n16k16.f16.f16 {%r831, %r832, %r833, %r834}, {%r745, %r746, %r747, %r748, %r749, %r750, %r751, %r752}, {%r790, %r791, %r792, %r793, %r794, %r795, %r796, %r797}, {%r695, %r696, %r697, %r698};
	wmma.mma.sync.aligned.row.col.m16n16k16.f16.f16 {%r835, %r836, %r837, %r838}, {%r745, %r746, %r747, %r748, %r749, %r750, %r751, %r752}, {%r799, %r800, %r801, %r802, %r803, %r804, %r805, %r806}, {%r699, %r700, %r701, %r702};
	wmma.mma.sync.aligned.row.col.m16n16k16.f16.f16 {%r839, %r840, %r841, %r842}, {%r754, %r755, %r756, %r757, %r758, %r759, %r760, %r761}, {%r772, %r773, %r774, %r775, %r776, %r777, %r778, %r779}, {%r703, %r704, %r705, %r706};
	wmma.mma.sync.aligned.row.col.m16n16k16.f16.f16 {%r843, %r844, %r845, %r846}, {%r754, %r755, %r756, %r757, %r758, %r759, %r760, %r761}, {%r781, %r782, %r783, %r784, %r785, %r786, %r787, %r788}, {%r707, %r708, %r709, %r710};
	wmma.mma.sync.aligned.row.col.m16n16k16.f16.f16 {%r847, %r848, %r849, %r850}, {%r754, %r755, %r756, %r757, %r758, %r759, %r760, %r761}, {%r790, %r791, %r792, %r793, %r794, %r795, %r796, %r797}, {%r711, %r712, %r713, %r714};
	wmma.mma.sync.aligned.row.col.m16n16k16.f16.f16 {%r851, %r852, %r853, %r854}, {%r754, %r755, %r756, %r757, %r758, %r759, %r760, %r761}, {%r799, %r800, %r801, %r802, %r803, %r804, %r805, %r806}, {%r715, %r716, %r717, %r718};
	wmma.mma.sync.aligned.row.col.m16n16k16.f16.f16 {%r855, %r856, %r857, %r858}, {%r763, %r764, %r765, %r766, %r767, %r768, %r769, %r770}, {%r772, %r773, %r774, %r775, %r776, %r777, %r778, %r779}, {%r719, %r720, %r721, %r722};
	wmma.mma.sync.aligned.row.col.m16n16k16.f16.f16 {%r859, %r860, %r861, %r862}, {%r763, %r764, %r765, %r766, %r767, %r768, %r769, %r770}, {%r781, %r782, %r783, %r784, %r785, %r786, %r787, %r788}, {%r723, %r724, %r725, %r726};
	wmma.mma.sync.aligned.row.col.m16n16k16.f16.f16 {%r863, %r864, %r865, %r866}, {%r763, %r764, %r765, %r766, %r767, %r768, %r769, %r770}, {%r790, %r791, %r792, %r793, %r794, %r795, %r796, %r797}, {%r727, %r728, %r729, %r730};
	wmma.mma.sync.aligned.row.col.m16n16k16.f16.f16 {%r867, %r868, %r869, %r870}, {%r763, %r764, %r765, %r766, %r767, %r768, %r769, %r770}, {%r799, %r800, %r801, %r802, %r803, %r804, %r805, %r806}, {%r731, %r732, %r733, %r734};
	// begin inline asm
	cp.async.wait_group 0;
	// end inline asm
	bar.sync 	0;
	add.s32 	%r871, %r382, 10240;
	wmma.load.a.sync.aligned.row.m16n16k16.shared.f16 	{%r872, %r873, %r874, %r875, %r876, %r877, %r878, %r879}, [%r871], %r596;
	add.s32 	%r880, %r382, 11520;
	wmma.load.a.sync.aligned.row.m16n16k16.shared.f16 	{%r881, %r882, %r883, %r884, %r885, %r886, %r887, %r888}, [%r880], %r596;
	add.s32 	%r889, %r382, 12800;
	wmma.load.a.sync.aligned.row.m16n16k16.shared.f16 	{%r890, %r891, %r892, %r893, %r894, %r895, %r896, %r897}, [%r889], %r596;
	add.s32 	%r898, %r382, 14080;
	wmma.load.a.sync.aligned.row.m16n16k16.shared.f16 	{%r899, %r900, %r901, %r902, %r903, %r904, %r905, %r906}, [%r898], %r596;
	add.s32 	%r907, %r634, 20480;
	wmma.load.b.sync.aligned.col.m16n16k16.shared.f16 	{%r908, %r909, %r910, %r911, %r912, %r913, %r914, %r915}, [%r907], %r596;
	add.s32 	%r916, %r634, 21760;
	wmma.load.b.sync.aligned.col.m16n16k16.shared.f16 	{%r917, %r918, %r919, %r920, %r921, %r922, %r923, %r924}, [%r916], %r596;
	add.s32 	%r925, %r634, 23040;
	wmma.load.b.sync.aligned.col.m16n16k16.shared.f16 	{%r926, %r927, %r928, %r929, %r930, %r931, %r932, %r933}, [%r925], %r596;
	add.s32 	%r934, %r634, 24320;
	wmma.load.b.sync.aligned.col.m16n16k16.shared.f16 	{%r935, %r936, %r937, %r938, %r939, %r940, %r941, %r942}, [%r934], %r596;
	wmma.mma.sync.aligned.row.col.m16n16k16.f16.f16 {%r943, %r944, %r945, %r946}, {%r872, %r873, %r874, %r875, %r876, %r877, %r878, %r879}, {%r908, %r909, %r910, %r911, %r912, %r913, %r914, %r915}, {%r807, %r808, %r809, %r810};
	wmma.mma.sync.aligned.row.col.m16n16k16.f16.f16 {%r947, %r948, %r949, %r950}, {%r872, %r873, %r874, %r875, %r876, %r877, %r878, %r879}, {%r917, %r918, %r919, %r920, %r921, %r922, %r923, %r924}, {%r811, %r812, %r813, %r814};
	wmma.mma.sync.aligned.row.col.m16n16k16.f16.f16 {%r951, %r952, %r953, %r954}, {%r872, %r873, %r874, %r875, %r876, %r877, %r878, %r879}, {%r926, %r927, %r928, %r929, %r930, %r931, %r932, %r933}, {%r815, %r816, %r817, %r818};
	wmma.mma.sync.aligned.row.col.m16n16k16.f16.f16 {%r955, %r956, %r957, %r958}, {%r872, %r873, %r874, %r875, %r876, %r877, %r878, %r879}, {%r935, %r936, %r937, %r938, %r939, %r940, %r941, %r942}, {%r819, %r820, %r821, %r822};
	wmma.mma.sync.aligned.row.col.m16n16k16.f16.f16 {%r959, %r960, %r961, %r962}, {%r881, %r882, %r883, %r884, %r885, %r886, %r887, %r888}, {%r908, %r909, %r910, %r911, %r912, %r913, %r914, %r915}, {%r823, %r824, %r825, %r826};
	wmma.mma.sync.aligned.row.col.m16n16k16.f16.f16 {%r963, %r964, %r965, %r966}, {%r881, %r882, %r883, %r884, %r885, %r886, %r887, %r888}, {%r917, %r918, %r919, %r920, %r921, %r922, %r923, %r924}, {%r827, %r828, %r829, %r830};
	wmma.mma.sync.aligned.row.col.m16n16k16.f16.f16 {%r967, %r968, %r969, %r970}, {%r881, %r882, %r883, %r884, %r885, %r886, %r887, %r888}, {%r926, %r927, %r928, %r929, %r930, %r931, %r932, %r933}, {%r831, %r832, %r833, %r834};
	wmma.mma.sync.aligned.row.col.m16n16k16.f16.f16 {%r971, %r972, %r973, %r974}, {%r881, %r882, %r883, %r884, %r885, %r886, %r887, %r888}, {%r935, %r936, %r937, %r938, %r939, %r940, %r941, %r942}, {%r835, %r836, %r837, %r838};
	wmma.mma.sync.aligned.row.col.m16n16k16.f16.f16 {%r975, %r976, %r977, %r978}, {%r890, %r891, %r892, %r893, %r894, %r895, %r896, %r897}, {%r908, %r909, %r910, %r911, %r912, %r913, %r914, %r915}, {%r839, %r840, %r841, %r842};
	wmma.mma.sync.aligned.row.col.m16n16k16.f16.f16 {%r979, %r980, %r981, %r982}, {%r890, %r891, %r892, %r893, %r894, %r895, %r896, %r897}, {%r917, %r918, %r919, %r920, %r921, %r922, %r923, %r924}, {%r843, %r844, %r845, %r846};
	wmma.mma.sync.aligned.row.col.m16n16k16.f16.f16 {%r983, %r984, %r985, %r986}, {%r890, %r891, %r892, %r893, %r894, %r895, %r896, %r897}, {%r926, %r927, %r928, %r929, %r930, %r931, %r932, %r933}, {%r847, %r848, %r849, %r850};
	wmma.mma.sync.aligned.row.col.m16n16k16.f16.f16 {%r987, %r988, %r989, %r990}, {%r890, %r891, %r892, %r893, %r894, %r895, %r896, %r897}, {%r935, %r936, %r937, %r938, %r939, %r940, %r941, %r942}, {%r851, %r852, %r853, %r854};
	wmma.mma.sync.aligned.row.col.m16n16k16.f16.f16 {%r991, %r992, %r993, %r994}, {%r899, %r900, %r901, %r902, %r903, %r904, %r905, %r906}, {%r908, %r909, %r910, %r911, %r912, %r913, %r914, %r915}, {%r855, %r856, %r857, %r858};
	wmma.mma.sync.aligned.row.col.m16n16k16.f16.f16 {%r995, %r996, %r997, %r998}, {%r899, %r900, %r901, %r902, %r903, %r904, %r905, %r906}, {%r917, %r918, %r919, %r920, %r921, %r922, %r923, %r924}, {%r859, %r860, %r861, %r862};
	wmma.mma.sync.aligned.row.col.m16n16k16.f16.f16 {%r999, %r1000, %r1001, %r1002}, {%r899, %r900, %r901, %r902, %r903, %r904, %r905, %r906}, {%r926, %r927, %r928, %r929, %r930, %r931, %r932, %r933}, {%r863, %r864, %r865, %r866};
	wmma.mma.sync.aligned.row.col.m16n16k16.f16.f16 {%r1003, %r1004, %r1005, %r1006}, {%r899, %r900, %r901, %r902, %r903, %r904, %r905, %r906}, {%r935, %r936, %r937, %r938, %r939, %r940, %r941, %r942}, {%r867, %r868, %r869, %r870};
	add.s32 	%r1007, %r382, 10272;
	wmma.load.a.sync.aligned.row.m16n16k16.shared.f16 	{%r1008, %r1009, %r1010, %r1011, %r1012, %r1013, %r1014, %r1015}, [%r1007], %r596;
	add.s32 	%r1016, %r382, 11552;
	wmma.load.a.sync.aligned.row.m16n16k16.shared.f16 	{%r1017, %r1018, %r1019, %r1020, %r1021, %r1022, %r1023, %r1024}, [%r1016], %r596;
	add.s32 	%r1025, %r382, 12832;
	wmma.load.a.sync.aligned.row.m16n16k16.shared.f16 	{%r1026, %r1027, %r1028, %r1029, %r1030, %r1031, %r1032, %r1033}, [%r1025], %r596;
	add.s32 	%r1034, %r382, 14112;
	wmma.load.a.sync.aligned.row.m16n16k16.shared.f16 	{%r1035, %r1036, %r1037, %r1038, %r1039, %r1040, %r1041, %r1042}, [%r1034], %r596;
	add.s32 	%r1043, %r634, 20512;
	wmma.load.b.sync.aligned.col.m16n16k16.shared.f16 	{%r1044, %r1045, %r1046, %r1047, %r1048, %r1049, %r1050, %r1051}, [%r1043], %r596;
	add.s32 	%r1052, %r634, 21792;
	wmma.load.b.sync.aligned.col.m16n16k16.shared.f16 	{%r1053, %r1054, %r1055, %r1056, %r1057, %r1058, %r1059, %r1060}, [%r1052], %r596;
	add.s32 	%r1061, %r634, 23072;
	wmma.load.b.sync.aligned.col.m16n16k16.shared.f16 	{%r1062, %r1063, %r1064, %r1065, %r1066, %r1067, %r1068, %r1069}, [%r1061], %r596;
	add.s32 	%r1070, %r634, 24352;
	wmma.load.b.sync.aligned.col.m16n16k16.shared.f16 	{%r1071, %r1072, %r1073, %r1074, %r1075, %r1076, %r1077, %r1078}, [%r1070], %r596;
	wmma.mma.sync.aligned.row.col.m16n16k16.f16.f16 {%r1079, %r1080, %r1081, %r1082}, {%r1008, %r1009, %r1010, %r1011, %r1012, %r1013, %r1014, %r1015}, {%r1044, %r1045, %r1046, %r1047, %r1048, %r1049, %r1050, %r1051}, {%r943, %r944, %r945, %r946};
	wmma.mma.sync.aligned.row.col.m16n16k16.f16.f16 {%r1083, %r1084, %r1085, %r1086}, {%r1008, %r1009, %r1010, %r1011, %r1012, %r1013, %r1014, %r1015}, {%r1053, %r1054, %r1055, %r1056, %r1057, %r1058, %r1059, %r1060}, {%r947, %r948, %r949, %r950};
	wmma.mma.sync.aligned.row.col.m16n16k16.f16.f16 {%r1087, %r1088, %r1089, %r1090}, {%r1008, %r1009, %r1010, %r1011, %r1012, %r1013, %r1014, %r1015}, {%r1062, %r1063, %r1064, %r1065, %r1066, %r1067, %r1068, %r1069}, {%r951, %r952, %r953, %r954};
	wmma.mma.sync.aligned.row.col.m16n16k16.f16.f16 {%r1091, %r1092, %r1093, %r1094}, {%r1008, %r1009, %r1010, %r1011, %r1012, %r1013, %r1014, %r1015}, {%r1071, %r1072, %r1073, %r1074, %r1075, %r1076, %r1077, %r1078}, {%r955, %r956, %r957, %r958};
	wmma.mma.sync.aligned.row.col.m16n16k16.f16.f16 {%r1095, %r1096, %r1097, %r1098}, {%r1017, %r1018, %r1019, %r1020, %r1021, %r1022, %r1023, %r1024}, {%r1044, %r1045, %r1046, %r1047, %r1048, %r1049, %r1050, %r1051}, {%r959, %r960, %r961, %r962};
	wmma.mma.sync.aligned.row.col.m16n16k16.f16.f16 {%r1099, %r1100, %r1101, %r1102}, {%r1017, %r1018, %r1019, %r1020, %r1021, %r1022, %r1023, %r1024}, {%r1053, %r1054, %r1055, %r1056, %r1057, %r1058, %r1059, %r1060}, {%r963, %r964, %r965, %r966};
	wmma.mma.sync.aligned.row.col.m16n16k16.f16.f16 {%r1103, %r1104, %r1105, %r1106}, {%r1017, %r1018, %r1019, %r1020, %r1021, %r1022, %r1023, %r1024}, {%r1062, %r1063, %r1064, %r1065, %r1066, %r1067, %r1068, %r1069}, {%r967, %r968, %r969, %r970};
	wmma.mma.sync.aligned.row.col.m16n16k16.f16.f16 {%r1107, %r1108, %r1109, %r1110}, {%r1017, %r1018, %r1019, %r1020, %r1021, %r1022, %r1023, %r1024}, {%r1071, %r1072, %r1073, %r1074, %r1075, %r1076, %r1077, %r1078}, {%r971, %r972, %r973, %r974};
	wmma.mma.sync.aligned.row.col.m16n16k16.f16.f16 {%r1111, %r1112, %r1113, %r1114}, {%r1026, %r1027, %r1028, %r1029, %r1030, %r1031, %r1032, %r1033}, {%r1044, %r1045, %r1046, %r1047, %r1048, %r1049, %r1050, %r1051}, {%r975, %r976, %r977, %r978};
	wmma.mma.sync.aligned.row.col.m16n16k16.f16.f16 {%r1115, %r1116, %r1117, %r1118}, {%r1026, %r1027, %r1028, %r1029, %r1030, %r1031, %r1032, %r1033}, {%r1053, %r1054, %r1055, %r1056, %r1057, %r1058, %r1059, %r1060}, {%r979, %r980, %r981, %r982};
	wmma.mma.sync.aligned.row.col.m16n16k16.f16.f16 {%r1119, %r1120, %r1121, %r1122}, {%r1026, %r1027, %r1028, %r1029, %r1030, %r1031, %r1032, %r1033}, {%r1062, %r1063, %r1064, %r1065, %r1066, %r1067, %r1068, %r1069}, {%r983, %r984, %r985, %r986};
	wmma.mma.sync.aligned.row.col.m16n16k16.f16.f16 {%r1123, %r1124, %r1125, %r1126}, {%r1026, %r1027, %r1028, %r1029, %r1030, %r1031, %r1032, %r1033}, {%r1071, %r1072, %r1073, %r1074, %r1075, %r1076, %r1077, %r1078}, {%r987, %r988, %r989, %r990};
	wmma.mma.sync.aligned.row.col.m16n16k16.f16.f16 {%r1127, %r1128, %r1129, %r1130}, {%r1035, %r1036, %r1037, %r1038, %r1039, %r1040, %r1041, %r1042}, {%r1044, %r1045, %r1046, %r1047, %r1048, %r1049, %r1050, %r1051}, {%r991, %r992, %r993, %r994};
	wmma.mma.sync.aligned.row.col.m16n16k16.f16.f16 {%r1131, %r1132, %r1133, %r1134}, {%r1035, %r1036, %r1037, %r1038, %r1039, %r1040, %r1041, %r1042}, {%r1053, %r1054, %r1055, %r1056, %r1057, %r1058, %r1059, %r1060}, {%r995, %r996, %r997, %r998};
	wmma.mma.sync.aligned.row.col.m16n16k16.f16.f16 {%r1135, %r1136, %r1137, %r1138}, {%r1035, %r1036, %r1037, %r1038, %r1039, %r1040, %r1041, %r1042}, {%r1062, %r1063, %r1064, %r1065, %r1066, %r1067, %r1068, %r1069}, {%r999, %r1000, %r1001, %r1002};
	wmma.mma.sync.aligned.row.col.m16n16k16.f16.f16 {%r1139, %r1140, %r1141, %r1142}, {%r1035, %r1036, %r1037, %r1038, %r1039, %r1040, %r1041, %r1042}, {%r1071, %r1072, %r1073, %r1074, %r1075, %r1076, %r1077, %r1078}, {%r1003, %r1004, %r1005, %r1006};
	mad.lo.s32 	%r1143, %r3, 589824, %r11;
	mul.wide.u32 	%rd102, %r1143, 2;
	add.s64 	%rd103, %rd101, %rd102;
	mov.b32 	%r1144, 9216;
	wmma.store.d.sync.aligned.row.m16n16k16.global.f16 	[%rd103], {%r1079, %r1080, %r1081, %r1082}, %r1144;
	add.s64 	%rd104, %rd103, 32;
	wmma.store.d.sync.aligned.row.m16n16k16.global.f16 	[%rd104], {%r1083, %r1084, %r1085, %r1086}, %r1144;
	add.s64 	%rd105, %rd103, 64;
	wmma.store.d.sync.aligned.row.m16n16k16.global.f16 	[%rd105], {%r1087, %r1088, %r1089, %r1090}, %r1144;
	add.s64 	%rd106, %rd103, 96;
	wmma.store.d.sync.aligned.row.m16n16k16.global.f16 	[%rd106], {%r1091, %r1092, %r1093, %r1094}, %r1144;
	add.s64 	%rd107, %rd103, 294912;
	wmma.store.d.sync.aligned.row.m16n16k16.global.f16 	[%rd107], {%r1095, %r1096, %r1097, %r1098}, %r1144;
	add.s64 	%rd108, %rd103, 294944;
	wmma.store.d.sync.aligned.row.m16n16k16.global.f16 	[%rd108], {%r1099, %r1100, %r1101, %r1102}, %r1144;
	add.s64 	%rd109, %rd103, 294976;
	wmma.store.d.sync.aligned.row.m16n16k16.global.f16 	[%rd109], {%r1103, %r1104, %r1105, %r1106}, %r1144;
	add.s64 	%rd110, %rd103, 295008;
	wmma.store.d.sync.aligned.row.m16n16k16.global.f16 	[%rd110], {%r1107, %r1108, %r1109, %r1110}, %r1144;
	add.s64 	%rd111, %rd103, 589824;
	wmma.store.d.sync.aligned.row.m16n16k16.global.f16 	[%rd111], {%r1111, %r1112, %r1113, %r1114}, %r1144;
	add.s64 	%rd112, %rd103, 589856;
	wmma.store.d.sync.aligned.row.m16n16k16.global.f16 	[%rd112], {%r1115, %r1116, %r1117, %r1118}, %r1144;
	add.s64 	%rd113, %rd103, 589888;
	wmma.store.d.sync.aligned.row.m16n16k16.global.f16 	[%rd113], {%r1119, %r1120, %r1121, %r1122}, %r1144;
	add.s64 	%rd114, %rd103, 589920;
	wmma.store.d.sync.aligned.row.m16n16k16.global.f16 	[%rd114], {%r1123, %r1124, %r1125, %r1126}, %r1144;
	add.s64 	%rd115, %rd103, 884736;
	wmma.store.d.sync.aligned.row.m16n16k16.global.f16 	[%rd115], {%r1127, %r1128, %r1129, %r1130}, %r1144;
	add.s64 	%rd116, %rd103, 884768;
	wmma.store.d.sync.aligned.row.m16n16k16.global.f16 	[%rd116], {%r1131, %r1132, %r1133, %r1134}, %r1144;
	add.s64 	%rd117, %rd103, 884800;
	wmma.store.d.sync.aligned.row.m16n16k16.global.f16 	[%rd117], {%r1135, %r1136, %r1137, %r1138}, %r1144;
	add.s64 	%rd118, %rd103, 884832;
	wmma.store.d.sync.aligned.row.m16n16k16.global.f16 	[%rd118], {%r1139, %r1140, %r1141, %r1142}, %r1144;
	ret;

}
	// .globl	_Z57tir_halfxint3_tensorop_128x256x32x1_t0_y2z2_K36864_align8P6__halfPaS0_S0_S0_
.visible .entry _Z57tir_halfxint3_tensorop_128x256x32x1_t0_y2z2_K36864_align8P6__halfPaS0_S0_S0_(
	.param .u64 .ptr .align 1 _Z57tir_halfxint3_tensorop_128x256x32x1_t0_y2z2_K36864_align8P6__halfPaS0_S0_S0__param_0,
	.param .u64 .ptr .align 1 _Z57tir_halfxint3_tensorop_128x256x32x1_t0_y2z2_K36864_align8P6__halfPaS0_S0_S0__param_1,
	.param .u64 .ptr .align 1 _Z57tir_halfxint3_tensorop_128x256x32x1_t0_y2z2_K36864_align8P6__halfPaS0_S0_S0__param_2,
	.param .u64 .ptr .align 1 _Z57tir_halfxint3_tensorop_128x256x32x1_t0_y2z2_K36864_align8P6__halfPaS0_S0_S0__param_3,
	.param .u64 .ptr .align 1 _Z57tir_halfxint3_tensorop_128x256x32x1_t0_y2z2_K36864_align8P6__halfPaS0_S0_S0__param_4
)
.maxntid 128
{
	.reg .pred 	%p<7>;
	.reg .b16 	%rs<62>;
	.reg .b32 	%r<862>;
	.reg .b32 	%f<2>;
	.reg .b64 	%rd<65>;
	// demoted variable
	.shared .align 2 .b8 _ZZ57tir_halfxint3_tensorop_128x256x32x1_t0_y2z2_K36864_align8P6__halfPaS0_S0_S0_E8A_shared[10240];
	// demoted variable
	.shared .align 2 .b8 _ZZ57tir_halfxint3_tensorop_128x256x32x1_t0_y2z2_K36864_align8P6__halfPaS0_S0_S0_E16B_rescale_shared[20480];
	ld.param.u64 	%rd8, [_Z57tir_halfxint3_tensorop_128x256x32x1_t0_y2z2_K36864_align8P6__halfPaS0_S0_S0__param_0];
	ld.param.u64 	%rd9, [_Z57tir_halfxint3_tensorop_128x256x32x1_t0_y2z2_K36864_align8P6__halfPaS0_S0_S0__param_1];
	ld.param.u64 	%rd10, [_Z57tir_halfxint3_tensorop_128x256x32x1_t0_y2z2_K36864_align8P6__halfPaS0_S0_S0__param_2];
	ld.param.u64 	%rd11, [_Z57tir_halfxint3_tensorop_128x256x32x1_t0_y2z2_K36864_align8P6__halfPaS0_S0_S0__param_3];
	ld.param.u64 	%rd7, [_Z57tir_halfxint3_tensorop_128x256x32x1_t0_y2z2_K36864_align8P6__halfPaS0_S0_S0__param_4];
	cvta.to.global.u64 	%rd1, %rd8;
	cvta.to.global.u64 	%rd2, %rd11;
	cvta.to.global.u64 	%rd3, %rd10;
	cvta.to.global.u64 	%rd4, %rd9;
	mov.f32 	%f1, 0f00000000;
	// begin inline asm
	{  cvt.rn.f16.f32 %rs13, %f1;}

	// end inline asm
	mov.b32 	%r732, {%rs13, %rs13};
	mov.u32 	%r2, %tid.y;
	mul.lo.s32 	%r289, %r2, 2560;
	mov.u32 	%r3, %tid.z;
	mad.lo.s32 	%r290, %r3, 1280, %r289;
	mov.u32 	%r291, %tid.x;
	shr.u32 	%r292, %r291, 2;
	shl.b32 	%r293, %r291, 3;
	and.b32  	%r294, %r293, 24;
	mad.lo.s32 	%r295, %r292, 40, %r290;
	add.s32 	%r296, %r295, %r294;
	mov.u32 	%r4, %ctaid.y;
	mul.lo.s32 	%r297, %r2, 2359296;
	mad.lo.s32 	%r298, %r4, 4718592, %r297;
	mad.lo.s32 	%r299, %r3, 1179648, %r298;
	mad.lo.s32 	%r300, %r292, 36864, %r299;
	or.b32  	%r5, %r300, %r294;
	mul.lo.s32 	%r301, %r291, 3;
	and.b32  	%r6, %r301, 6;
	mov.u32 	%r302, %ctaid.x;
	mul.lo.s32 	%r303, %r2, 1769472;
	mad.lo.s32 	%r304, %r302, 3538944, %r303;
	mad.lo.s32 	%r305, %r3, 884736, %r304;
	shr.u32 	%r306, %r301, 3;
	or.b32  	%r7, %r305, %r306;
	and.b32  	%r8, %r301, 7;
	sub.s32 	%r9, 8, %r8;
	mov.b32 	%r307, -1;
	shl.b32 	%r308, %r307, %r9;
	not.b32 	%r10, %r308;
	shl.b32 	%r11, %r302, 8;
	shl.b32 	%r309, %r2, 7;
	add.s32 	%r310, %r11, %r309;
	shl.b32 	%r311, %r3, 6;
	add.s32 	%r12, %r310, %r311;
	mul.lo.s32 	%r312, %r3, 2560;
	or.b32  	%r313, %r312, %r291;
	mad.lo.s32 	%r13, %r2, 5120, %r313;
	shl.b32 	%r314, %r296, 1;
	mov.u32 	%r315, _ZZ57tir_halfxint3_tensorop_128x256x32x1_t0_y2z2_K36864_align8P6__halfPaS0_S0_S0_E8A_shared;
	add.s32 	%r14, %r315, %r314;
	shl.b32 	%r316, %r289, 1;
	add.s32 	%r15, %r315, %r316;
	mov.u32 	%r317, _ZZ57tir_halfxint3_tensorop_128x256x32x1_t0_y2z2_K36864_align8P6__halfPaS0_S0_S0_E16B_rescale_shared;
	mad.lo.s32 	%r16, %r3, 10240, %r317;
	add.s32 	%r17, %r16, 1312;
	add.s32 	%r18, %r16, 2592;
	add.s32 	%r19, %r16, 3872;
	add.s32 	%r20, %r16, 6432;
	add.s32 	%r21, %r16, 7712;
	add.s32 	%r22, %r16, 8992;
	mov.b32 	%r860, 0;
	mov.u32 	%r733, %r732;
	mov.u32 	%r734, %r732;
	mov.u32 	%r735, %r732;
	mov.u32 	%r736, %r732;
	mov.u32 	%r737, %r732;
	mov.u32 	%r738, %r732;
	mov.u32 	%r739, %r732;
	mov.u32 	%r740, %r732;
	mov.u32 	%r741, %r732;
	mov.u32 	%r742, %r732;
	mov.u32 	%r743, %r732;
	mov.u32 	%r744, %r732;
	mov.u32 	%r745, %r732;
	mov.u32 	%r746, %r732;
	mov.u32 	%r747, %r732;
	mov.u32 	%r748, %r732;
	mov.u32 	%r749, %r732;
	mov.u32 	%r750, %r732;
	mov.u32 	%r751, %r732;
	mov.u32 	%r752, %r732;
	mov.u32 	%r753, %r732;
	mov.u32 	%r754, %r732;
	mov.u32 	%r755, %r732;
	mov.u32 	%r756, %r732;
	mov.u32 	%r757, %r732;
	mov.u32 	%r758, %r732;
	mov.u32 	%r759, %r732;
	mov.u32 	%r760, %r732;
	mov.u32 	%r761, %r732;
	mov.u32 	%r762, %r732;
	mov.u32 	%r763, %r732;
	mov.u32 	%r764, %r732;
	mov.u32 	%r765, %r732;
	mov.u32 	%r766, %r732;
	mov.u32 	%r767, %r732;
	mov.u32 	%r768, %r732;
	mov.u32 	%r769, %r732;
	mov.u32 	%r770, %r732;
	mov.u32 	%r771, %r732;
	mov.u32 	%r772, %r732;
	mov.u32 	%r773, %r732;
	mov.u32 	%r774, %r732;
	mov.u32 	%r775, %r732;
	mov.u32 	%r776, %r732;
	mov.u32 	%r777, %r732;
	mov.u32 	%r778, %r732;
	mov.u32 	%r779, %r732;
	mov.u32 	%r780, %r732;
	mov.u32 	%r781, %r732;
	mov.u32 	%r782, %r732;
	mov.u32 	%r783, %r732;
	mov.u32 	%r784, %r732;
	mov.u32 	%r785, %r732;
	mov.u32 	%r786, %r732;
	mov.u32 	%r787, %r732;
	mov.u32 	%r788, %r732;
	mov.u32 	%r789, %r732;
	mov.u32 	%r790, %r732;
	mov.u32 	%r791, %r732;
	mov.u32 	%r792, %r732;
	mov.u32 	%r793, %r732;
	mov.u32 	%r794, %r732;
	mov.u32 	%r795, %r732;
	mov.u32 	%r796, %r732;
	mov.u32 	%r797, %r732;
	mov.u32 	%r798, %r732;
	mov.u32 	%r799, %r732;
	mov.u32 	%r800, %r732;
	mov.u32 	%r801, %r732;
	mov.u32 	%r802, %r732;
	mov.u32 	%r803, %r732;
	mov.u32 	%r804, %r732;
	mov.u32 	%r805, %r732;
	mov.u32 	%r806, %r732;
	mov.u32 	%r807, %r732;
	mov.u32 	%r808, %r732;
	mov.u32 	%r809, %r732;
	mov.u32 	%r810, %r732;
	mov.u32 	%r811, %r732;
	mov.u32 	%r812, %r732;
	mov.u32 	%r813, %r732;
	mov.u32 	%r814, %r732;
	mov.u32 	%r815, %r732;
	mov.u32 	%r816, %r732;
	mov.u32 	%r817, %r732;
	mov.u32 	%r818, %r732;
	mov.u32 	%r819, %r732;
	mov.u32 	%r820, %r732;
	mov.u32 	%r821, %r732;
	mov.u32 	%r822, %r732;
	mov.u32 	%r823, %r732;
	mov.u32 	%r824, %r732;
	mov.u32 	%r825, %r732;
	mov.u32 	%r826, %r732;
	mov.u32 	%r827, %r732;
	mov.u32 	%r828, %r732;
	mov.u32 	%r829, %r732;
	mov.u32 	%r830, %r732;
	mov.u32 	%r831, %r732;
	mov.u32 	%r832, %r732;
	mov.u32 	%r833, %r732;
	mov.u32 	%r834, %r732;
	mov.u32 	%r835, %r732;
	mov.u32 	%r836, %r732;
	mov.u32 	%r837, %r732;
	mov.u32 	%r838, %r732;
	mov.u32 	%r839, %r732;
	mov.u32 	%r840, %r732;
	mov.u32 	%r841, %r732;
	mov.u32 	%r842, %r732;
	mov.u32 	%r843, %r732;
	mov.u32 	%r844, %r732;
	mov.u32 	%r845, %r732;
	mov.u32 	%r846, %r732;
	mov.u32 	%r847, %r732;
	mov.u32 	%r848, %r732;
	mov.u32 	%r849, %r732;
	mov.u32 	%r850, %r732;
	mov.u32 	%r851, %r732;
	mov.u32 	%r852, %r732;
	mov.u32 	%r853, %r732;
	mov.u32 	%r854, %r732;
	mov.u32 	%r855, %r732;
	mov.u32 	%r856, %r732;
	mov.u32 	%r857, %r732;
	mov.u32 	%r858, %r732;
	mov.u32 	%r859, %r732;
$L__BB9_1:
	bar.sync 	0;
	shl.b32 	%r319, %r860, 5;
	add.s32 	%r320, %r5, %r319;
	mul.wide.u32 	%rd12, %r320, 2;
	add.s64 	%rd13, %rd1, %rd12;
	ld.global.nc.v4.u32 	{%r321, %r322, %r323, %r324}, [%rd13];
	st.shared.v4.u32 	[%r14], {%r321, %r322, %r323, %r324};
	ld.global.nc.v4.u32 	{%r325, %r326, %r327, %r328}, [%rd13+589824];
	st.shared.v4.u32 	[%r14+640], {%r325, %r326, %r327, %r328};
	ld.global.nc.v4.u32 	{%r329, %r330, %r331, %r332}, [%rd13+1179648];
	st.shared.v4.u32 	[%r14+1280], {%r329, %r330, %r331, %r332};
	ld.global.nc.v4.u32 	{%r333, %r334, %r335, %r336}, [%rd13+1769472];
	st.shared.v4.u32 	[%r14+1920], {%r333, %r334, %r335, %r336};
	mad.lo.s32 	%r152, %r860, 12, %r7;
	mov.b32 	%r861, 0;
$L__BB9_2:
	setp.eq.s32 	%p1, %r6, 6;
	@%p1 bra 	$L__BB9_4;
	mad.lo.s32 	%r338, %r861, 13824, %r152;
	cvt.u64.u32 	%rd14, %r338;
	add.s64 	%rd15, %rd4, %rd14;
	ld.global.nc.u8 	%rs15, [%rd15];
	cvt.s32.s8 	%r339, %rs15;
	shr.s32 	%r340, %r339, %r8;
	and.b32  	%r337, %r340, 7;
	// begin inline asm
	cvt.rn.f16.s32 %rs58, %r337;
	// end inline asm
	bra.uni 	$L__BB9_5;
$L__BB9_4:
	mad.lo.s32 	%r342, %r861, 13824, %r152;
	cvt.u64.u32 	%rd16, %r342;
	add.s64 	%rd17, %rd4, %rd16;
	ld.global.nc.u8 	%rs17, [%rd17];
	cvt.s32.s8 	%r343, %rs17;
	shr.s32 	%r344, %r343, %r8;
	and.b32  	%r345, %r344, %r10;
	ld.global.nc.u8 	%rs18, [%rd17+1];
	cvt.u32.u8 	%r346, %rs18;
	shl.b32 	%r347, %r346, %r9;
	and.b32  	%r348, %r347, 6;
	or.b32  	%r341, %r348, %r345;
	// begin inline asm
	cvt.rn.f16.s32 %rs58, %r341;
	// end inline asm
$L__BB9_5:
	setp.eq.s32 	%p2, %r6, 6;
	add.s32 	%r349, %r12, %r861;
	mul.wide.u32 	%rd18, %r349, 2;
	add.s64 	%rd5, %rd3, %rd18;
	ld.global.nc.u16 	%rs21, [%rd5];
	// begin inline asm
	{mul.f16 %rs19,%rs58,%rs21;
}
	// end inline asm
	add.s64 	%rd6, %rd2, %rd18;
	ld.global.nc.u16 	%rs24, [%rd6];
	// begin inline asm
	{sub.f16 %rs22,%rs19,%rs24;
}
	// end inline asm
	mad.lo.s32 	%r350, %r861, 40, %r13;
	shl.b32 	%r351, %r350, 1;
	mov.u32 	%r352, _ZZ57tir_halfxint3_tensorop_128x256x32x1_t0_y2z2_K36864_align8P6__halfPaS0_S0_S0_E16B_rescale_shared;
	add.s32 	%r154, %r352, %r351;
	st.shared.u16 	[%r154], %rs22;
	add.s32 	%r155, %r861, 1;
	@%p2 bra 	$L__BB9_7;
	mad.lo.s32 	%r354, %r155, 13824, %r152;
	cvt.u64.u32 	%rd19, %r354;
	add.s64 	%rd20, %rd4, %rd19;
	ld.global.nc.u8 	%rs26, [%rd20];
	cvt.s32.s8 	%r355, %rs26;
	shr.s32 	%r356, %r355, %r8;
	and.b32  	%r353, %r356, 7;
	// begin inline asm
	cvt.rn.f16.s32 %rs59, %r353;
	// end inline asm
	bra.uni 	$L__BB9_8;
$L__BB9_7:
	mad.lo.s32 	%r358, %r155, 13824, %r152;
	cvt.u64.u32 	%rd21, %r358;
	add.s64 	%rd22, %rd4, %rd21;
	ld.global.nc.u8 	%rs28, [%rd22];
	cvt.s32.s8 	%r359, %rs28;
	shr.s32 	%r360, %r359, %r8;
	and.b32  	%r361, %r360, %r10;
	ld.global.nc.u8 	%rs29, [%rd22+1];
	cvt.u32.u8 	%r362, %rs29;
	shl.b32 	%r363, %r362, %r9;
	and.b32  	%r364, %r363, 6;
	or.b32  	%r357, %r364, %r361;
	// begin inline asm
	cvt.rn.f16.s32 %rs59, %r357;
	// end inline asm
$L__BB9_8:
	setp.eq.s32 	%p3, %r6, 6;
	ld.global.nc.u16 	%rs32, [%rd5+2];
	// begin inline asm
	{mul.f16 %rs30,%rs59,%rs32;
}
	// end inline asm
	ld.global.nc.u16 	%rs35, [%rd6+2];
	// begin inline asm
	{sub.f16 %rs33,%rs30,%rs35;
}
	// end inline asm
	st.shared.u16 	[%r154+80], %rs33;
	add.s32 	%r156, %r861, 2;
	@%p3 bra 	$L__BB9_10;
	mad.lo.s32 	%r366, %r156, 13824, %r152;
	cvt.u64.u32 	%rd23, %r366;
	add.s64 	%rd24, %rd4, %rd23;
	ld.global.nc.u8 	%rs37, [%rd24];
	cvt.s32.s8 	%r367, %rs37;
	shr.s32 	%r368, %r367, %r8;
	and.b32  	%r365, %r368, 7;
	// begin inline asm
	cvt.rn.f16.s32 %rs60, %r365;
	// end inline asm
	bra.uni 	$L__BB9_11;
$L__BB9_10:
	mad.lo.s32 	%r370, %r156, 13824, %r152;
	cvt.u64.u32 	%rd25, %r370;
	add.s64 	%rd26, %rd4, %rd25;
	ld.global.nc.u8 	%rs39, [%rd26];
	cvt.s32.s8 	%r371, %rs39;
	shr.s32 	%r372, %r371, %r8;
	and.b32  	%r373, %r372, %r10;
	ld.global.nc.u8 	%rs40, [%rd26+1];
	cvt.u32.u8 	%r374, %rs40;
	shl.b32 	%r375, %r374, %r9;
	and.b32  	%r376, %r375, 6;
	or.b32  	%r369, %r376, %r373;
	// begin inline asm
	cvt.rn.f16.s32 %rs60, %r369;
	// end inline asm
$L__BB9_11:
	setp.eq.s32 	%p4, %r6, 6;
	ld.global.nc.u16 	%rs43, [%rd5+4];
	// begin inline asm
	{mul.f16 %rs41,%rs60,%rs43;
}
	// end inline asm
	ld.global.nc.u16 	%rs46, [%rd6+4];
	// begin inline asm
	{sub.f16 %rs44,%rs41,%rs46;
}
	// end inline asm
	st.shared.u16 	[%r154+160], %rs44;
	add.s32 	%r157, %r861, 3;
	@%p4 bra 	$L__BB9_13;
	mad.lo.s32 	%r378, %r157, 13824, %r152;
	cvt.u64.u32 	%rd27, %r378;
	add.s64 	%rd28, %rd4, %rd27;
	ld.global.nc.u8 	%rs48, [%rd28];
	cvt.s32.s8 	%r379, %rs48;
	shr.s32 	%r380, %r379, %r8;
	and.b32  	%r377, %r380, 7;
	// begin inline asm
	cvt.rn.f16.s32 %rs61, %r377;
	// end inline asm
	bra.uni 	$L__BB9_14;
$L__BB9_13:
	mad.lo.s32 	%r382, %r157, 13824, %r152;
	cvt.u64.u32 	%rd29, %r382;
	add.s64 	%rd30, %rd4, %rd29;
	ld.global.nc.u8 	%rs50, [%rd30];
	cvt.s32.s8 	%r383, %rs50;
	shr.s32 	%r384, %r383, %r8;
	and.b32  	%r385, %r384, %r10;
	ld.global.nc.u8 	%rs51, [%rd30+1];
	cvt.u32.u8 	%r386, %rs51;
	shl.b32 	%r387, %r386, %r9;
	and.b32  	%r388, %r387, 6;
	or.b32  	%r381, %r388, %r385;
	// begin inline asm
	cvt.rn.f16.s32 %rs61, %r381;
	// end inline asm
$L__BB9_14:
	ld.global.nc.u16 	%rs54, [%rd5+6];
	// begin inline asm
	{mul.f16 %rs52,%rs61,%rs54;
}
	// end inline asm
	ld.global.nc.u16 	%rs57, [%rd6+6];
	// begin inline asm
	{sub.f16 %rs55,%rs52,%rs57;
}
	// end inline asm
	st.shared.u16 	[%r154+240], %rs55;
	add.s32 	%r861, %r861, 4;
	setp.ne.s32 	%p5, %r861, 64;
	@%p5 bra 	$L__BB9_2;
	bar.sync 	0;
	mov.b32 	%r389, 40;
	wmma.load.a.sync.aligned.row.m16n16k16.shared.f16 	{%r390, %r391, %r392, %r393, %r394, %r395, %r396, %r397}, [%r15], %r389;
	add.s32 	%r398, %r15, 1280;
	wmma.load.a.sync.aligned.row.m16n16k16.shared.f16 	{%r399, %r400, %r401, %r402, %r403, %r404, %r405, %r406}, [%r398], %r389;
	add.s32 	%r407, %r15, 2560;
	wmma.load.a.sync.aligned.row.m16n16k16.shared.f16 	{%r408, %r409, %r410, %r411, %r412, %r413, %r414, %r415}, [%r407], %r389;
	add.s32 	%r416, %r15, 3840;
	wmma.load.a.sync.aligned.row.m16n16k16.shared.f16 	{%r417, %r418, %r419, %r420, %r421, %r422, %r423, %r424}, [%r416], %r389;
	wmma.load.b.sync.aligned.col.m16n16k16.shared.f16 	{%r425, %r426, %r427, %r428, %r429, %r430, %r431, %r432}, [%r16], %r389;
	add.s32 	%r433, %r16, 1280;
	wmma.load.b.sync.aligned.col.m16n16k16.shared.f16 	{%r434, %r435, %r436, %r437, %r438, %r439, %r440, %r441}, [%r433], %r389;
	add.s32 	%r442, %r16, 2560;
	wmma.load.b.sync.aligned.col.m16n16k16.shared.f16 	{%r443, %r444, %r445, %r446, %r447, %r448, %r449, %r450}, [%r442], %r389;
	add.s32 	%r451, %r16, 3840;
	wmma.load.b.sync.aligned.col.m16n16k16.shared.f16 	{%r452, %r453, %r454, %r455, %r456, %r457, %r458, %r459}, [%r451], %r389;
	add.s32 	%r460, %r16, 5120;
	wmma.load.b.sync.aligned.col.m16n16k16.shared.f16 	{%r461, %r462, %r463, %r464, %r465, %r466, %r467, %r468}, [%r460], %r389;
	add.s32 	%r469, %r16, 6400;
	wmma.load.b.sync.aligned.col.m16n16k16.shared.f16 	{%r470, %r471, %r472, %r473, %r474, %r475, %r476, %r477}, [%r469], %r389;
	add.s32 	%r478, %r16, 7680;
	wmma.load.b.sync.aligned.col.m16n16k16.shared.f16 	{%r479, %r480, %r481, %r482, %r483, %r484, %r485, %r486}, [%r478], %r389;
	add.s32 	%r487, %r16, 8960;
	wmma.load.b.sync.aligned.col.m16n16k16.shared.f16 	{%r488, %r489, %r490, %r491, %r492, %r493, %r494, %r495}, [%r487], %r389;
	wmma.mma.sync.aligned.row.col.m16n16k16.f16.f16 {%r496, %r497, %r498, %r499}, {%r390, %r391, %r392, %r393, %r394, %r395, %r396, %r397}, {%r425, %r426, %r427, %r428, %r429, %r430, %r431, %r432}, {%r763, %r762, %r761, %r760};
	wmma.mma.sync.aligned.row.col.m16n16k16.f16.f16 {%r500, %r501, %r502, %r503}, {%r390, %r391, %r392, %r393, %r394, %r395, %r396, %r397}, {%r434, %r435, %r436, %r437, %r438, %r439, %r440, %r441}, {%r759, %r758, %r757, %r756};
	wmma.mma.sync.aligned.row.col.m16n16k16.f16.f16 {%r504, %r505, %r506, %r507}, {%r390, %r391, %r392, %r393, %r394, %r395, %r396, %r397}, {%r443, %r444, %r445, %r446, %r447, %r448, %r449, %r450}, {%r755, %r754, %r753, %r752};
	wmma.mma.sync.aligned.row.col.m16n16k16.f16.f16 {%r508, %r509, %r510, %r511}, {%r390, %r391, %r392, %r393, %r394, %r395, %r396, %r397}, {%r452, %r453, %r454, %r455, %r456, %r457, %r458, %r459}, {%r751, %r750, %r749, %r748};
	wmma.mma.sync.aligned.row.col.m16n16k16.f16.f16 {%r512, %r513, %r514, %r515}, {%r390, %r391, %r392, %r393, %r394, %r395, %r396, %r397}, {%r461, %r462, %r463, %r464, %r465, %r466, %r467, %r468}, {%r747, %r746, %r745, %r744};
	wmma.mma.sync.aligned.row.col.m16n16k16.f16.f16 {%r516, %r517, %r518, %r519}, {%r390, %r391, %r392, %r393, %r394, %r395, %r396, %r397}, {%r470, %r471, %r472, %r473, %r474, %r475, %r476, %r477}, {%r743, %r742, %r741, %r740};
	wmma.mma.sync.aligned.row.col.m16n16k16.f16.f16 {%r520, %r521, %r522, %r523}, {%r390, %r391, %r392, %r393, %r394, %r395, %r396, %r397}, {%r479, %r480, %r481, %r482, %r483, %r484, %r485, %r486}, {%r739, %r738, %r737, %r736};
	wmma.mma.sync.aligned.row.col.m16n16k16.f16.f16 {%r524, %r525, %r526, %r527}, {%r390, %r391, %r392, %r393, %r394, %r395, %r396, %r397}, {%r488, %r489, %r490, %r491, %r492, %r493, %r494, %r495}, {%r735, %r734, %r733, %r732};
	wmma.mma.sync.aligned.row.col.m16n16k16.f16.f16 {%r528, %r529, %r530, %r531}, {%r399, %r400, %r401, %r402, %r403, %r404, %r405, %r406}, {%r425, %r426, %r427, %r428, %r429, %r430, %r431, %r432}, {%r764, %r765, %r766, %r767};
	wmma.mma.sync.aligned.row.col.m16n16k16.f16.f16 {%r532, %r533, %r534, %r535}, {%r399, %r400, %r401, %r402, %r403, %r404, %r405, %r406}, {%r434, %r435, %r436, %r437, %r438, %r439, %r440, %r441}, {%r768, %r769, %r770, %r771};
	wmma.mma.sync.aligned.row.col.m16n16k16.f16.f16 {%r536, %r537, %r538, %r539}, {%r399, %r400, %r401, %r402, %r403, %r404, %r405, %r406}, {%r443, %r444, %r445, %r446, %r447, %r448, %r449, %r450}, {%r772, %r773, %r774, %r775};
	wmma.mma.sync.aligned.row.col.m16n16k16.f16.f16 {%r540, %r541, %r542, %r543}, {%r399, %r400, %r401, %r402, %r403, %r404, %r405, %r406}, {%r452, %r453, %r454, %r455, %r456, %r457, %r458, %r459}, {%r776, %r777, %r778, %r779};
	wmma.mma.sync.aligned.row.col.m16n16k16.f16.f16 {%r544, %r545, %r546, %r547}, {%r399, %r400, %r401, %r402, %r403, %r404, %r405, %r406}, {%r461, %r462, %r463, %r464, %r465, %r466, %r467, %r468}, {%r780, %r781, %r782, %r783};
	wmma.mma.sync.aligned.row.col.m16n16k16.f16.f16 {%r548, %r549, %r550, %r551}, {%r399, %r400, %r401, %r402, %r403, %r404, %r405, %r406}, {%r470, %r471, %r472, %r473, %r474, %r475, %r476, %r477}, {%r784, %r785, %r786, %r787};
	wmma.mma.sync.aligned.row.col.m16n16k16.f16.f16 {%r552, %r553, %r554, %r555}, {%r399, %r400, %r401, %r402, %r403, %r404, %r405, %r406}, {%r479, %r480, %r481, %r482, %r483, %r484, %r485, %r486}, {%r788, %r789, %r790, %r791};
	wmma.mma.sync.aligned.row.col.m16n16k16.f16.f16 {%r556, %r557, %r558, %r559}, {%r399, %r400, %r401, %r402, %r403, %r404, %r405, %r406}, {%r488, %r489, %r490, %r491, %r492, %r493, %r494, %r495}, {%r792, %r793, %r794, %r795};
	wmma.mma.sync.aligned.row.col.m16n16k16.f16.f16 {%r560, %r561, %r562, %r563}, {%r408, %r409, %r410, %r411, %r412, %r413, %r414, %r415}, {%r425, %r426, %r427, %r428, %r429, %r430, %r431, %r432}, {%r796, %r797, %r798, %r799};
	wmma.mma.sync.aligned.row.col.m16n16k16.f16.f16 {%r564, %r565, %r566, %r567}, {%r408, %r409, %r410, %r411, %r412, %r413, %r414, %r415}, {%r434, %r435, %r436, %r437, %r438, %r439, %r440, %r441}, {%r800, %r801, %r802, %r803};
	wmma.mma.sync.aligned.row.col.m16n16k16.f16.f16 {%r568, %r569, %r570, %r571}, {%r408, %r409, %r410, %r411, %r412, %r413, %r414, %r415}, {%r443, %r444, %r445, %r446, %r447, %r448, %r449, %r450}, {%r804, %r805, %r806, %r807};
	wmma.mma.sync.aligned.row.col.m16n16k16.f16.f16 {%r572, %r573, %r574, %r575}, {%r408, %r409, %r410, %r411, %r412, %r413, %r414, %r415}, {%r452, %r453, %r454, %r455, %r456, %r457, %r458, %r459}, {%r808, %r809, %r810, %r811};
	wmma.mma.sync.aligned.row.col.m16n16k16.f16.f16 {%r576, %r577, %r578, %r579}, {%r408, %r409, %r410, %r411, %r412, %r413, %r414, %r415}, {%r461, %r462, %r463, %r464, %r465, %r466, %r467, %r468}, {%r812, %r813, %r814, %r815};
	wmma.mma.sync.aligned.row.col.m16n16k16.f16.f16 {%r580, %r581, %r582, %r583}, {%r408, %r409, %r410, %r411, %r412, %r413, %r414, %r415}, {%r470, %r471, %r472, %r473, %r474, %r475, %r476, %r477}, {%r816, %r817, %r818, %r819};
	wmma.mma.sync.aligned.row.col.m16n16k16.f16.f16 {%r584, %r585, %r586, %r587}, {%r408, %r409, %r410, %r411, %r412, %r413, %r414, %r415}, {%r479, %r480, %r481, %r482, %r483, %r484, %r485, %r486}, {%r820, %r821, %r822, %r823};
	wmma.mma.sync.aligned.row.col.m16n16k16.f16.f16 {%r588, %r589, %r590, %r591}, {%r408, %r409, %r410, %r411, %r412, %r413, %r414, %r415}, {%r488, %r489, %r490, %r491, %r492, %r493, %r494, %r495}, {%r824, %r825, %r826, %r827};
	wmma.mma.sync.aligned.row.col.m16n16k16.f16.f16 {%r592, %r593, %r594, %r595}, {%r417, %r418, %r419, %r420, %r421, %r422, %r423, %r424}, {%r425, %r426, %r427, %r428, %r429, %r430, %r431, %r432}, {%r828, %r829, %r830, %r831};
	wmma.mma.sync.aligned.row.col.m16n16k16.f16.f16 {%r596, %r597, %r598, %r599}, {%r417, %r418, %r419, %r420, %r421, %r422, %r423, %r424}, {%r434, %r435, %r436, %r437, %r438, %r439, %r440, %r441}, {%r832, %r833, %r834, %r835};
	wmma.mma.sync.aligned.row.col.m16n16k16.f16.f16 {%r600, %r601, %r602, %r603}, {%r417, %r418, %r419, %r420, %r421, %r422, %r423, %r424}, {%r443, %r444, %r445, %r446, %r447, %r448, %r449, %r450}, {%r836, %r837, %r838, %r839};
	wmma.mma.sync.aligned.row.col.m16n16k16.f16.f16 {%r604, %r605, %r606, %r607}, {%r417, %r418, %r419, %r420, %r421, %r422, %r423, %r424}, {%r452, %r453, %r454, %r455, %r456, %r457, %r458, %r459}, {%r840, %r841, %r842, %r843};
	wmma.mma.sync.aligned.row.col.m16n16k16.f16.f16 {%r608, %r609, %r610, %r611}, {%r417, %r418, %r419, %r420, %r421, %r422, %r423, %r424}, {%r461, %r462, %r463, %r464, %r465, %r466, %r467, %r468}, {%r844, %r845, %r846, %r847};
	wmma.mma.sync.aligned.row.col.m16n16k16.f16.f16 {%r612, %r613, %r614, %r615}, {%r417, %r418, %r419, %r420, %r421, %r422, %r423, %r424}, {%r470, %r471, %r472, %r473, %r474, %r475, %r476, %r477}, {%r848, %r849, %r850, %r851};
	wmma.mma.sync.aligned.row.col.m16n16k16.f16.f16 {%r616, %r617, %r618, %r619}, {%r417, %r418, %r419, %r420, %r421, %r422, %r423, %r424}, {%r479, %r480, %r481, %r482, %r483, %r484, %r485, %r486}, {%r852, %r853, %r854, %r855};
	wmma.mma.sync.aligned.row.col.m16n16k16.f16.f16 {%r620, %r621, %r622, %r623}, {%r417, %r418, %r419, %r420, %r421, %r422, %r423, %r424}, {%r488, %r489, %r490, %r491, %r492, %r493, %r494, %r495}, {%r856, %r857, %r858, %r859};
	add.s32 	%r624, %r15, 32;
	wmma.load.a.sync.aligned.row.m16n16k16.shared.f16 	{%r625, %r626, %r627, %r628, %r629, %r630, %r631, %r632}, [%r624], %r389;
	add.s32 	%r633, %r15, 1312;
	wmma.load.a.sync.aligned.row.m16n16k16.shared.f16 	{%r634, %r635, %r636, %r637, %r638, %r639, %r640, %r641}, [%r633], %r389;
	add.s32 	%r642, %r15, 2592;
	wmma.load.a.sync.aligned.row.m16n16k16.shared.f16 	{%r643, %r644, %r645, %r646, %r647, %r648, %r649, %r650}, [%r642], %r389;
	add.s32 	%r651, %r15, 3872;
	wmma.load.a.sync.aligned.row.m16n16k16.shared.f16 	{%r652, %r653, %r654, %r655, %r656, %r657, %r658, %r659}, [%r651], %r389;
	add.s32 	%r660, %r16, 32;
	wmma.load.b.sync.aligned.col.m16n16k16.shared.f16 	{%r661, %r662, %r663, %r664, %r665, %r666, %r667, %r668}, [%r660], %r389;
	wmma.load.b.sync.aligned.col.m16n16k16.shared.f16 	{%r669, %r670, %r671, %r672, %r673, %r674, %r675, %r676}, [%r17], %r389;
	wmma.load.b.sync.aligned.col.m16n16k16.shared.f16 	{%r677, %r678, %r679, %r680, %r681, %r682, %r683, %r684}, [%r18], %r389;
	wmma.load.b.sync.aligned.col.m16n16k16.shared.f16 	{%r685, %r686, %r687, %r688, %r689, %r690, %r691, %r692}, [%r19], %r389;
	add.s32 	%r693, %r16, 5152;
	wmma.load.b.sync.aligned.col.m16n16k16.shared.f16 	{%r694, %r695, %r696, %r697, %r698, %r699, %r700, %r701}, [%r693], %r389;
	wmma.load.b.sync.aligned.col.m16n16k16.shared.f16 	{%r702, %r703, %r704, %r705, %r706, %r707, %r708, %r709}, [%r20], %r389;
	wmma.load.b.sync.aligned.col.m16n16k16.shared.f16 	{%r710, %r711, %r712, %r713, %r714, %r715, %r716, %r717}, [%r21], %r389;
	wmma.load.b.sync.aligned.col.m16n16k16.shared.f16 	{%r718, %r719, %r720, %r721, %r722, %r723, %r724, %r725}, [%r22], %r389;
	wmma.mma.sync.aligned.row.col.m16n16k16.f16.f16 {%r763, %r762, %r761, %r760}, {%r625, %r626, %r627, %r628, %r629, %r630, %r631, %r632}, {%r661, %r662, %r663, %r664, %r665, %r666, %r667, %r668}, {%r496, %r497, %r498, %r499};
	wmma.mma.sync.aligned.row.col.m16n16k16.f16.f16 {%r759, %r758, %r757, %r756}, {%r625, %r626, %r627, %r628, %r629, %r630, %r631, %r632}, {%r669, %r670, %r671, %r672, %r673, %r674, %r675, %r676}, {%r500, %r501, %r502, %r503};
	wmma.mma.sync.aligned.row.col.m16n16k16.f16.f16 {%r755, %r754, %r753, %r752}, {%r625, %r626, %r627, %r628, %r629, %r630, %r631, %r632}, {%r677, %r678, %r679, %r680, %r681, %r682, %r683, %r684}, {%r504, %r505, %r506, %r507};
	wmma.mma.sync.aligned.row.col.m16n16k16.f16.f16 {%r751, %r750, %r749, %r748}, {%r625, %r626, %r627, %r628, %r629, %r630, %r631, %r632}, {%r685, %r686, %r687, %r688, %r689, %r690, %r691, %r692}, {%r508, %r509, %r510, %r511};
	wmma.mma.sync.aligned.row.col.m16n16k16.f16.f16 {%r747, %r746, %r745, %r744}, {%r625, %r626, %r627, %r628, %r629, %r630, %r631, %r632}, {%r694, %r695, %r696, %r697, %r698, %r699, %r700, %r701}, {%r512, %r513, %r514, %r515};
	wmma.mma.sync.aligned.row.col.m16n16k16.f16.f16 {%r743, %r742, %r741, %r740}, {%r625, %r626, %r627, %r628, %r629, %r630, %r631, %r632}, {%r702, %r703, %r704, %r705, %r706, %r707, %r708, %r709}, {%r516, %r517, %r518, %r519};
	wmma.mma.sync.aligned.row.col.m16n16k16.f16.f16 {%r739, %r738, %r737, %r736}, {%r625, %r626, %r627, %r628, %r629, %r630, %r631, %r632}, {%r710, %r711, %r712, %r713, %r714, %r715, %r716, %r717}, {%r520, %r521, %r522, %r523};
	wmma.mma.sync.aligned.row.col.m16n16k16.f16.f16 {%r735, %r734, %r733, %r732}, {%r625, %r626, %r627, %r628, %r629, %r630, %r631, %r632}, {%r718, %r719, %r720, %r721, %r722, %r723, %r724, %r725}, {%r524, %r525, %r526, %r527};
	wmma.mma.sync.aligned.row.col.m16n16k16.f16.f16 {%r764, %r765, %r766, %r767}, {%r634, %r635, %r636, %r637, %r638, %r639, %r640, %r641}, {%r661, %r662, %r663, %r664, %r665, %r666, %r667, %r668}, {%r528, %r529, %r530, %r531};
	wmma.mma.sync.aligned.row.col.m16n16k16.f16.f16 {%r768, %r769, %r770, %r771}, {%r634, %r635, %r636, %r637, %r638, %r639, %r640, %r641}, {%r669, %r670, %r671, %r672, %r673, %r674, %r675, %r676}, {%r532, %r533, %r534, %r535};
	wmma.mma.sync.aligned.row.col.m16n16k16.f16.f16 {%r772, %r773, %r774, %r775}, {%r634, %r635, %r636, %r637, %r638, %r639, %r640, %r641}, {%r677, %r678, %r679, %r680, %r681, %r682, %r683, %r684}, {%r536, %r537, %r538, %r539};
	wmma.mma.sync.aligned.row.col.m16n16k16.f16.f16 {%r776, %r777, %r778, %r779}, {%r634, %r635, %r636, %r637, %r638, %r639, %r640, %r641}, {%r685, %r686, %r687, %r688, %r689, %r690, %r691, %r692}, {%r540, %r541, %r542, %r543};
	wmma.mma.sync.aligned.row.col.m16n16k16.f16.f16 {%r780, %r781, %r782, %r783}, {%r634, %r635, %r636, %r637, %r638, %r639, %r640, %r641}, {%r694, %r695, %r696, %r697, %r698, %r699, %r700, %r701}, {%r544, %r545, %r546, %r547};
	wmma.mma.sync.aligned.row.col.m16n16k16.f16.f16 {%r784, %r785, %r786, %r787}, {%r634, %r635, %r636, %r637, %r638, %r639, %r640, %r641}, {%r702, %r703, %r704, %r705, %r706, %r707, %r708, %r709}, {%r548, %r549, %r550, %r551};
	wmma.mma.sync.aligned.row.col.m16n16k16.f16.f16 {%r788, %r789, %r790, %r791}, {%r634, %r635, %r636, %r637, %r638, %r639, %r640, %r641}, {%r710, %r711, %r712, %r713, %r714, %r715, %r716, %r717}, {%r552, %r553, %r554, %r555};
	wmma.mma.sync.aligned.row.col.m16n16k16.f16.f16 {%r792, %r793, %r794, %r795}, {%r634, %r635, %r636, %r637, %r638, %r639, %r640, %r641}, {%r718, %r719, %r720, %r721, %r722, %r723, %r724, %r725}, {%r556, %r557, %r558, %r559};
	wmma.mma.sync.aligned.row.col.m16n16k16.f16.f16 {%r796, %r797, %r798, %r799}, {%r643, %r644, %r645, %r646, %r647, %r648, %r649, %r650}, {%r661, %r662, %r663, %r664, %r665, %r666, %r667, %r668}, {%r560, %r561, %r562, %r563};
	wmma.mma.sync.aligned.row.col.m16n16k16.f16.f16 {%r800, %r801, %r802, %r803}, {%r643, %r644, %r645, %r646, %r647, %r648, %r649, %r650}, {%r669, %r670, %r671, %r672, %r673, %r674, %r675, %r676}, {%r564, %r565, %r566, %r567};
	wmma.mma.sync.aligned.row.col.m16n16k16.f16.f16 {%r804, %r805, %r806, %r807}, {%r643, %r644, %r645, %r646, %r647, %r648, %r649, %r650}, {%r677, %r678, %r679, %r680, %r681, %r682, %r683, %r684}, {%r568, %r569, %r570, %r571};
	wmma.mma.sync.aligned.row.col.m16n16k16.f16.f16 {%r808, %r809, %r810, %r811}, {%r643, %r644, %r645, %r646, %r647, %r648, %r649, %r650}, {%r685, %r686, %r687, %r688, %r689, %r690, %r691, %r692}, {%r572, %r573, %r574, %r575};
	wmma.mma.sync.aligned.row.col.m16n16k16.f16.f16 {%r812, %r813, %r814, %r815}, {%r643, %r644, %r645, %r646, %r647, %r648, %r649, %r650}, {%r694, %r695, %r696, %r697, %r698, %r699, %r700, %r701}, {%r576, %r577, %r578, %r579};
	wmma.mma.sync.aligned.row.col.m16n16k16.f16.f16 {%r816, %r817, %r818, %r819}, {%r643, %r644, %r645, %r646, %r647, %r648, %r649, %r650}, {%r702, %r703, %r704, %r705, %r706, %r707, %r708, %r709}, {%r580, %r581, %r582, %r583};
	wmma.mma.sync.aligned.row.col.m16n16k16.f16.f16 {%r820, %r821, %r822, %r823}, {%r643, %r644, %r645, %r646, %r647, %r648, %r649, %r650}, {%r710, %r711, %r712, %r713, %r714, %r715, %r716, %r717}, {%r584, %r585, %r586, %r587};
	wmma.mma.sync.aligned.row.col.m16n16k16.f16.f16 {%r824, %r825, %r826, %r827}, {%r643, %r644, %r645, %r646, %r647, %r648, %r649, %r650}, {%r718, %r719, %r720, %r721, %r722, %r723, %r724, %r725}, {%r588, %r589, %r590, %r591};
	wmma.mma.sync.aligned.row.col.m16n16k16.f16.f16 {%r828, %r829, %r830, %r831}, {%r652, %r653, %r654, %r655, %r656, %r657, %r658, %r659}, {%r661, %r662, %r663, %r664, %r665, %r666, %r667, %r668}, {%r592, %r593, %r594, %r595};
	wmma.mma.sync.aligned.row.col.m16n16k16.f16.f16 {%r832, %r833, %r834, %r835}, {%r652, %r653, %r654, %r655, %r656, %r657, %r658, %r659}, {%r669, %r670, %r671, %r672, %r673, %r674, %r675, %r676}, {%r596, %r597, %r598, %r599};
	wmma.mma.sync.aligned.row.col.m16n16k16.f16.f16 {%r836, %r837, %r838, %r839}, {%r652, %r653, %r654, %r655, %r656, %r657, %r658, %r659}, {%r677, %r678, %r679, %r680, %r681, %r682, %r683, %r684}, {%r600, %r601, %r602, %r603};
	wmma.mma.sync.aligned.row.col.m16n16k16.f16.f16 {%r840, %r841, %r842, %r843}, {%r652, %r653, %r654, %r655, %r656, %r657, %r658, %r659}, {%r685, %r686, %r687, %r688, %r689, %r690, %r691, %r692}, {%r604, %r605, %r606, %r607};
	wmma.mma.sync.aligned.row.col.m16n16k16.f16.f16 {%r844, %r845, %r846, %r847}, {%r652, %r653, %r654, %r655, %r656, %r657, %r658, %r659}, {%r694, %r695, %r696, %r697, %r698, %r699, %r700, %r701}, {%r608, %r609, %r610, %r611};
	wmma.mma.sync.aligned.row.col.m16n16k16.f16.f16 {%r848, %r849, %r850, %r851}, {%r652, %r653, %r654, %r655, %r656, %r657, %r658, %r659}, {%r702, %r703, %r704, %r705, %r706, %r707, %r708, %r709}, {%r612, %r613, %r614, %r615};
	wmma.mma.sync.aligned.row.col.m16n16k16.f16.f16 {%r852, %r853, %r854, %r855}, {%r652, %r653, %r654, %r655, %r656, %r657, %r658, %r659}, {%r710, %r711, %r712, %r713, %r714, %r715, %r716, %r717}, {%r616, %r617, %r618, %r619};
	wmma.mma.sync.aligned.row.col.m16n16k16.f16.f16 {%r856, %r857, %r858, %r859}, {%r652, %r653, %r654, %r655, %r656, %r657, %r658, %r659}, {%r718, %r719, %r720, %r721, %r722, %r723, %r724, %r725}, {%r620, %r621, %r622, %r623};
	add.s32 	%r860, %r860, 1;
	setp.ne.s32 	%p6, %r860, 1152;
	@%p6 bra 	$L__BB9_1;
	cvta.to.global.u64 	%rd31, %rd7;
	mul.lo.s32 	%r726, %r2, 589824;
	mad.lo.s32 	%r727, %r4, 1179648, %r726;
	shl.b32 	%r728, %r3, 7;
	add.s32 	%r729, %r727, %r11;
	add.s32 	%r730, %r729, %r728;
	mul.wide.u32 	%rd32, %r730, 2;
	add.s64 	%rd33, %rd31, %rd32;
	mov.b32 	%r731, 9216;
	wmma.store.d.sync.aligned.row.m16n16k16.global.f16 	[%rd33], {%r763, %r762, %r761, %r760}, %r731;
	add.s64 	%rd34, %rd33, 32;
	wmma.store.d.sync.aligned.row.m16n16k16.global.f16 	[%rd34], {%r759, %r758, %r757, %r756}, %r731;
	add.s64 	%rd35, %rd33, 64;
	wmma.store.d.sync.aligned.row.m16n16k16.global.f16 	[%rd35], {%r755, %r754, %r753, %r752}, %r731;
	add.s64 	%rd36, %rd33, 96;
	wmma.store.d.sync.aligned.row.m16n16k16.global.f16 	[%rd36], {%r751, %r750, %r749, %r748}, %r731;
	add.s64 	%rd37, %rd33, 128;
	wmma.store.d.sync.aligned.row.m16n16k16.global.f16 	[%rd37], {%r747, %r746, %r745, %r744}, %r731;
	add.s64 	%rd38, %rd33, 160;
	wmma.store.d.sync.aligned.row.m16n16k16.global.f16 	[%rd38], {%r743, %r742, %r741, %r740}, %r731;
	add.s64 	%rd39, %rd33, 192;
	wmma.store.d.sync.aligned.row.m16n16k16.global.f16 	[%rd39], {%r739, %r738, %r737, %r736}, %r731;
	add.s64 	%rd40, %rd33, 224;
	wmma.store.d.sync.aligned.row.m16n16k16.global.f16 	[%rd40], {%r735, %r734, %r733, %r732}, %r731;
	add.s64 	%rd41, %rd33, 294912;
	wmma.store.d.sync.aligned.row.m16n16k16.global.f16 	[%rd41], {%r764, %r765, %r766, %r767}, %r731;
	add.s64 	%rd42, %rd33, 294944;
	wmma.store.d.sync.aligned.row.m16n16k16.global.f16 	[%rd42], {%r768, %r769, %r770, %r771}, %r731;
	add.s64 	%rd43, %rd33, 294976;
	wmma.store.d.sync.aligned.row.m16n16k16.global.f16 	[%rd43], {%r772, %r773, %r774, %r775}, %r731;
	add.s64 	%rd44, %rd33, 295008;
	wmma.store.d.sync.aligned.row.m16n16k16.global.f16 	[%rd44], {%r776, %r777, %r778, %r779}, %r731;
	add.s64 	%rd45, %rd33, 295040;
	wmma.store.d.sync.aligned.row.m16n16k16.global.f16 	[%rd45], {%r780, %r781, %r782, %r783}, %r731;
	add.s64 	%rd46, %rd33, 295072;
	wmma.store.d.sync.aligned.row.m16n16k16.global.f16 	[%rd46], {%r784, %r785, %r786, %r787}, %r731;
	add.s64 	%rd47, %rd33, 295104;
	wmma.store.d.sync.aligned.row.m16n16k16.global.f16 	[%rd47], {%r788, %r789, %r790, %r791}, %r731;
	add.s64 	%rd48, %rd33, 295136;
	wmma.store.d.sync.aligned.row.m16n16k16.global.f16 	[%rd48], {%r792, %r793, %r794, %r795}, %r731;
	add.s64 	%rd49, %rd33, 589824;
	wmma.store.d.sync.aligned.row.m16n16k16.global.f16 	[%rd49], {%r796, %r797, %r798, %r799}, %r731;
	add.s64 	%rd50, %rd33, 589856;
	wmma.store.d.sync.aligned.row.m16n16k16.global.f16 	[%rd50], {%r800, %r801, %r802, %r803}, %r731;
	add.s64 	%rd51, %rd33, 589888;
	wmma.store.d.sync.aligned.row.m16n16k16.global.f16 	[%rd51], {%r804, %r805, %r806, %r807}, %r731;
	add.s64 	%rd52, %rd33, 589920;
	wmma.store.d.sync.aligned.row.m16n16k16.global.f16 	[%rd52], {%r808, %r809, %r810, %r811}, %r731;
	add.s64 	%rd53, %rd33, 589952;
	wmma.store.d.sync.aligned.row.m16n16k16.global.f16 	[%rd53], {%r812, %r813, %r814, %r815}, %r731;
	add.s64 	%rd54, %rd33, 589984;
	wmma.store.d.sync.aligned.row.m16n16k16.global.f16 	[%rd54], {%r816, %r817, %r818, %r819}, %r731;
	add.s64 	%rd55, %rd33, 590016;
	wmma.store.d.sync.aligned.row.m16n16k16.global.f16 	[%rd55], {%r820, %r821, %r822, %r823}, %r731;
	add.s64 	%rd56, %rd33, 590048;
	wmma.store.d.sync.aligned.row.m16n16k16.global.f16 	[%rd56], {%r824, %r825, %r826, %r827}, %r731;
	add.s64 	%rd57, %rd33, 884736;
	wmma.store.d.sync.aligned.row.m16n16k16.global.f16 	[%rd57], {%r828, %r829, %r830, %r831}, %r731;
	add.s64 	%rd58, %rd33, 884768;
	wmma.store.d.sync.aligned.row.m16n16k16.global.f16 	[%rd58], {%r832, %r833, %r834, %r835}, %r731;
	add.s64 	%rd59, %rd33, 884800;
	wmma.store.d.sync.aligned.row.m16n16k16.global.f16 	[%rd59], {%r836, %r837, %r838, %r839}, %r731;
	add.s64 	%rd60, %rd33, 884832;
	wmma.store.d.sync.aligned.row.m16n16k16.global.f16 	[%rd60], {%r840, %r841, %r842, %r843}, %r731;
	add.s64 	%rd61, %rd33, 884864;
	wmma.store.d.sync.aligned.row.m16n16k16.global.f16 	[%rd61], {%r844, %r845, %r846, %r847}, %r731;
	add.s64 	%rd62, %rd33, 884896;
	wmma.store.d.sync.aligned.row.m16n16k16.global.f16 	[%rd62], {%r848, %r849, %r850, %r851}, %r731;
	add.s64 	%rd63, %rd33, 884928;
	wmma.store.d.sync.aligned.row.m16n16k16.global.f16 	[%rd63], {%r852, %r853, %r854, %r855}, %r731;
	add.s64 	%rd64, %rd33, 884960;
	wmma.store.d.sync.aligned.row.m16n16k16.global.f16 	[%rd64], {%r856, %r857, %r858, %r859}, %r731;
	ret;

}


// ===== COMPILED SASS (sm_100) =====

	.target	sm_100

	.elftype	@"ET_EXEC"


//--------------------- .note.nv.tkinfo           --------------------------
	.section	.note.nv.tkinfo,"",@"SHT_NOTE"
	.sectionflags	@"SHF_NOTE_NV_TKINFO"
	.tkinfo
        /*0018*/ 	.word	0x00000002
        /*0030*/ 	.string	""
        /*0030*/ 	.string	"ptxas"
        /*0030*/ 	.string	"Cuda compilation tools, release 13.0, V13.0.88"
        /*0030*/ 	.string	"Build cuda_13.0.r13.0/compiler.36424714_0"
        /*0030*/ 	.string	"-arch sm_100 -m 64 "



//--------------------- .note.nv.cuinfo           --------------------------
	.section	.note.nv.cuinfo,"",@"SHT_NOTE"
	.sectionflags	@"SHF_NOTE_NV_CUINFO"
        /*0018*/ 	.short	0x0002
        /*001a*/ 	.short	0x0064
        /*001c*/ 	.short	0x0082
	.zero		2


//--------------------- .nv.info                  --------------------------
	.section	.nv.info,"",@"SHT_CUDA_INFO"
	.align	4


	//----- nvinfo : EIATTR_REGCOUNT
	.align		4
        /*0000*/ 	.byte	0x04, 0x2f
        /*0002*/ 	.short	(.L_1 - .L_0)
	.align		4
.L_0:
        /*0004*/ 	.word	index@(_Z54tir_halfxint3_tensorop_16x64x64x3_t0_y1z4_K9216_align8P6__halfPaS0_S0_S0_)
        /*0008*/ 	.word	0x00000036


	//----- nvinfo : EIATTR_FRAME_SIZE
	.align		4
.L_1:
        /*000c*/ 	.byte	0x04, 0x11
        /*000e*/ 	.short	(.L_3 - .L_2)
	.align		4
.L_2:
        /*0010*/ 	.word	index@(_Z54tir_halfxint3_tensorop_16x64x64x3_t0_y1z4_K9216_align8P6__halfPaS0_S0_S0_)
        /*0014*/ 	.word	0x00000000


	//----- nvinfo : EIATTR_REGCOUNT
	.align		4
.L_3:
        /*0018*/ 	.byte	0x04, 0x2f
        /*001a*/ 	.short	(.L_5 - .L_4)
	.align		4
.L_4:
        /*001c*/ 	.word	index@(_Z54tir_halfxint3_tensorop_32x64x64x2_t0_y2z4_K9216_align8P6__halfPaS0_S0_S0_)
        /*0020*/ 	.word	0x0000002c


	//----- nvinfo : EIATTR_FRAME_SIZE
	.align		4
.L_5:
        /*0024*/ 	.byte	0x04, 0x11
        /*0026*/ 	.short	(.L_7 - .L_6)
	.align		4
.L_6:
        /*0028*/ 	.word	index@(_Z54tir_halfxint3_tensorop_32x64x64x2_t0_y2z4_K9216_align8P6__halfPaS0_S0_S0_)
        /*002c*/ 	.word	0x00000000


	//----- nvinfo : EIATTR_REGCOUNT
	.align		4
.L_7:
        /*0030*/ 	.byte	0x04, 0x2f
        /*0032*/ 	.short	(.L_9 - .L_8)
	.align		4
.L_8:
        /*0034*/ 	.word	index@(_Z54tir_halfxint3_tensorop_64x64x64x2_t0_y2z4_K9216_align8P6__halfPaS0_S0_S0_)
        /*0038*/ 	.word	0x00000036


	//----- nvinfo : EIATTR_FRAME_SIZE
	.align		4
.L_9:
        /*003c*/ 	.byte	0x04, 0x11
        /*003e*/ 	.short	(.L_11 - .L_10)
	.align		4
.L_10:
        /*0040*/ 	.word	index@(_Z54tir_halfxint3_tensorop_64x64x64x2_t0_y2z4_K9216_align8P6__halfPaS0_S0_S0_)
        /*0044*/ 	.word	0x00000000


	//----- nvinfo : EIATTR_REGCOUNT
	.align		4
.L_11:
        /*0048*/ 	.byte	0x04, 0x2f
        /*004a*/ 	.short	(.L_13 - .L_12)
	.align		4
.L_12:
        /*004c*/ 	.word	index@(_Z55tir_halfxint3_tensorop_64x128x32x3_t0_y1z2_K9216_align8P6__halfPaS0_S0_S0_)
        /*0050*/ 	.word	0x00000094


	//----- nvinfo : EIATTR_FRAME_SIZE
	.align		4
.L_13:
        /*0054*/ 	.byte	0x04, 0x11
        /*0056*/ 	.short	(.L_15 - .L_14)
	.align		4
.L_14:
        /*0058*/ 	.word	index@(_Z55tir_halfxint3_tensorop_64x128x32x3_t0_y1z2_K9216_align8P6__halfPaS0_S0_S0_)
        /*005c*/ 	.word	0x00000000


	//----- nvinfo : EIATTR_REGCOUNT
	.align		4
.L_15:
        /*0060*/ 	.byte	0x04, 0x2f
        /*0062*/ 	.short	(.L_17 - .L_16)
	.align		4
.L_16:
        /*0064*/ 	.word	index@(_Z56tir_halfxint3_tensorop_128x256x32x1_t0_y2z2_K9216_align8P6__halfPaS0_S0_S0_)
        /*0068*/ 	.word	0x000000d0


	//----- nvinfo : EIATTR_FRAME_SIZE
	.align		4
.L_17:
        /*006c*/ 	.byte	0x04, 0x11
        /*006e*/ 	.short	(.L_19 - .L_18)
	.align		4
.L_18:
        /*0070*/ 	.word	index@(_Z56tir_halfxint3_tensorop_128x256x32x1_t0_y2z2_K9216_align8P6__halfPaS0_S0_S0_)
        /*0074*/ 	.word	0x00000000


	//----- nvinfo : EIATTR_REGCOUNT
	.align		4
.L_19:
        /*0078*/ 	.byte	0x04, 0x2f
        /*007a*/ 	.short	(.L_21 - .L_20)
	.align		4
.L_20:
        /*007c*/ 	.word	index@(_Z55tir_halfxint3_tensorop_16x64x64x3_t0_y1z4_K36864_align8P6__halfPaS0_S0_S0_)
        /*0080*/ 	.word	0x00000036


	//----- nvinfo : EIATTR_FRAME_SIZE
	.align		4
.L_21:
        /*0084*/ 	.byte	0x04, 0x11
        /*0086*/ 	.short	(.L_23 - .L_22)
	.align		4
.L_22:
        /*0088*/ 	.word	index@(_Z55tir_halfxint3_tensorop_16x64x64x3_t0_y1z4_K36864_align8P6__halfPaS0_S0_S0_)
        /*008c*/ 	.word	0x00000000


	//----- nvinfo : EIATTR_REGCOUNT
	.align		4
.L_23:
        /*0090*/ 	.byte	0x04, 0x2f
        /*0092*/ 	.short	(.L_25 - .L_24)
	.align		4
.L_24:
        /*0094*/ 	.word	index@(_Z55tir_halfxint3_tensorop_32x64x64x2_t0_y2z4_K36864_align8P6__halfPaS0_S0_S0_)
        /*0098*/ 	.word	0x00000028


	//----- nvinfo : EIATTR_FRAME_SIZE
	.align		4
.L_25:
        /*009c*/ 	.byte	0x04, 0x11
        /*009e*/ 	.short	(.L_27 - .L_26)
	.align		4
.L_26:
        /*00a0*/ 	.word	index@(_Z55tir_halfxint3_tensorop_32x64x64x2_t0_y2z4_K36864_align8P6__halfPaS0_S0_S0_)
        /*00a4*/ 	.word	0x00000000


	//----- nvinfo : EIATTR_REGCOUNT
	.align		4
.L_27:
        /*00a8*/ 	.byte	0x04, 0x2f
        /*00aa*/ 	.short	(.L_29 - .L_28)
	.align		4
.L_28:
        /*00ac*/ 	.word	index@(_Z55tir_halfxint3_tensorop_64x64x64x2_t0_y2z4_K36864_align8P6__halfPaS0_S0_S0_)
        /*00b0*/ 	.word	0x00000036


	//----- nvinfo : EIATTR_FRAME_SIZE
	.align		4
.L_29:
        /*00b4*/ 	.byte	0x04, 0x11
        /*00b6*/ 	.short	(.L_31 - .L_30)
	.align		4
.L_30:
        /*00b8*/ 	.word	index@(_Z55tir_halfxint3_tensorop_64x64x64x2_t0_y2z4_K36864_align8P6__halfPaS0_S0_S0_)
        /*00bc*/ 	.word	0x00000000


	//----- nvinfo : EIATTR_REGCOUNT
	.align		4
.L_31:
        /*00c0*/ 	.byte	0x04, 0x2f
        /*00c2*/ 	.short	(.L_33 - .L_32)
	.align		4
.L_32:
        /*00c4*/ 	.word	index@(_Z56tir_halfxint3_tensorop_64x128x32x3_t0_y1z2_K36864_align8P6__halfPaS0_S0_S0_)
        /*00c8*/ 	.word	0x00000094


	//----- nvinfo : EIATTR_FRAME_SIZE
	.align		4
.L_33:
        /*00cc*/ 	.byte	0x04, 0x11
        /*00ce*/ 	.short	(.L_35 - .L_34)
	.align		4
.L_34:
        /*00d0*/ 	.word	index@(_Z56tir_halfxint3_tensorop_64x128x32x3_t0_y1z2_K36864_align8P6__halfPaS0_S0_S0_)
        /*00d4*/ 	.word	0x00000000


	//----- nvinfo : EIATTR_REGCOUNT
	.align		4
.L_35:
        /*00d8*/ 	.byte	0x04, 0x2f
        /*00da*/ 	.short	(.L_37 - .L_36)
	.align		4
.L_36:
        /*00dc*/ 	.word	index@(_Z57tir_halfxint3_tensorop_128x256x32x1_t0_y2z2_K36864_align8P6__halfPaS0_S0_S0_)
        /*00e0*/ 	.word	0x000000cc


	//----- nvinfo : EIATTR_FRAME_SIZE
	.align		4
.L_37:
        /*00e4*/ 	.byte	0x04, 0x11
        /*00e6*/ 	.short	(.L_39 - .L_38)
	.align		4
.L_38:
        /*00e8*/ 	.word	index@(_Z57tir_halfxint3_tensorop_128x256x32x1_t0_y2z2_K36864_align8P6__halfPaS0_S0_S0_)
        /*00ec*/ 	.word	0x00000000


	//----- nvinfo : EIATTR_MIN_STACK_SIZE
	.align		4
.L_39:
        /*00f0*/ 	.byte	0x04, 0x12
        /*00f2*/ 	.short	(.L_41 - .L_40)
	.align		4
.L_40:
        /*00f4*/ 	.word	index@(_Z57tir_halfxint3_tensorop_128x256x32x1_t0_y2z2_K36864_align8P6__halfPaS0_S0_S0_)
        /*00f8*/ 	.word	0x00000000


	//----- nvinfo : EIATTR_MIN_STACK_SIZE
	.align		4
.L_41:
        /*00fc*/ 	.byte	0x04, 0x12
        /*00fe*/ 	.short	(.L_43 - .L_42)
	.align		4
.L_42:
        /*0100*/ 	.word	index@(_Z56tir_halfxint3_tensorop_64x128x32x3_t0_y1z2_K36864_align8P6__halfPaS0_S0_S0_)
        /*0104*/ 	.word	0x00000000


	//----- nvinfo : EIATTR_MIN_STACK_SIZE
	.align		4
.L_43:
        /*0108*/ 	.byte	0x04, 0x12
        /*010a*/ 	.short	(.L_45 - .L_44)
	.align		4
.L_44:
        /*010c*/ 	.word	index@(_Z55tir_halfxint3_tensorop_64x64x64x2_t0_y2z4_K36864_align8P6__halfPaS0_S0_S0_)
        /*0110*/ 	.word	0x00000000


	//----- nvinfo : EIATTR_MIN_STACK_SIZE
	.align		4
.L_45:
        /*0114*/ 	.byte	0x04, 0x12
        /*0116*/ 	.short	(.L_47 - .L_46)
	.align		4
.L_46:
        /*0118*/ 	.word	index@(_Z55tir_halfxint3_tensorop_32x64x64x2_t0_y2z4_K36864_align8P6__halfPaS0_S0_S0_)
        /*011c*/ 	.word	0x00000000


	//----- nvinfo : EIATTR_MIN_STACK_SIZE
	.align		4
.L_47:
        /*0120*/ 	.byte	0x04, 0x12
        /*0122*/ 	.short	(.L_49 - .L_48)
	.align		4
.L_48:
        /*0124*/ 	.word	index@(_Z55tir_halfxint3_tensorop_16x64x64x3_t0_y1z4_K36864_align8P6__halfPaS0_S0_S0_)
        /*0128*/ 	.word	0x00000000


	//----- nvinfo : EIATTR_MIN_STACK_SIZE
	.align		4
.L_49:
        /*012c*/ 	.byte	0x04, 0x12
        /*012e*/ 	.short	(.L_51 - .L_50)
	.align		4
.L_50:
        /*0130*/ 	.word	index@(_Z56tir_halfxint3_tensorop_128x256x32x1_t0_y2z2_K9216_align8P6__halfPaS0_S0_S0_)
        /*0134*/ 	.word	0x00000000


	//----- nvinfo : EIATTR_MIN_STACK_SIZE
	.align		4
.L_51:
        /*0138*/ 	.byte	0x04, 0x12
        /*013a*/ 	.short	(.L_53 - .L_52)
	.align		4
.L_52:
        /*013c*/ 	.word	index@(_Z55tir_halfxint3_tensorop_64x128x32x3_t0_y1z2_K9216_align8P6__halfPaS0_S0_S0_)
        /*0140*/ 	.word	0x00000000


	//----- nvinfo : EIATTR_MIN_STACK_SIZE
	.align		4
.L_53:
        /*0144*/ 	.byte	0x04, 0x12
        /*0146*/ 	.short	(.L_55 - .L_54)
	.align		4
.L_54:
        /*0148*/ 	.word	index@(_Z54tir_halfxint3_tensorop_64x64x64x2_t0_y2z4_K9216_align8P6__halfPaS0_S0_S0_)
        /*014c*/ 	.word	0x00000000


	//----- nvinfo : EIATTR_MIN_STACK_SIZE
	.align		4
.L_55:
        /*0150*/ 	.byte	0x04, 0x12
        /*0152*/ 	.short	(.L_57 - .L_56)
	.align		4
.L_56:
        /*0154*/ 	.word	index@(_Z54tir_halfxint3_tensorop_32x64x64x2_t0_y2z4_K9216_align8P6__halfPaS0_S0_S0_)
        /*0158*/ 	.word	0x00000000


	//----- nvinfo : EIATTR_MIN_STACK_SIZE
	.align		4
.L_57:
        /*015c*/ 	.byte	0x04, 0x12
        /*015e*/ 	.short	(.L_59 - .L_58)
	.align		4
.L_58:
        /*0160*/ 	.word	index@(_Z54tir_halfxint3_tensorop_16x64x64x3_t0_y1z4_K9216_align8P6__halfPaS0_S0_S0_)
        /*0164*/ 	.word	0x00000000
.L_59:


//--------------------- .nv.compat                --------------------------
	.section	.nv.compat,"",@"SHT_CUDA_COMPAT_INFO"
	.align	4
        /*0000*/ 	.byte	0x02, 0x09, 0x00, 0x00, 0x02, 0x02, 0x01, 0x00, 0x02, 0x05, 0x05, 0x00, 0x03, 0x07, 0x01, 0x01
        /*0010*/ 	.byte	0x02, 0x03, 0x00, 0x00, 0x02, 0x06, 0x01, 0x00, 0x04, 0x0b, 0x08, 0x00, 0x09, 0x00, 0x00, 0x00
        /*0020*/ 	.byte	0x00, 0x00, 0x00, 0x00


//--------------------- .nv.info._Z57tir_halfxint3_tensorop_128x256x32x1_t0_y2z2_K36864_align8P6__halfPaS0_S0_S0_ --------------------------
	.section	.nv.info._Z57tir_halfxint3_tensorop_128x256x32x1_t0_y2z2_K36864_align8P6__halfPaS0_S0_S0_,"",@"SHT_CUDA_INFO"
	.sectionflags	@""
	.align	4


	//----- nvinfo : EIATTR_CUDA_API_VERSION
	.align		4
        /*0000*/ 	.byte	0x04, 0x37
        /*0002*/ 	.short	(.L_61 - .L_60)
.L_60:
        /*0004*/ 	.word	0x00000082


	//----- nvinfo : EIATTR_KPARAM_INFO
	.align		4
.L_61:
        /*0008*/ 	.byte	0x04, 0x17
        /*000a*/ 	.short	(.L_63 - .L_62)
.L_62:
        /*000c*/ 	.word	0x00000000
        /*0010*/ 	.short	0x0004
        /*0012*/ 	.short	0x0020
        /*0014*/ 	.byte	0x00, 0xf5, 0x21, 0x00


	//----- nvinfo : EIATTR_KPARAM_INFO
	.align		4
.L_63:
        /*0018*/ 	.byte	0x04, 0x17
        /*001a*/ 	.short	(.L_65 - .L_64)
.L_64:
        /*001c*/ 	.word	0x00000000
        /*0020*/ 	.short	0x0003
        /*0022*/ 	.short	0x0018
        /*0024*/ 	.byte	0x00, 0xf5, 0x21, 0x00


	//----- nvinfo : EIATTR_KPARAM_INFO
	.align		4
.L_65:
        /*0028*/ 	.byte	0x04, 0x17
        /*002a*/ 	.short	(.L_67 - .L_66)
.L_66:
        /*002c*/ 	.word	0x00000000
        /*0030*/ 	.short	0x0002
        /*0032*/ 	.short	0x0010
        /*0034*/ 	.byte	0x00, 0xf5, 0x21, 0x00


	//----- nvinfo : EIATTR_KPARAM_INFO
	.align		4
.L_67:
        /*0038*/ 	.byte	0x04, 0x17
        /*003a*/ 	.short	(.L_69 - .L_68)
.L_68:
        /*003c*/ 	.word	0x00000000
        /*0040*/ 	.short	0x0001
        /*0042*/ 	.short	0x0008
        /*0044*/ 	.byte	0x00, 0xf5, 0x21, 0x00


	//----- nvinfo : EIATTR_KPARAM_INFO
	.align		4
.L_69:
        /*0048*/ 	.byte	0x04, 0x17
        /*004a*/ 	.short	(.L_71 - .L_70)
.L_70:
        /*004c*/ 	.word	0x00000000
        /*0050*/ 	.short	0x0000
        /*0052*/ 	.short	0x0000
        /*0054*/ 	.byte	0x00, 0xf5, 0x21, 0x00


	//----- nvinfo : EIATTR_SPARSE_MMA_MASK
	.align		4
.L_71:
        /*0058*/ 	.byte	0x03, 0x50
        /*005a*/ 	.short	0x0000


	//----- nvinfo : EIATTR_WMMA_USED
	.align		4
        /*005c*/ 	.byte	0x01, 0x2b
	.zero		2


	//----- nvinfo : EIATTR_MAXREG_COUNT
	.align		4
        /*0060*/ 	.byte	0x03, 0x1b
        /*0062*/ 	.short	0x00ff


	//----- nvinfo : EIATTR_NUM_BARRIERS
	.align		4
        /*0064*/ 	.byte	0x02, 0x4c
        /*0066*/ 	.byte	0x01
	.zero		1


	//----- nvinfo : EIATTR_MERCURY_ISA_VERSION
	.align		4
        /*0068*/ 	.byte	0x03, 0x5f
        /*006a*/ 	.short	0x0101


	//----- nvinfo : EIATTR_VRC_CTA_INIT_COUNT
	.align		4
        /*006c*/ 	.byte	0x02, 0x4a
	.zero		1
	.zero		1


	//----- nvinfo : EIATTR_EXIT_INSTR_OFFSETS
	.align		4
        /*0070*/ 	.byte	0x04, 0x1c
        /*0072*/ 	.short	(.L_73 - .L_72)


	//   ....[0]....
.L_72:
        /*0074*/ 	.word	0x00002590


	//----- nvinfo : EIATTR_MAX_THREADS
	.align		4
.L_73:
        /*0078*/ 	.byte	0x04, 0x05
        /*007a*/ 	.short	(.L_75 - .L_74)
.L_74:
        /*007c*/ 	.word	0x00000080
        /*0080*/ 	.word	0x00000001
        /*0084*/ 	.word	0x00000001


	//----- nvinfo : EIATTR_CBANK_PARAM_SIZE
	.align		4
.L_75:
        /*0088*/ 	.byte	0x03, 0x19
        /*008a*/ 	.short	0x0028


	//----- nvinfo : EIATTR_PARAM_CBANK
	.align		4
        /*008c*/ 	.byte	0x04, 0x0a
        /*008e*/ 	.short	(.L_77 - .L_76)
	.align		4
.L_76:
        /*0090*/ 	.word	index@(.nv.constant0._Z57tir_halfxint3_tensorop_128x256x32x1_t0_y2z2_K36864_align8P6__halfPaS0_S0_S0_)
        /*0094*/ 	.short	0x0380
        /*0096*/ 	.short	0x0028


	//----- nvinfo : EIATTR_SW_WAR
	.align		4
.L_77:
        /*0098*/ 	.byte	0x04, 0x36
        /*009a*/ 	.short	(.L_79 - .L_78)
.L_78:
        /*009c*/ 	.word	0x00000008
.L_79:


//--------------------- .nv.info._Z56tir_halfxint3_tensorop_64x128x32x3_t0_y1z2_K36864_align8P6__halfPaS0_S0_S0_ --------------------------
	.section	.nv.info._Z56tir_halfxint3_tensorop_64x128x32x3_t0_y1z2_K36864_align8P6__halfPaS0_S0_S0_,"",@"SHT_CUDA_INFO"
	.sectionflags	@""
	.align	4


	//----- nvinfo : EIATTR_CUDA_API_VERSION
	.align		4
        /*0000*/ 	.byte	0x04, 0x37
        /*0002*/ 	.short	(.L_81 - .L_80)
.L_80:
        /*0004*/ 	.word	0x00000082


	//----- nvinfo : EIATTR_KPARAM_INFO
	.align		4
.L_81:
        /*0008*/ 	.byte	0x04, 0x17
        /*000a*/ 	.short	(.L_83 - .L_82)
.L_82:
        /*000c*/ 	.word	0x00000000
        /*0010*/ 	.short	0x0004
        /*0012*/ 	.short	0x0020
        /*0014*/ 	.byte	0x00, 0xf5, 0x21, 0x00


	//----- nvinfo : EIATTR_KPARAM_INFO
	.align		4
.L_83:
        /*0018*/ 	.byte	0x04, 0x17
        /*001a*/ 	.short	(.L_85 - .L_84)
.L_84:
        /*001c*/ 	.word	0x00000000
        /*0020*/ 	.short	0x0003
        /*0022*/ 	.short	0x0018
        /*0024*/ 	.byte	0x00, 0xf5, 0x21, 0x00


	//----- nvinfo : EIATTR_KPARAM_INFO
	.align		4
.L_85:
        /*0028*/ 	.byte	0x04, 0x17
        /*002a*/ 	.short	(.L_87 - .L_86)
.L_86:
        /*002c*/ 	.word	0x00000000
        /*0030*/ 	.short	0x0002
        /*0032*/ 	.short	0x0010
        /*0034*/ 	.byte	0x00, 0xf5, 0x21, 0x00


	//----- nvinfo : EIATTR_KPARAM_INFO
	.align		4
.L_87:
        /*0038*/ 	.byte	0x04, 0x17
        /*003a*/ 	.short	(.L_89 - .L_88)
.L_88:
        /*003c*/ 	.word	0x00000000
        /*0040*/ 	.short	0x0001
        /*0042*/ 	.short	0x0008
        /*0044*/ 	.byte	0x00, 0xf5, 0x21, 0x00


	//----- nvinfo : EIATTR_KPARAM_INFO
	.align		4
.L_89:
        /*0048*/ 	.byte	0x04, 0x17
        /*004a*/ 	.short	(.L_91 - .L_90)
.L_90:
        /*004c*/ 	.word	0x00000000
        /*0050*/ 	.short	0x0000
        /*0052*/ 	.short	0x0000
        /*0054*/ 	.byte	0x00, 0xf5, 0x21, 0x00


	//----- nvinfo : EIATTR_SPARSE_MMA_MASK
	.align		4
.L_91:
        /*0058*/ 	.byte	0x03, 0x50
        /*005a*/ 	.short	0x0000


	//----- nvinfo : EIATTR_WMMA_USED
	.align		4
        /*005c*/ 	.byte	0x01, 0x2b
	.zero		2


	//----- nvinfo : EIATTR_MAXREG_COUNT
	.align		4
        /*0060*/ 	.byte	0x03, 0x1b
        /*0062*/ 	.short	0x00ff


	//----- nvinfo : EIATTR_NUM_BARRIERS
	.align		4
        /*0064*/ 	.byte	0x02, 0x4c
        /*0066*/ 	.byte	0x01
	.zero		1


	//----- nvinfo : EIATTR_MERCURY_ISA_VERSION
	.align		4
        /*0068*/ 	.byte	0x03, 0x5f
        /*006a*/ 	.short	0x0101


	//----- nvinfo : EIATTR_VRC_CTA_INIT_COUNT
	.align		4
        /*006c*/ 	.byte	0x02, 0x4a
	.zero		1
	.zero		1


	//----- nvinfo : EIATTR_EXIT_INSTR_OFFSETS
	.align		4
        /*0070*/ 	.byte	0x04, 0x1c
        /*0072*/ 	.short	(.L_93 - .L_92)


	//   ....[0]....
.L_92:
        /*0074*/ 	.word	0x00003a80


	//----- nvinfo : EIATTR_MAX_THREADS
	.align		4
.L_93:
        /*0078*/ 	.byte	0x04, 0x05
        /*007a*/ 	.short	(.L_95 - .L_94)
.L_94:
        /*007c*/ 	.word	0x00000040
        /*0080*/ 	.word	0x00000001
        /*0084*/ 	.word	0x00000001


	//----- nvinfo : EIATTR_CBANK_PARAM_SIZE
	.align		4
.L_95:
        /*0088*/ 	.byte	0x03, 0x19
        /*008a*/ 	.short	0x0028


	//----- nvinfo : EIATTR_PARAM_CBANK
	.align		4
        /*008c*/ 	.byte	0x04, 0x0a
        /*008e*/ 	.short	(.L_97 - .L_96)
	.align		4
.L_96:
        /*0090*/ 	.word	index@(.nv.constant0._Z56tir_halfxint3_tensorop_64x128x32x3_t0_y1z2_K36864_align8P6__halfPaS0_S0_S0_)
        /*0094*/ 	.short	0x0380
        /*0096*/ 	.short	0x0028


	//----- nvinfo : EIATTR_SW_WAR
	.align		4
.L_97:
        /*0098*/ 	.byte	0x04, 0x36
        /*009a*/ 	.short	(.L_99 - .L_98)
.L_98:
        /*009c*/ 	.word	0x00000008
.L_99:


//--------------------- .nv.info._Z55tir_halfxint3_tensorop_64x64x64x2_t0_y2z4_K36864_align8P6__halfPaS0_S0_S0_ --------------------------
	.section	.nv.info._Z55tir_halfxint3_tensorop_64x64x64x2_t0_y2z4_K36864_align8P6__halfPaS0_S0_S0_,"",@"SHT_CUDA_INFO"
	.sectionflags	@""
	.align	4


	//----- nvinfo : EIATTR_CUDA_API_VERSION
	.align		4
        /*0000*/ 	.byte	0x04, 0x37
        /*0002*/ 	.short	(.L_101 - .L_100)
.L_100:
        /*0004*/ 	.word	0x00000082


	//----- nvinfo : EIATTR_KPARAM_INFO
	.align		4
.L_101:
        /*0008*/ 	.byte	0x04, 0x17
        /*000a*/ 	.short	(.L_103 - .L_102)
.L_102:
        /*000c*/ 	.word	0x00000000
        /*0010*/ 	.short	0x0004
        /*0012*/ 	.short	0x0020
        /*0014*/ 	.byte	0x00, 0xf5, 0x21, 0x00


	//----- nvinfo : EIATTR_KPARAM_INFO
	.align		4
.L_103:
        /*0018*/ 	.byte	0x04, 0x17
        /*001a*/ 	.short	(.L_105 - .L_104)
.L_104:
        /*001c*/ 	.word	0x00000000
        /*0020*/ 	.short	0x0003
        /*0022*/ 	.short	0x0018
        /*0024*/ 	.byte	0x00, 0xf5, 0x21, 0x00


	//----- nvinfo : EIATTR_KPARAM_INFO
	.align		4
.L_105:
        /*0028*/ 	.byte	0x04, 0x17
        /*002a*/ 	.short	(.L_107 - .L_106)
.L_106:
        /*002c*/ 	.word	0x00000000
        /*0030*/ 	.short	0x0002
        /*0032*/ 	.short	0x0010
        /*0034*/ 	.byte	0x00, 0xf5, 0x21, 0x00


	//----- nvinfo : EIATTR_KPARAM_INFO
	.align		4
.L_107:
        /*0038*/ 	.byte	0x04, 0x17
        /*003a*/ 	.short	(.L_109 - .L_108)
.L_108:
        /*003c*/ 	.word	0x00000000
        /*0040*/ 	.short	0x0001
        /*0042*/ 	.short	0x0008
        /*0044*/ 	.byte	0x00, 0xf5, 0x21, 0x00


	//----- nvinfo : EIATTR_KPARAM_INFO
	.align		4
.L_109:
        /*0048*/ 	.byte	0x04, 0x17
        /*004a*/ 	.short	(.L_111 - .L_110)
.L_110:
        /*004c*/ 	.word	0x00000000
        /*0050*/ 	.short	0x0000
        /*0052*/ 	.short	0x0000
        /*0054*/ 	.byte	0x00, 0xf5, 0x21, 0x00


	//----- nvinfo : EIATTR_SPARSE_MMA_MASK
	.align		4
.L_111:
        /*0058*/ 	.byte	0x03, 0x50
        /*005a*/ 	.short	0x0000


	//----- nvinfo : EIATTR_WMMA_USED
	.align		4
        /*005c*/ 	.byte	0x01, 0x2b
	.zero		2


	//----- nvinfo : EIATTR_MAXREG_COUNT
	.align		4
        /*0060*/ 	.byte	0x03, 0x1b
        /*0062*/ 	.short	0x00ff


	//----- nvinfo : EIATTR_NUM_BARRIERS
	.align		4
        /*0064*/ 	.byte	0x02, 0x4c
        /*0066*/ 	.byte	0x01
	.zero		1


	//----- nvinfo : EIATTR_MERCURY_ISA_VERSION
	.align		4
        /*0068*/ 	.byte	0x03, 0x5f
        /*006a*/ 	.short	0x0101


	//----- nvinfo : EIATTR_VRC_CTA_INIT_COUNT
	.align		4
        /*006c*/ 	.byte	0x02, 0x4a
	.zero		1
	.zero		1


	//----- nvinfo : EIATTR_EXIT_INSTR_OFFSETS
	.align		4
        /*0070*/ 	.byte	0x04, 0x1c
        /*0072*/ 	.short	(.L_113 - .L_112)


	//   ....[0]....
.L_112:
        /*0074*/ 	.word	0x00003910


	//----- nvinfo : EIATTR_MAX_THREADS
	.align		4
.L_113:
        /*0078*/ 	.byte	0x04, 0x05
        /*007a*/ 	.short	(.L_115 - .L_114)
.L_114:
        /*007c*/ 	.word	0x00000100
        /*0080*/ 	.word	0x00000001
        /*0084*/ 	.word	0x00000001


	//----- nvinfo : EIATTR_CBANK_PARAM_SIZE
	.align		4
.L_115:
        /*0088*/ 	.byte	0x03, 0x19
        /*008a*/ 	.short	0x0028


	//----- nvinfo : EIATTR_PARAM_CBANK
	.align		4
        /*008c*/ 	.byte	0x04, 0x0a
        /*008e*/ 	.short	(.L_117 - .L_116)
	.align		4
.L_116:
        /*0090*/ 	.word	index@(.nv.constant0._Z55tir_halfxint3_tensorop_64x64x64x2_t0_y2z4_K36864_align8P6__halfPaS0_S0_S0_)
        /*0094*/ 	.short	0x0380
        /*0096*/ 	.short	0x0028


	//----- nvinfo : EIATTR_SW_WAR
	.align		4
.L_117:
        /*0098*/ 	.byte	0x04, 0x36
        /*009a*/ 	.short	(.L_119 - .L_118)
.L_118:
        /*009c*/ 	.word	0x00000008
.L_119:


//--------------------- .nv.info._Z55tir_halfxint3_tensorop_32x64x64x2_t0_y2z4_K36864_align8P6__halfPaS0_S0_S0_ --------------------------
	.section	.nv.info._Z55tir_halfxint3_tensorop_32x64x64x2_t0_y2z4_K36864_align8P6__halfPaS0_S0_S0_,"",@"SHT_CUDA_INFO"
	.sectionflags	@""
	.align	4


	//----- nvinfo : EIATTR_CUDA_API_VERSION
	.align		4
        /*0000*/ 	.byte	0x04, 0x37
        /*0002*/ 	.short	(.L_121 - .L_120)
.L_120:
        /*0004*/ 	.word	0x00000082


	//----- nvinfo : EIATTR_KPARAM_INFO
	.align		4
.L_121:
        /*0008*/ 	.byte	0x04, 0x17
        /*000a*/ 	.short	(.L_123 - .L_122)
.L_122:
        /*000c*/ 	.word	0x00000000
        /*0010*/ 	.short	0x0004
        /*0012*/ 	.short	0x0020
        /*0014*/ 	.byte	0x00, 0xf5, 0x21, 0x00


	//----- nvinfo : EIATTR_KPARAM_INFO
	.align		4
.L_123:
        /*0018*/ 	.byte	0x04, 0x17
        /*001a*/ 	.short	(.L_125 - .L_124)
.L_124:
        /*001c*/ 	.word	0x00000000
        /*0020*/ 	.short	0x0003
        /*0022*/ 	.short	0x0018
        /*0024*/ 	.byte	0x00, 0xf5, 0x21, 0x00


	//----- nvinfo : EIATTR_KPARAM_INFO
	.align		4
.L_125:
        /*0028*/ 	.byte	0x04, 0x17
        /*002a*/ 	.short	(.L_127 - .L_126)
.L_126:
        /*002c*/ 	.word	0x00000000
        /*0030*/ 	.short	0x0002
        /*0032*/ 	.short	0x0010
        /*0034*/ 	.byte	0x00, 0xf5, 0x21, 0x00


	//----- nvinfo : EIATTR_KPARAM_INFO
	.align		4
.L_127:
        /*0038*/ 	.byte	0x04, 0x17
        /*003a*/ 	.short	(.L_129 - .L_128)
.L_128:
        /*003c*/ 	.word	0x00000000
        /*0040*/ 	.short	0x0001
        /*0042*/ 	.short	0x0008
        /*0044*/ 	.byte	0x00, 0xf5, 0x21, 0x00


	//----- nvinfo : EIATTR_KPARAM_INFO
	.align		4
.L_129:
        /*0048*/ 	.byte	0x04, 0x17
        /*004a*/ 	.short	(.L_131 - .L_130)
.L_130:
        /*004c*/ 	.word	0x00000000
        /*0050*/ 	.short	0x0000
        /*0052*/ 	.short	0x0000
        /*0054*/ 	.byte	0x00, 0xf5, 0x21, 0x00


	//----- nvinfo : EIATTR_SPARSE_MMA_MASK
	.align		4
.L_131:
        /*0058*/ 	.byte	0x03, 0x50
        /*005a*/ 	.short	0x0000


	//----- nvinfo : EIATTR_WMMA_USED
	.align		4
        /*005c*/ 	.byte	0x01, 0x2b
	.zero		2


	//----- nvinfo : EIATTR_MAXREG_COUNT
	.align		4
        /*0060*/ 	.byte	0x03, 0x1b
        /*0062*/ 	.short	0x00ff


	//----- nvinfo : EIATTR_NUM_BARRIERS
	.align		4
        /*0064*/ 	.byte	0x02, 0x4c
        /*0066*/ 	.byte	0x01
	.zero		1


	//----- nvinfo : EIATTR_MERCURY_ISA_VERSION
	.align		4
        /*0068*/ 	.byte	0x03, 0x5f
        /*006a*/ 	.short	0x0101


	//----- nvinfo : EIATTR_VRC_CTA_INIT_COUNT
	.align		4
        /*006c*/ 	.byte	0x02, 0x4a
	.zero		1
	.zero		1


	//----- nvinfo : EIATTR_EXIT_INSTR_OFFSETS
	.align		4
        /*0070*/ 	.byte	0x04, 0x1c
        /*0072*/ 	.short	(.L_133 - .L_132)


	//   ....[0]....
.L_132:
        /*0074*/ 	.word	0x00003410


	//----- nvinfo : EIATTR_MAX_THREADS
	.align		4
.L_133:
        /*0078*/ 	.byte	0x04, 0x05
        /*007a*/ 	.short	(.L_135 - .L_134)
.L_134:
        /*007c*/ 	.word	0x00000100
        /*0080*/ 	.word	0x00000001
        /*0084*/ 	.word	0x00000001


	//----- nvinfo : EIATTR_CBANK_PARAM_SIZE
	.align		4
.L_135:
        /*0088*/ 	.byte	0x03, 0x19
        /*008a*/ 	.short	0x0028


	//----- nvinfo : EIATTR_PARAM_CBANK
	.align		4
        /*008c*/ 	.byte	0x04, 0x0a
        /*008e*/ 	.short	(.L_137 - .L_136)
	.align		4
.L_136:
        /*0090*/ 	.word	index@(.nv.constant0._Z55tir_halfxint3_tensorop_32x64x64x2_t0_y2z4_K36864_align8P6__halfPaS0_S0_S0_)
        /*0094*/ 	.short	0x0380
        /*0096*/ 	.short	0x0028


	//----- nvinfo : EIATTR_SW_WAR
	.align		4
.L_137:
        /*0098*/ 	.byte	0x04, 0x36
        /*009a*/ 	.short	(.L_139 - .L_138)
.L_138:
        /*009c*/ 	.word	0x00000008
.L_139:


//--------------------- .nv.info._Z55tir_halfxint3_tensorop_16x64x64x3_t0_y1z4_K36864_align8P6__halfPaS0_S0_S0_ --------------------------
	.section	.nv.info._Z55tir_halfxint3_tensorop_16x64x64x3_t0_y1z4_K36864_align8P6__halfPaS0_S0_S0_,"",@"SHT_CUDA_INFO"
	.sectionflags	@""
	.align	4


	//----- nvinfo : EIATTR_CUDA_API_VERSION
	.align		4
        /*0000*/ 	.byte	0x04, 0x37
        /*0002*/ 	.short	(.L_141 - .L_140)
.L_140:
        /*0004*/ 	.word	0x00000082


	//----- nvinfo : EIATTR_KPARAM_INFO
	.align		4
.L_141:
        /*0008*/ 	.byte	0x04, 0x17
        /*000a*/ 	.short	(.L_143 - .L_142)
.L_142:
        /*000c*/ 	.word	0x00000000
        /*0010*/ 	.short	0x0004
        /*0012*/ 	.short	0x0020
        /*0014*/ 	.byte	0x00, 0xf5, 0x21, 0x00


	//----- nvinfo : EIATTR_KPARAM_INFO
	.align		4
.L_143:
        /*0018*/ 	.byte	0x04, 0x17
        /*001a*/ 	.short	(.L_145 - .L_144)
.L_144:
        /*001c*/ 	.word	0x00000000
        /*0020*/ 	.short	0x0003
        /*0022*/ 	.short	0x0018
        /*0024*/ 	.byte	0x00, 0xf5, 0x21, 0x00


	//----- nvinfo : EIATTR_KPARAM_INFO
	.align		4
.L_145:
        /*0028*/ 	.byte	0x04, 0x17
        /*002a*/ 	.short	(.L_147 - .L_146)
.L_146:
        /*002c*/ 	.word	0x00000000
        /*0030*/ 	.short	0x0002
        /*0032*/ 	.short	0x0010
        /*0034*/ 	.byte	0x00, 0xf5, 0x21, 0x00


	//----- nvinfo : EIATTR_KPARAM_INFO
	.align		4
.L_147:
        /*0038*/ 	.byte	0x04, 0x17
        /*003a*/ 	.short	(.L_149 - .L_148)
.L_148:
        /*003c*/ 	.word	0x00000000
        /*0040*/ 	.short	0x0001
        /*0042*/ 	.short	0x0008
        /*0044*/ 	.byte	0x00, 0xf5, 0x21, 0x00


	//----- nvinfo : EIATTR_KPARAM_INFO
	.align		4
.L_149:
        /*0048*/ 	.byte	0x04, 0x17
        /*004a*/ 	.short	(.L_151 - .L_150)
.L_150:
        /*004c*/ 	.word	0x00000000
        /*0050*/ 	.short	0x0000
        /*0052*/ 	.short	0x0000
        /*0054*/ 	.byte	0x00, 0xf5, 0x21, 0x00


	//----- nvinfo : EIATTR_SPARSE_MMA_MASK
	.align		4
.L_151:
        /*0058*/ 	.byte	0x03, 0x50
        /*005a*/ 	.short	0x0000


	//----- nvinfo : EIATTR_WMMA_USED
	.align		4
        /*005c*/ 	.byte	0x01, 0x2b
	.zero		2


	//----- nvinfo : EIATTR_MAXREG_COUNT
	.align		4
        /*0060*/ 	.byte	0x03, 0x1b
        /*0062*/ 	.short	0x00ff


	//----- nvinfo : EIATTR_NUM_BARRIERS
	.align		4
        /*0064*/ 	.byte	0x02, 0x4c
        /*0066*/ 	.byte	0x01
	.zero		1


	//----- nvinfo : EIATTR_MERCURY_ISA_VERSION
	.align		4
        /*0068*/ 	.byte	0x03, 0x5f
        /*006a*/ 	.short	0x0101


	//----- nvinfo : EIATTR_VRC_CTA_INIT_COUNT
	.align		4
        /*006c*/ 	.byte	0x02, 0x4a
	.zero		1
	.zero		1


	//----- nvinfo : EIATTR_EXIT_INSTR_OFFSETS
	.align		4
        /*0070*/ 	.byte	0x04, 0x1c
        /*0072*/ 	.short	(.L_153 - .L_152)


	//   ....[0]....
.L_152:
        /*0074*/ 	.word	0x00002010


	//----- nvinfo : EIATTR_MAX_THREADS
	.align		4
.L_153:
        /*0078*/ 	.byte	0x04, 0x05
        /*007a*/ 	.short	(.L_155 - .L_154)
.L_154:
        /*007c*/ 	.word	0x00000080
        /*0080*/ 	.word	0x00000001
        /*0084*/ 	.word	0x00000001


	//----- nvinfo : EIATTR_CBANK_PARAM_SIZE
	.align		4
.L_155:
        /*0088*/ 	.byte	0x03, 0x19
        /*008a*/ 	.short	0x0028


	//----- nvinfo : EIATTR_PARAM_CBANK
	.align		4
        /*008c*/ 	.byte	0x04, 0x0a
        /*008e*/ 	.short	(.L_157 - .L_156)
	.align		4
.L_156:
        /*0090*/ 	.word	index@(.nv.constant0._Z55tir_halfxint3_tensorop_16x64x64x3_t0_y1z4_K36864_align8P6__halfPaS0_S0_S0_)
        /*0094*/ 	.short	0x0380
        /*0096*/ 	.short	0x0028


	//----- nvinfo : EIATTR_SW_WAR
	.align		4
.L_157:
        /*0098*/ 	.byte	0x04, 0x36
        /*009a*/ 	.short	(.L_159 - .L_158)
.L_158:
        /*009c*/ 	.word	0x00000008
.L_159:


//--------------------- .nv.info._Z56tir_halfxint3_tensorop_128x256x32x1_t0_y2z2_K9216_align8P6__halfPaS0_S0_S0_ --------------------------
	.section	.nv.info._Z56tir_halfxint3_tensorop_128x256x32x1_t0_y2z2_K9216_align8P6__halfPaS0_S0_S0_,"",@"SHT_CUDA_INFO"
	.sectionflags	@""
	.align	4


	//----- nvinfo : EIATTR_CUDA_API_VERSION
	.align		4
        /*0000*/ 	.byte	0x04, 0x37
        /*0002*/ 	.short	(.L_161 - .L_160)
.L_160:
        /*0004*/ 	.word	0x00000082


	//----- nvinfo : EIATTR_KPARAM_INFO
	.align		4
.L_161:
        /*0008*/ 	.byte	0x04, 0x17
        /*000a*/ 	.short	(.L_163 - .L_162)
.L_162:
        /*000c*/ 	.word	0x00000000
        /*0010*/ 	.short	0x0004
        /*0012*/ 	.short	0x0020
        /*0014*/ 	.byte	0x00, 0xf5, 0x21, 0x00


	//----- nvinfo : EIATTR_KPARAM_INFO
	.align		4
.L_163:
        /*0018*/ 	.byte	0x04, 0x17
        /*001a*/ 	.short	(.L_165 - .L_164)
.L_164:
        /*001c*/ 	.word	0x00000000
        /*0020*/ 	.short	0x0003
        /*0022*/ 	.short	0x0018
        /*0024*/ 	.byte	0x00, 0xf5, 0x21, 0x00


	//----- nvinfo : EIATTR_KPARAM_INFO
	.align		4
.L_165:
        /*0028*/ 	.byte	0x04, 0x17
        /*002a*/ 	.short	(.L_167 - .L_166)
.L_166:
        /*002c*/ 	.word	0x00000000
        /*0030*/ 	.short	0x0002
        /*0032*/ 	.short	0x0010
        /*0034*/ 	.byte	0x00, 0xf5, 0x21, 0x00


	//----- nvinfo : EIATTR_KPARAM_INFO
	.align		4
.L_167:
        /*0038*/ 	.byte	0x04, 0x17
        /*003a*/ 	.short	(.L_169 - .L_168)
.L_168:
        /*003c*/ 	.word	0x00000000
        /*0040*/ 	.short	0x0001
        /*0042*/ 	.short	0x0008
        /*0044*/ 	.byte	0x00, 0xf5, 0x21, 0x00


	//----- nvinfo : EIATTR_KPARAM_INFO
	.align		4
.L_169:
        /*0048*/ 	.byte	0x04, 0x17
        /*004a*/ 	.short	(.L_171 - .L_170)
.L_170:
        /*004c*/ 	.word	0x00000000
        /*0050*/ 	.short	0x0000
        /*0052*/ 	.short	0x0000
        /*0054*/ 	.byte	0x00, 0xf5, 0x21, 0x00


	//----- nvinfo : EIATTR_SPARSE_MMA_MASK
	.align		4
.L_171:
        /*0058*/ 	.byte	0x03, 0x50
        /*005a*/ 	.short	0x0000


	//----- nvinfo : EIATTR_WMMA_USED
	.align		4
        /*005c*/ 	.byte	0x01, 0x2b
	.zero		2


	//----- nvinfo : EIATTR_MAXREG_COUNT
	.align		4
        /*0060*/ 	.byte	0x03, 0x1b
        /*0062*/ 	.short	0x00ff


	//----- nvinfo : EIATTR_NUM_BARRIERS
	.align		4
        /*0064*/ 	.byte	0x02, 0x4c
        /*0066*/ 	.byte	0x01
	.zero		1


	//----- nvinfo : EIATTR_MERCURY_ISA_VERSION
	.align		4
        /*0068*/ 	.byte	0x03, 0x5f
        /*006a*/ 	.short	0x0101


	//----- nvinfo : EIATTR_VRC_CTA_INIT_COUNT
	.align		4
        /*006c*/ 	.byte	0x02, 0x4a
	.zero		1
	.zero		1


	//----- nvinfo : EIATTR_EXIT_INSTR_OFFSETS
	.align		4
        /*0070*/ 	.byte	0x04, 0x1c
        /*0072*/ 	.short	(.L_173 - .L_172)


	//   ....[0]....
.L_172:
        /*0074*/ 	.word	0x00002580


	//----- nvinfo : EIATTR_MAX_THREADS
	.align		4
.L_173:
        /*0078*/ 	.byte	0x04, 0x05
        /*007a*/ 	.short	(.L_175 - .L_174)
.L_174:
        /*007c*/ 	.word	0x00000080
        /*0080*/ 	.word	0x00000001
        /*0084*/ 	.word	0x00000001


	//----- nvinfo : EIATTR_CBANK_PARAM_SIZE
	.align		4
.L_175:
        /*0088*/ 	.byte	0x03, 0x19
        /*008a*/ 	.short	0x0028


	//----- nvinfo : EIATTR_PARAM_CBANK
	.align		4
        /*008c*/ 	.byte	0x04, 0x0a
        /*008e*/ 	.short	(.L_177 - .L_176)
	.align		4
.L_176:
        /*0090*/ 	.word	index@(.nv.constant0._Z56tir_halfxint3_tensorop_128x256x32x1_t0_y2z2_K9216_align8P6__halfPaS0_S0_S0_)
        /*0094*/ 	.short	0x0380
        /*0096*/ 	.short	0x0028


	//----- nvinfo : EIATTR_SW_WAR
	.align		4
.L_177:
        /*0098*/ 	.byte	0x04, 0x36
        /*009a*/ 	.short	(.L_179 - .L_178)
.L_178:
        /*009c*/ 	.word	0x00000008
.L_179:


//--------------------- .nv.info._Z55tir_halfxint3_tensorop_64x128x32x3_t0_y1z2_K9216_align8P6__halfPaS0_S0_S0_ --------------------------
	.section	.nv.info._Z55tir_halfxint3_tensorop_64x128x32x3_t0_y1z2_K9216_align8P6__halfPaS0_S0_S0_,"",@"SHT_CUDA_INFO"
	.sectionflags	@""
	.align	4


	//----- nvinfo : EIATTR_CUDA_API_VERSION
	.align		4
        /*0000*/ 	.byte	0x04, 0x37
        /*0002*/ 	.short	(.L_181 - .L_180)
.L_180:
        /*0004*/ 	.word	0x00000082


	//----- nvinfo : EIATTR_KPARAM_INFO
	.align		4
.L_181:
        /*0008*/ 	.byte	0x04, 0x17
        /*000a*/ 	.short	(.L_183 - .L_182)
.L_182:
        /*000c*/ 	.word	0x00000000
        /*0010*/ 	.short	0x0004
        /*0012*/ 	.short	0x0020
        /*0014*/ 	.byte	0x00, 0xf5, 0x21, 0x00


	//----- nvinfo : EIATTR_KPARAM_INFO
	.align		4
.L_183:
        /*0018*/ 	.byte	0x04, 0x17
        /*001a*/ 	.short	(.L_185 - .L_184)
.L_184:
        /*001c*/ 	.word	0x00000000
        /*0020*/ 	.short	0x0003
        /*0022*/ 	.short	0x0018
        /*0024*/ 	.byte	0x00, 0xf5, 0x21, 0x00


	//----- nvinfo : EIATTR_KPARAM_INFO
	.align		4
.L_185:
        /*0028*/ 	.byte	0x04, 0x17
        /*002a*/ 	.short	(.L_187 - .L_186)
.L_186:
        /*002c*/ 	.word	0x00000000
        /*0030*/ 	.short	0x0002
        /*0032*/ 	.short	0x0010
        /*0034*/ 	.byte	0x00, 0xf5, 0x21, 0x00


	//----- nvinfo : EIATTR_KPARAM_INFO
	.align		4
.L_187:
        /*0038*/ 	.byte	0x04, 0x17
        /*003a*/ 	.short	(.L_189 - .L_188)
.L_188:
        /*003c*/ 	.word	0x00000000
        /*0040*/ 	.short	0x0001
        /*0042*/ 	.short	0x0008
        /*0044*/ 	.byte	0x00, 0xf5, 0x21, 0x00


	//----- nvinfo : EIATTR_KPARAM_INFO
	.align		4
.L_189:
        /*0048*/ 	.byte	0x04, 0x17
        /*004a*/ 	.short	(.L_191 - .L_190)
.L_190:
        /*004c*/ 	.word	0x00000000
        /*0050*/ 	.short	0x0000
        /*0052*/ 	.short	0x0000
        /*0054*/ 	.byte	0x00, 0xf5, 0x21, 0x00


	//----- nvinfo : EIATTR_SPARSE_MMA_MASK
	.align		4
.L_191:
        /*0058*/ 	.byte	0x03, 0x50
        /*005a*/ 	.short	0x0000


	//----- nvinfo : EIATTR_WMMA_USED
	.align		4
        /*005c*/ 	.byte	0x01, 0x2b
	.zero		2


	//----- nvinfo : EIATTR_MAXREG_COUNT
	.align		4
        /*0060*/ 	.byte	0x03, 0x1b
        /*0062*/ 	.short	0x00ff


	//----- nvinfo : EIATTR_NUM_BARRIERS
	.align		4
        /*0064*/ 	.byte	0x02, 0x4c
        /*0066*/ 	.byte	0x01
	.zero		1


	//----- nvinfo : EIATTR_MERCURY_ISA_VERSION
	.align		4
        /*0068*/ 	.byte	0x03, 0x5f
        /*006a*/ 	.short	0x0101


	//----- nvinfo : EIATTR_VRC_CTA_INIT_COUNT
	.align		4
        /*006c*/ 	.byte	0x02, 0x4a
	.zero		1
	.zero		1


	//----- nvinfo : EIATTR_EXIT_INSTR_OFFSETS
	.align		4
        /*0070*/ 	.byte	0x04, 0x1c
        /*0072*/ 	.short	(.L_193 - .L_192)


	//   ....[0]....
.L_192:
        /*0074*/ 	.word	0x00003a80


	//----- nvinfo : EIATTR_MAX_THREADS
	.align		4
.L_193:
        /*0078*/ 	.byte	0x04, 0x05
        /*007a*/ 	.short	(.L_195 - .L_194)
.L_194:
        /*007c*/ 	.word	0x00000040
        /*0080*/ 	.word	0x00000001
        /*0084*/ 	.word	0x00000001


	//----- nvinfo : EIATTR_CBANK_PARAM_SIZE
	.align		4
.L_195:
        /*0088*/ 	.byte	0x03, 0x19
        /*008a*/ 	.short	0x0028


	//----- nvinfo : EIATTR_PARAM_CBANK
	.align		4
        /*008c*/ 	.byte	0x04, 0x0a
        /*008e*/ 	.short	(.L_197 - .L_196)
	.align		4
.L_196:
        /*0090*/ 	.word	index@(.nv.constant0._Z55tir_halfxint3_tensorop_64x128x32x3_t0_y1z2_K9216_align8P6__halfPaS0_S0_S0_)
        /*0094*/ 	.short	0x0380
        /*0096*/ 	.short	0x0028


	//----- nvinfo : EIATTR_SW_WAR
	.align		4
.L_197:
        /*0098*/ 	.byte	0x04, 0x36
        /*009a*/ 	.short	(.L_199 - .L_198)
.L_198:
        /*009c*/ 	.word	0x00000008
.L_199:


//--------------------- .nv.info._Z54tir_halfxint3_tensorop_64x64x64x2_t0_y2z4_K9216_align8P6__halfPaS0_S0_S0_ --------------------------
	.section	.nv.info._Z54tir_halfxint3_tensorop_64x64x64x2_t0_y2z4_K9216_align8P6__halfPaS0_S0_S0_,"",@"SHT_CUDA_INFO"
	.sectionflags	@""
	.align	4


	//----- nvinfo : EIATTR_CUDA_API_VERSION
	.align		4
        /*0000*/ 	.byte	0x04, 0x37
        /*0002*/ 	.short	(.L_201 - .L_200)
.L_200:
        /*0004*/ 	.word	0x00000082


	//----- nvinfo : EIATTR_KPARAM_INFO
	.align		4
.L_201:
        /*0008*/ 	.byte	0x04, 0x17
        /*000a*/ 	.short	(.L_203 - .L_202)
.L_202:
        /*000c*/ 	.word	0x00000000
        /*0010*/ 	.short	0x0004
        /*0012*/ 	.short	0x0020
        /*0014*/ 	.byte	0x00, 0xf5, 0x21, 0x00


	//----- nvinfo : EIATTR_KPARAM_INFO
	.align		4
.L_203:
        /*0018*/ 	.byte	0x04, 0x17
        /*001a*/ 	.short	(.L_205 - .L_204)
.L_204:
        /*001c*/ 	.word	0x00000000
        /*0020*/ 	.short	0x0003
        /*0022*/ 	.short	0x0018
        /*0024*/ 	.byte	0x00, 0xf5, 0x21, 0x00


	//----- nvinfo : EIATTR_KPARAM_INFO
	.align		4
.L_205:
        /*0028*/ 	.byte	0x04, 0x17
        /*002a*/ 	.short	(.L_207 - .L_206)
.L_206:
        /*002c*/ 	.word	0x00000000
        /*0030*/ 	.short	0x0002
        /*0032*/ 	.short	0x0010
        /*0034*/ 	.byte	0x00, 0xf5, 0x21, 0x00


	//----- nvinfo : EIATTR_KPARAM_INFO
	.align		4
.L_207:
        /*0038*/ 	.byte	0x04, 0x17
        /*003a*/ 	.short	(.L_209 - .L_208)
.L_208:
        /*003c*/ 	.word	0x00000000
        /*0040*/ 	.short	0x0001
        /*0042*/ 	.short	0x0008
        /*0044*/ 	.byte	0x00, 0xf5, 0x21, 0x00


	//----- nvinfo : EIATTR_KPARAM_INFO
	.align		4
.L_209:
        /*0048*/ 	.byte	0x04, 0x17
        /*004a*/ 	.short	(.L_211 - .L_210)
.L_210:
        /*004c*/ 	.word	0x00000000
        /*0050*/ 	.short	0x0000
        /*0052*/ 	.short	0x0000
        /*0054*/ 	.byte	0x00, 0xf5, 0x21, 0x00


	//----- nvinfo : EIATTR_SPARSE_MMA_MASK
	.align		4
.L_211:
        /*0058*/ 	.byte	0x03, 0x50
        /*005a*/ 	.short	0x0000


	//----- nvinfo : EIATTR_WMMA_USED
	.align		4
        /*005c*/ 	.byte	0x01, 0x2b
	.zero		2


	//----- nvinfo : EIATTR_MAXREG_COUNT
	.align		4
        /*0060*/ 	.byte	0x03, 0x1b
        /*0062*/ 	.short	0x00ff


	//----- nvinfo : EIATTR_NUM_BARRIERS
	.align		4
        /*0064*/ 	.byte	0x02, 0x4c
        /*0066*/ 	.byte	0x01
	.zero		1


	//----- nvinfo : EIATTR_MERCURY_ISA_VERSION
	.align		4
        /*0068*/ 	.byte	0x03, 0x5f
        /*006a*/ 	.short	0x0101


	//----- nvinfo : EIATTR_VRC_CTA_INIT_COUNT
	.align		4
        /*006c*/ 	.byte	0x02, 0x4a
	.zero		1
	.zero		1


	//----- nvinfo : EIATTR_EXIT_INSTR_OFFSETS
	.align		4
        /*0070*/ 	.byte	0x04, 0x1c
        /*0072*/ 	.short	(.L_213 - .L_212)


	//   ....[0]....
.L_212:
        /*0074*/ 	.word	0x00003960


	//----- nvinfo : EIATTR_MAX_THREADS
	.align		4
.L_213:
        /*0078*/ 	.byte	0x04, 0x05
        /*007a*/ 	.short	(.L_215 - .L_214)
.L_214:
        /*007c*/ 	.word	0x00000100
        /*0080*/ 	.word	0x00000001
        /*0084*/ 	.word	0x00000001


	//----- nvinfo : EIATTR_CBANK_PARAM_SIZE
	.align		4
.L_215:
        /*0088*/ 	.byte	0x03, 0x19
        /*008a*/ 	.short	0x0028


	//----- nvinfo : EIATTR_PARAM_CBANK
	.align		4
        /*008c*/ 	.byte	0x04, 0x0a
        /*008e*/ 	.short	(.L_217 - .L_216)
	.align		4
.L_216:
        /*0090*/ 	.word	index@(.nv.constant0._Z54tir_halfxint3_tensorop_64x64x64x2_t0_y2z4_K9216_align8P6__halfPaS0_S0_S0_)
        /*0094*/ 	.short	0x0380
        /*0096*/ 	.short	0x0028


	//----- nvinfo : EIATTR_SW_WAR
	.align		4
.L_217:
        /*0098*/ 	.byte	0x04, 0x36
        /*009a*/ 	.short	(.L_219 - .L_218)
.L_218:
        /*009c*/ 	.word	0x00000008
.L_219:


//--------------------- .nv.info._Z54tir_halfxint3_tensorop_32x64x64x2_t0_y2z4_K9216_align8P6__halfPaS0_S0_S0_ --------------------------
	.section	.nv.info._Z54tir_halfxint3_tensorop_32x64x64x2_t0_y2z4_K9216_align8P6__halfPaS0_S0_S0_,"",@"SHT_CUDA_INFO"
	.sectionflags	@""
	.align	4


	//----- nvinfo : EIATTR_CUDA_API_VERSION
	.align		4
        /*0000*/ 	.byte	0x04, 0x37
        /*0002*/ 	.short	(.L_221 - .L_220)
.L_220:
        /*0004*/ 	.word	0x00000082


	//----- nvinfo : EIATTR_KPARAM_INFO
	.align		4
.L_221:
        /*0008*/ 	.byte	0x04, 0x17
        /*000a*/ 	.short	(.L_223 - .L_222)
.L_222:
        /*000c*/ 	.word	0x00000000
        /*0010*/ 	.short	0x0004
        /*0012*/ 	.short	0x0020
        /*0014*/ 	.byte	0x00, 0xf5, 0x21, 0x00


	//----- nvinfo : EIATTR_KPARAM_INFO
	.align		4
.L_223:
        /*0018*/ 	.byte	0x04, 0x17
        /*001a*/ 	.short	(.L_225 - .L_224)
.L_224:
        /*001c*/ 	.word	0x00000000
        /*0020*/ 	.short	0x0003
        /*0022*/ 	.short	0x0018
        /*0024*/ 	.byte	0x00, 0xf5, 0x21, 0x00


	//----- nvinfo : EIATTR_KPARAM_INFO
	.align		4
.L_225:
        /*0028*/ 	.byte	0x04, 0x17
        /*002a*/ 	.short	(.L_227 - .L_226)
.L_226:
        /*002c*/ 	.word	0x00000000
        /*0030*/ 	.short	0x0002
        /*0032*/ 	.short	0x0010
        /*0034*/ 	.byte	0x00, 0xf5, 0x21, 0x00


	//----- nvinfo : EIATTR_KPARAM_INFO
	.align		4
.L_227:
        /*0038*/ 	.byte	0x04, 0x17
        /*003a*/ 	.short	(.L_229 - .L_228)
.L_228:
        /*003c*/ 	.word	0x00000000
        /*0040*/ 	.short	0x0001
        /*0042*/ 	.short	0x0008
        /*0044*/ 	.byte	0x00, 0xf5, 0x21, 0x00


	//----- nvinfo : EIATTR_KPARAM_INFO
	.align		4
.L_229:
        /*0048*/ 	.byte	0x04, 0x17
        /*004a*/ 	.short	(.L_231 - .L_230)
.L_230:
        /*004c*/ 	.word	0x00000000
        /*0050*/ 	.short	0x0000
        /*0052*/ 	.short	0x0000
        /*0054*/ 	.byte	0x00, 0xf5, 0x21, 0x00


	//----- nvinfo : EIATTR_SPARSE_MMA_MASK
	.align		4
.L_231:
        /*0058*/ 	.byte	0x03, 0x50
        /*005a*/ 	.short	0x0000


	//----- nvinfo : EIATTR_WMMA_USED
	.align		4
        /*005c*/ 	.byte	0x01, 0x2b
	.zero		2


	//----- nvinfo : EIATTR_MAXREG_COUNT
	.align		4
        /*0060*/ 	.byte	0x03, 0x1b
        /*0062*/ 	.short	0x00ff


	//----- nvinfo : EIATTR_NUM_BARRIERS
	.align		4
        /*0064*/ 	.byte	0x02, 0x4c
        /*0066*/ 	.byte	0x01
	.zero		1


	//----- nvinfo : EIATTR_MERCURY_ISA_VERSION
	.align		4
        /*0068*/ 	.byte	0x03, 0x5f
        /*006a*/ 	.short	0x0101


	//----- nvinfo : EIATTR_VRC_CTA_INIT_COUNT
	.align		4
        /*006c*/ 	.byte	0x02, 0x4a
	.zero		1
	.zero		1


	//----- nvinfo : EIATTR_EXIT_INSTR_OFFSETS
	.align		4
        /*0070*/ 	.byte	0x04, 0x1c
        /*0072*/ 	.short	(.L_233 - .L_232)


	//   ....[0]....
.L_232:
        /*0074*/ 	.word	0x000035c0


	//----- nvinfo : EIATTR_MAX_THREADS
	.align		4
.L_233:
        /*0078*/ 	.byte	0x04, 0x05
        /*007a*/ 	.short	(.L_235 - .L_234)
.L_234:
        /*007c*/ 	.word	0x00000100
        /*0080*/ 	.word	0x00000001
        /*0084*/ 	.word	0x00000001


	//----- nvinfo : EIATTR_CBANK_PARAM_SIZE
	.align		4
.L_235:
        /*0088*/ 	.byte	0x03, 0x19
        /*008a*/ 	.short	0x0028


	//----- nvinfo : EIATTR_PARAM_CBANK
	.align		4
        /*008c*/ 	.byte	0x04, 0x0a
        /*008e*/ 	.short	(.L_237 - .L_236)
	.align		4
.L_236:
        /*0090*/ 	.word	index@(.nv.constant0._Z54tir_halfxint3_tensorop_32x64x64x2_t0_y2z4_K9216_align8P6__halfPaS0_S0_S0_)
        /*0094*/ 	.short	0x0380
        /*0096*/ 	.short	0x0028


	//----- nvinfo : EIATTR_SW_WAR
	.align		4
.L_237:
        /*0098*/ 	.byte	0x04, 0x36
        /*009a*/ 	.short	(.L_239 - .L_238)
.L_238:
        /*009c*/ 	.word	0x00000008
.L_239:


//--------------------- .nv.info._Z54tir_halfxint3_tensorop_16x64x64x3_t0_y1z4_K9216_align8P6__halfPaS0_S0_S0_ --------------------------
	.section	.nv.info._Z54tir_halfxint3_tensorop_16x64x64x3_t0_y1z4_K9216_align8P6__halfPaS0_S0_S0_,"",@"SHT_CUDA_INFO"
	.sectionflags	@""
	.align	4


	//----- nvinfo : EIATTR_CUDA_API_VERSION
	.align		4
        /*0000*/ 	.byte	0x04, 0x37
        /*0002*/ 	.short	(.L_241 - .L_240)
.L_240:
        /*0004*/ 	.word	0x00000082


	//----- nvinfo : EIATTR_KPARAM_INFO
	.align		4
.L_241:
        /*0008*/ 	.byte	0x04, 0x17
        /*000a*/ 	.short	(.L_243 - .L_242)
.L_242:
        /*000c*/ 	.word	0x00000000
        /*0010*/ 	.short	0x0004
        /*0012*/ 	.short	0x0020
        /*0014*/ 	.byte	0x00, 0xf5, 0x21, 0x00


	//----- nvinfo : EIATTR_KPARAM_INFO
	.align		4
.L_243:
        /*0018*/ 	.byte	0x04, 0x17
        /*001a*/ 	.short	(.L_245 - .L_244)
.L_244:
        /*001c*/ 	.word	0x00000000
        /*0020*/ 	.short	0x0003
        /*0022*/ 	.short	0x0018
        /*0024*/ 	.byte	0x00, 0xf5, 0x21, 0x00


	//----- nvinfo : EIATTR_KPARAM_INFO
	.align		4
.L_245:
        /*0028*/ 	.byte	0x04, 0x17
        /*002a*/ 	.short	(.L_247 - .L_246)
.L_246:
        /*002c*/ 	.word	0x00000000
        /*0030*/ 	.short	0x0002
        /*0032*/ 	.short	0x0010
        /*0034*/ 	.byte	0x00, 0xf5, 0x21, 0x00


	//----- nvinfo : EIATTR_KPARAM_INFO
	.align		4
.L_247:
        /*0038*/ 	.byte	0x04, 0x17
        /*003a*/ 	.short	(.L_249 - .L_248)
.L_248:
        /*003c*/ 	.word	0x00000000
        /*0040*/ 	.short	0x0001
        /*0042*/ 	.short	0x0008
        /*0044*/ 	.byte	0x00, 0xf5, 0x21, 0x00


	//----- nvinfo : EIATTR_KPARAM_INFO
	.align		4
.L_249:
        /*0048*/ 	.byte	0x04, 0x17
        /*004a*/ 	.short	(.L_251 - .L_250)
.L_250:
        /*004c*/ 	.word	0x00000000
        /*0050*/ 	.short	0x0000
        /*0052*/ 	.short	0x0000
        /*0054*/ 	.byte	0x00, 0xf5, 0x21, 0x00


	//----- nvinfo : EIATTR_SPARSE_MMA_MASK
	.align		4
.L_251:
        /*0058*/ 	.byte	0x03, 0x50
        /*005a*/ 	.short	0x0000


	//----- nvinfo : EIATTR_WMMA_USED
	.align		4
        /*005c*/ 	.byte	0x01, 0x2b
	.zero		2


	//----- nvinfo : EIATTR_MAXREG_COUNT
	.align		4
        /*0060*/ 	.byte	0x03, 0x1b
        /*0062*/ 	.short	0x00ff


	//----- nvinfo : EIATTR_NUM_BARRIERS
	.align		4
        /*0064*/ 	.byte	0x02, 0x4c
        /*0066*/ 	.byte	0x01
	.zero		1


	//----- nvinfo : EIATTR_MERCURY_ISA_VERSION
	.align		4
        /*0068*/ 	.byte	0x03, 0x5f
        /*006a*/ 	.short	0x0101


	//----- nvinfo : EIATTR_VRC_CTA_INIT_COUNT
	.align		4
        /*006c*/ 	.byte	0x02, 0x4a
	.zero		1
	.zero		1


	//----- nvinfo : EIATTR_EXIT_INSTR_OFFSETS
	.align		4
        /*0070*/ 	.byte	0x04, 0x1c
        /*0072*/ 	.short	(.L_253 - .L_252)


	//   ....[0]....
.L_252:
        /*0074*/ 	.word	0x00002010


	//----- nvinfo : EIATTR_MAX_THREADS
	.align		4
.L_253:
        /*0078*/ 	.byte	0x04, 0x05
        /*007a*/ 	.short	(.L_255 - .L_254)
.L_254:
        /*007c*/ 	.word	0x00000080
        /*0080*/ 	.word	0x00000001
        /*0084*/ 	.word	0x00000001


	//----- nvinfo : EIATTR_CBANK_PARAM_SIZE
	.align		4
.L_255:
        /*0088*/ 	.byte	0x03, 0x19
        /*008a*/ 	.short	0x0028


	//----- nvinfo : EIATTR_PARAM_CBANK
	.align		4
        /*008c*/ 	.byte	0x04, 0x0a
        /*008e*/ 	.short	(.L_257 - .L_256)
	.align		4
.L_256:
        /*0090*/ 	.word	index@(.nv.constant0._Z54tir_halfxint3_tensorop_16x64x64x3_t0_y1z4_K9216_align8P6__halfPaS0_S0_S0_)
        /*0094*/ 	.short	0x0380
        /*0096*/ 	.short	0x0028


	//----- nvinfo : EIATTR_SW_WAR
	.align		4
.L_257:
        /*0098*/ 	.byte	0x04, 0x36
        /*009a*/ 	.short	(.L_259 - .L_258)
.L_258:
        /*009c*/ 	.word	0x00000008
.L_259:


//--------------------- .nv.callgraph             --------------------------
	.section	.nv.callgraph,"",@"SHT_CUDA_CALLGRAPH"
	.align	4
	.sectionentsize	8
	.align		4
        /*0000*/ 	.word	0x00000000
	.align		4
        /*0004*/ 	.word	0xffffffff
	.align		4
        /*0008*/ 	.word	0x00000000
	.align		4
        /*000c*/ 	.word	0xfffffffe
	.align		4
        /*0010*/ 	.word	0x00000000
	.align		4
        /*0014*/ 	.word	0xfffffffd
	.align		4
        /*0018*/ 	.word	0x00000000
	.align		4
        /*001c*/ 	.word	0xfffffffc


//--------------------- .text._Z57tir_halfxint3_tensorop_128x256x32x1_t0_y2z2_K36864_align8P6__halfPaS0_S0_S0_ --------------------------
	.section	.text._Z57tir_halfxint3_tensorop_128x256x32x1_t0_y2z2_K36864_align8P6__halfPaS0_S0_S0_,"ax",@progbits
	.align	128
        .global         _Z57tir_halfxint3_tensorop_128x256x32x1_t0_y2z2_K36864_align8P6__halfPaS0_S0_S0_
        .type           _Z57tir_halfxint3_tensorop_128x256x32x1_t0_y2z2_K36864_align8P6__halfPaS0_S0_S0_,@function
        .size           _Z57tir_halfxint3_tensorop_128x256x32x1_t0_y2z2_K36864_align8P6__halfPaS0_S0_S0_,(.L_x_34 - _Z57tir_halfxint3_tensorop_128x256x32x1_t0_y2z2_K36864_align8P6__halfPaS0_S0_S0_)
        .other          _Z57tir_halfxint3_tensorop_128x256x32x1_t0_y2z2_K36864_align8P6__halfPaS0_S0_S0_,@"STO_CUDA_ENTRY STV_DEFAULT"
_Z57tir_halfxint3_tensorop_128x256x32x1_t0_y2z2_K36864_align8P6__halfPaS0_S0_S0_:
.text._Z57tir_halfxint3_tensorop_128x256x32x1_t0_y2z2_K36864_align8P6__halfPaS0_S0_S0_:
[----:B------:R-:W-:Y:S01]  /*0000*/  LDC R1, c[0x0][0x37c] ;  /* 0x0000df00ff017b82 */ /* 0x000fe20000000800 */
[----:B------:R-:W0:Y:S01]  /*0010*/  S2R R187, SR_CgaCtaId ;  /* 0x0000000000bb7919 */ /* 0x000e220000008800 */
[----:B------:R-:W-:Y:S01]  /*0020*/  MOV R2, 0x400 ;  /* 0x0000040000027802 */ /* 0x000fe20000000f00 */
[----:B------:R-:W-:Y:S01]  /*0030*/  IMAD.MOV.U32 R193, RZ, RZ, -0x1 ;  /* 0xffffffffffc17424 */ /* 0x000fe200078e00ff */
[----:B------:R-:W-:Y:S01]  /*0040*/  CS2R R32, SRZ ;  /* 0x0000000000207805 */ /* 0x000fe2000001ff00 */
[----:B------:R-:W1:Y:S01]  /*0050*/  S2R R7, SR_TID.X ;  /* 0x0000000000077919 */ /* 0x000e620000002100 */
[----:B------:R-:W-:Y:S01]  /*0060*/  IMAD.MOV.U32 R180, RZ, RZ, RZ ;  /* 0x000000ffffb47224 */ /* 0x000fe200078e00ff */
[----:B------:R-:W-:Y:S01]  /*0070*/  CS2R R36, SRZ ;  /* 0x0000000000247805 */ /* 0x000fe2000001ff00 */
[----:B------:R-:W-:Y:S01]  /*0080*/  VIADD R3, R2, 0x2800 ;  /* 0x0000280002037836 */ /* 0x000fe20000000000 */
[----:B------:R-:W2:Y:S01]  /*0090*/  S2R R5, SR_TID.Y ;  /* 0x0000000000057919 */ /* 0x000ea20000002200 */
[----:B------:R-:W-:-:S02]  /*00a0*/  CS2R R34, SRZ ;  /* 0x0000000000227805 */ /* 0x000fc4000001ff00 */
[----:B------:R-:W-:Y:S02]  /*00b0*/  CS2R R112, SRZ ;  /* 0x0000000000707805 */ /* 0x000fe4000001ff00 */
[----:B------:R-:W-:Y:S01]  /*00c0*/  CS2R R114, SRZ ;  /* 0x0000000000727805 */ /* 0x000fe2000001ff00 */
[----:B------:R-:W3:Y:S01]  /*00d0*/  S2R R8, SR_TID.Z ;  /* 0x0000000000087919 */ /* 0x000ee20000002300 */
[----:B------:R-:W-:Y:S02]  /*00e0*/  CS2R R118, SRZ ;  /* 0x0000000000767805 */ /* 0x000fe4000001ff00 */
[----:B------:R-:W-:Y:S02]  /*00f0*/  CS2R R130, SRZ ;  /* 0x0000000000827805 */ /* 0x000fe4000001ff00 */
[----:B------:R-:W-:Y:S01]  /*0100*/  CS2R R128, SRZ ;  /* 0x0000000000807805 */ /* 0x000fe2000001ff00 */
[----:B------:R-:W4:Y:S01]  /*0110*/  S2R R0, SR_CTAID.Y ;  /* 0x0000000000007919 */ /* 0x000f220000002600 */
[----:B------:R-:W-:-:S02]  /*0120*/  CS2R R126, SRZ ;  /* 0x00000000007e7805 */ /* 0x000fc4000001ff00 */
[----:B------:R-:W-:Y:S02]  /*0130*/  CS2R R138, SRZ ;  /* 0x00000000008a7805 */ /* 0x000fe4000001ff00 */
[----:B------:R-:W-:Y:S01]  /*0140*/  CS2R R136, SRZ ;  /* 0x0000000000887805 */ /* 0x000fe2000001ff00 */
[----:B------:R-:W5:Y:S01]  /*0150*/  S2R R10, SR_CTAID.X ;  /* 0x00000000000a7919 */ /* 0x000f620000002500 */
[----:B------:R-:W-:Y:S02]  /*0160*/  CS2R R146, SRZ ;  /* 0x0000000000927805 */ /* 0x000fe4000001ff00 */
[----:B------:R-:W-:Y:S02]  /*0170*/  CS2R R144, SRZ ;  /* 0x0000000000907805 */ /* 0x000fe4000001ff00 */
[----:B------:R-:W-:Y:S02]  /*0180*/  CS2R R156, SRZ ;  /* 0x00000000009c7805 */ /* 0x000fe4000001ff00 */
[----:B------:R-:W-:-:S02]  /*0190*/  CS2R R152, SRZ ;  /* 0x0000000000987805 */ /* 0x000fc4000001ff00 */
[----:B------:R-:W-:Y:S02]  /*01a0*/  CS2R R168, SRZ ;  /* 0x0000000000a87805 */ /* 0x000fe4000001ff00 */
[----:B------:R-:W-:Y:S02]  /*01b0*/  CS2R R14, SRZ ;  /* 0x00000000000e7805 */ /* 0x000fe4000001ff00 */
[----:B------:R-:W-:Y:S02]  /*01c0*/  CS2R R16, SRZ ;  /* 0x0000000000107805 */ /* 0x000fe4000001ff00 */
[----:B------:R-:W-:Y:S02]  /*01d0*/  CS2R R18, SRZ ;  /* 0x0000000000127805 */ /* 0x000fe4000001ff00 */
[----:B------:R-:W-:Y:S02]  /*01e0*/  CS2R R20, SRZ ;  /* 0x0000000000147805 */ /* 0x000fe4000001ff00 */
[----:B------:R-:W-:-:S02]  /*01f0*/  CS2R R22, SRZ ;  /* 0x0000000000167805 */ /* 0x000fc4000001ff00 */
[----:B------:R-:W-:Y:S02]  /*0200*/  CS2R R24, SRZ ;  /* 0x0000000000187805 */ /* 0x000fe4000001ff00 */
[C---:B0-----:R-:W-:Y:S02]  /*0210*/  LEA R6, R187.reuse, R2, 0x18 ;  /* 0x00000002bb067211 */ /* 0x041fe400078ec0ff */
[----:B------:R-:W-:Y:S02]  /*0220*/  CS2R R26, SRZ ;  /* 0x00000000001a7805 */ /* 0x000fe4000001ff00 */
[----:B------:R-:W-:Y:S02]  /*0230*/  LEA R187, R187, R3, 0x18 ;  /* 0x00000003bbbb7211 */ /* 0x000fe400078ec0ff */
[----:B------:R-:W-:Y:S02]  /*0240*/  CS2R R28, SRZ ;  /* 0x00000000001c7805 */ /* 0x000fe4000001ff00 */
[----:B-1----:R-:W-:Y:S01]  /*0250*/  SHF.R.U32.HI R2, RZ, 0x2, R7 ;  /* 0x00000002ff027819 */ /* 0x002fe20000011607 */
[C---:B------:R-:W-:Y:S01]  /*0260*/  IMAD.SHL.U32 R3, R7.reuse, 0x8, RZ ;  /* 0x0000000807037824 */ /* 0x040fe200078e00ff */
[----:B------:R-:W-:Y:S01]  /*0270*/  CS2R R30, SRZ ;  /* 0x00000000001e7805 */ /* 0x000fe2000001ff00 */
[----:B------:R-:W-:Y:S01]  /*0280*/  IMAD R196, R7, 0x3, RZ ;  /* 0x0000000307c47824 */ /* 0x000fe200078e02ff */
[----:B------:R-:W-:Y:S01]  /*0290*/  CS2R R38, SRZ ;  /* 0x0000000000267805 */ /* 0x000fe2000001ff00 */
[----:B--2---:R-:W-:Y:S01]  /*02a0*/  IMAD R188, R5, 0x1400, R6 ;  /* 0x0000140005bc7824 */ /* 0x004fe200078e0206 */
[----:B------:R-:W-:-:S02]  /*02b0*/  LOP3.LUT R3, R3, 0x18, RZ, 0xc0, !PT ;  /* 0x0000001803037812 */ /* 0x000fc400078ec0ff */
[----:B------:R-:W-:Y:S01]  /*02c0*/  CS2R R40, SRZ ;  /* 0x0000000000287805 */ /* 0x000fe2000001ff00 */
[----:B---3--:R-:W-:Y:S01]  /*02d0*/  IMAD R9, R5, 0x2, R8 ;  /* 0x0000000205097824 */ /* 0x008fe200078e0208 */
[----:B------:R-:W-:Y:S01]  /*02e0*/  LOP3.LUT R195, R196, 0x7, RZ, 0xc0, !PT ;  /* 0x00000007c4c37812 */ /* 0x000fe200078ec0ff */
[----:B------:R-:W-:Y:S01]  /*02f0*/  IMAD R4, R8, 0xa00, RZ ;  /* 0x00000a0008047824 */ /* 0x000fe200078e02ff */
[----:B------:R-:W-:Y:S01]  /*0300*/  CS2R R42, SRZ ;  /* 0x00000000002a7805 */ /* 0x000fe2000001ff00 */
[--C-:B----4-:R-:W-:Y:S01]  /*0310*/  IMAD R11, R0, 0x2, R5.reuse ;  /* 0x00000002000b7824 */ /* 0x110fe200078e0205 */
[----:B------:R-:W-:Y:S01]  /*0320*/  IADD3 R194, PT, PT, -R195, 0x8, RZ ;  /* 0x00000008c3c27810 */ /* 0x000fe20007ffe1ff */
[----:B------:R-:W-:Y:S01]  /*0330*/  IMAD R12, R9, 0x20, R2 ;  /* 0x00000020090c7824 */ /* 0x000fe200078e0202 */
[----:B------:R-:W-:Y:S01]  /*0340*/  LOP3.LUT R4, R4, R7, RZ, 0xfc, !PT ;  /* 0x0000000704047212 */ /* 0x000fe200078efcff */
[----:B------:R-:W-:Y:S01]  /*0350*/  IMAD R11, R11, 0x2, R8 ;  /* 0x000000020b0b7824 */ /* 0x000fe200078e0208 */
[----:B------:R-:W-:Y:S01]  /*0360*/  CS2R R44, SRZ ;  /* 0x00000000002c7805 */ /* 0x000fe2000001ff00 */
[C---:B-----5:R-:W-:Y:S01]  /*0370*/  IMAD R9, R10.reuse, 0x2, R5 ;  /* 0x000000020a097824 */ /* 0x060fe200078e0205 */
[----:B------:R-:W-:Y:S01]  /*0380*/  CS2R R46, SRZ ;  /* 0x00000000002e7805 */ /* 0x000fe2000001ff00 */
[----:B------:R-:W-:Y:S01]  /*0390*/  IMAD R2, R11, 0x20, R2 ;  /* 0x000000200b027824 */ /* 0x000fe200078e0202 */
[----:B------:R-:W-:Y:S01]  /*03a0*/  CS2R R48, SRZ ;  /* 0x0000000000307805 */ /* 0x000fe2000001ff00 */
[----:B------:R-:W-:Y:S01]  /*03b0*/  IMAD R9, R9, 0x2, R8 ;  /* 0x0000000209097824 */ /* 0x000fe200078e0208 */
[----:B------:R-:W-:Y:S01]  /*03c0*/  CS2R R50, SRZ ;  /* 0x0000000000327805 */ /* 0x000fe2000001ff00 */
[----:B------:R-:W-:Y:S01]  /*03d0*/  IMAD.SHL.U32 R192, R10, 0x100, RZ ;  /* 0x000001000ac07824 */ /* 0x000fe200078e00ff */
[----:B------:R-:W-:Y:S01]  /*03e0*/  CS2R R10, SRZ ;  /* 0x00000000000a7805 */ /* 0x000fe2000001ff00 */
[--C-:B------:R-:W-:Y:S01]  /*03f0*/  IMAD R199, R2, 0x9000, R3.reuse ;  /* 0x0000900002c77824 */ /* 0x100fe200078e0203 */
[----:B------:R-:W-:Y:S01]  /*0400*/  SHF.R.U32.HI R2, RZ, 0x3, R196 ;  /* 0x00000003ff027819 */ /* 0x000fe200000116c4 */
[----:B------:R-:W-:Y:S01]  /*0410*/  IMAD R197, R9, 0xd8000, RZ ;  /* 0x000d800009c57824 */ /* 0x000fe200078e02ff */
[----:B------:R-:W-:Y:S01]  /*0420*/  CS2R R52, SRZ ;  /* 0x0000000000347805 */ /* 0x000fe2000001ff00 */
[----:B------:R-:W-:Y:S01]  /*0430*/  IMAD R191, R5, 0x80, R192 ;  /* 0x0000008005bf7824 */ /* 0x000fe200078e02c0 */
[----:B------:R-:W-:Y:S01]  /*0440*/  CS2R R54, SRZ ;  /* 0x0000000000367805 */ /* 0x000fe2000001ff00 */
[----:B------:R-:W-:Y:S01]  /*0450*/  IMAD R189, R12, 0x28, R3 ;  /* 0x000000280cbd7824 */ /* 0x000fe200078e0203 */
[----:B------:R-:W-:Y:S01]  /*0460*/  LOP3.LUT R197, R197, R2, RZ, 0xfc, !PT ;  /* 0x00000002c5c57212 */ /* 0x000fe200078efcff */
[C---:B------:R-:W-:Y:S01]  /*0470*/  IMAD R187, R8.reuse, 0x2800, R187 ;  /* 0x0000280008bb7824 */ /* 0x040fe200078e02bb */
[----:B------:R-:W-:Y:S01]  /*0480*/  CS2R R2, SRZ ;  /* 0x0000000000027805 */ /* 0x000fe2000001ff00 */
[----:B------:R-:W-:Y:S01]  /*0490*/  IMAD R191, R8, 0x40, R191 ;  /* 0x0000004008bf7824 */ /* 0x000fe200078e02bf */
[----:B------:R-:W-:Y:S01]  /*04a0*/  CS2R R8, SRZ ;  /* 0x0000000000087805 */ /* 0x000fe2000001ff00 */
[----:B------:R-:W-:Y:S01]  /*04b0*/  IMAD R190, R5, 0x1400, R4 ;  /* 0x0000140005be7824 */ /* 0x000fe200078e0204 */
[----:B------:R-:W-:Y:S01]  /*04c0*/  CS2R R4, SRZ ;  /* 0x0000000000047805 */ /* 0x000fe2000001ff00 */
[----:B------:R-:W-:Y:S01]  /*04d0*/  IMAD R189, R189, 0x2, R6 ;  /* 0x00000002bdbd7824 */ /* 0x000fe200078e0206 */
        /* <DEDUP_REMOVED lines=26> */
[----:B------:R-:W-:Y:S01]  /*0680*/  LOP3.LUT R196, R196, 0x6, RZ, 0xc0, !PT ;  /* 0x00000006c4c47812 */ /* 0x000fe200078ec0ff */
[----:B------:R-:W-:Y:S01]  /*0690*/  VIADD R186, R187, 0x520 ;  /* 0x00000520bbba7836 */ /* 0x000fe20000000000 */
[----:B------:R-:W-:Y:S01]  /*06a0*/  SHF.L.U32 R193, R193, R194, RZ ;  /* 0x000000c2c1c17219 */ /* 0x000fe200000006ff */
[C---:B------:R-:W-:Y:S01]  /*06b0*/  VIADD R185, R187.reuse, 0xa20 ;  /* 0x00000a20bbb97836 */ /* 0x040fe20000000000 */
[----:B------:R-:W0:Y:S01]  /*06c0*/  LDCU.64 UR6, c[0x0][0x358] ;  /* 0x00006b00ff0677ac */ /* 0x000e220008000a00 */
[C---:B------:R-:W-:Y:S02]  /*06d0*/  VIADD R184, R187.reuse, 0xf20 ;  /* 0x00000f20bbb87836 */ /* 0x040fe40000000000 */
[C---:B------:R-:W-:Y:S02]  /*06e0*/  VIADD R183, R187.reuse, 0x1920 ;  /* 0x00001920bbb77836 */ /* 0x040fe40000000000 */
[----:B------:R-:W-:-:S02]  /*06f0*/  VIADD R182, R187, 0x1e20 ;  /* 0x00001e20bbb67836 */ /* 0x000fc40000000000 */
[----:B------:R-:W-:-:S07]  /*0700*/  VIADD R181, R187, 0x2320 ;  /* 0x00002320bbb57836 */ /* 0x000fce0000000000 */
.L_x_1:
[----:B------:R-:W1:Y:S01]  /*0710*/  LDC.64 R90, c[0x0][0x380] ;  /* 0x0000e000ff5a7b82 */ /* 0x000e620000000a00 */
[----:B------:R-:W-:Y:S01]  /*0720*/  IMAD R73, R180, 0x20, R199 ;  /* 0x00000020b4497824 */ /* 0x000fe200078e02c7 */
[----:B------:R-:W2:Y:S03]  /*0730*/  LDCU.64 UR8, c[0x0][0x388] ;  /* 0x00007100ff0877ac */ /* 0x000ea60008000a00 */
[----:B-1----:R-:W-:-:S05]  /*0740*/  IMAD.WIDE.U32 R90, R73, 0x2, R90 ;  /* 0x00000002495a7825 */ /* 0x002fca00078e005a */
[----:B0-----:R-:W3:Y:S04]  /*0750*/  LDG.E.128.CONSTANT R72, desc[UR6][R90.64] ;  /* 0x000000065a487981 */ /* 0x001ee8000c1e9d00 */
[----:B------:R-:W4:Y:S04]  /*0760*/  LDG.E.128.CONSTANT R76, desc[UR6][R90.64+0x90000] ;  /* 0x090000065a4c7981 */ /* 0x000f28000c1e9d00 */
[----:B------:R-:W5:Y:S04]  /*0770*/  LDG.E.128.CONSTANT R80, desc[UR6][R90.64+0x120000] ;  /* 0x120000065a507981 */ /* 0x000f68000c1e9d00 */
[----:B------:R-:W2:Y:S01]  /*0780*/  LDG.E.128.CONSTANT R84, desc[UR6][R90.64+0x1b0000] ;  /* 0x1b0000065a547981 */ /* 0x000ea2000c1e9d00 */
[----:B------:R-:W-:Y:S01]  /*0790*/  BAR.SYNC.DEFER_BLOCKING 0x0 ;  /* 0x0000000000007b1d */ /* 0x000fe20000010000 */
[----:B------:R-:W-:Y:S01]  /*07a0*/  ISETP.NE.AND P0, PT, R196, 0x6, PT ;  /* 0x00000006c400780c */ /* 0x000fe20003f05270 */
[----:B------:R-:W-:-:S02]  /*07b0*/  IMAD R88, R180, 0xc, R197 ;  /* 0x0000000cb4587824 */ /* 0x000fc400078e02c5 */
[----:B------:R-:W-:Y:S02]  /*07c0*/  IMAD.MOV.U32 R89, RZ, RZ, RZ ;  /* 0x000000ffff597224 */ /* 0x000fe400078e00ff */
[----:B---3--:R0:W-:Y:S04]  /*07d0*/  STS.128 [R189], R72 ;  /* 0x00000048bd007388 */ /* 0x0081e80000000c00 */
[----:B----4-:R0:W-:Y:S04]  /*07e0*/  STS.128 [R189+0x280], R76 ;  /* 0x0002804cbd007388 */ /* 0x0101e80000000c00 */
[----:B-----5:R0:W-:Y:S04]  /*07f0*/  STS.128 [R189+0x500], R80 ;  /* 0x00050050bd007388 */ /* 0x0201e80000000c00 */
[----:B--2---:R0:W-:Y:S02]  /*0800*/  STS.128 [R189+0x780], R84 ;  /* 0x00078054bd007388 */ /* 0x0041e40000000c00 */
.L_x_0:
[----:B0-2---:R-:W-:Y:S02]  /*0810*/  IMAD R74, R89, 0x3600, R88 ;  /* 0x00003600594a7824 */ /* 0x005fe400078e0258 */
[----:B------:R-:W-:Y:S02]  /*0820*/  @P0 IMAD.U32 R80, RZ, RZ, UR8 ;  /* 0x00000008ff500e24 */ /* 0x000fe4000f8e00ff */
[----:B------:R-:W-:-:S03]  /*0830*/  @P0 IMAD.U32 R79, RZ, RZ, UR9 ;  /* 0x00000009ff4f0e24 */ /* 0x000fc6000f8e00ff */
[----:B------:R-:W-:Y:S01]  /*0840*/  @P0 IADD3 R72, P1, PT, R74, R80, RZ ;  /* 0x000000504a480210 */ /* 0x000fe20007f3e0ff */
[----:B------:R-:W-:-:S04]  /*0850*/  @!P0 IMAD.U32 R80, RZ, RZ, UR8 ;  /* 0x00000008ff508e24 */ /* 0x000fc8000f8e00ff */
[----:B------:R-:W-:Y:S01]  /*0860*/  @P0 IMAD.X R73, RZ, RZ, R79, P1 ;  /* 0x000000ffff490224 */ /* 0x000fe200008e064f */
[----:B------:R-:W-:Y:S01]  /*0870*/  @!P0 IADD3 R74, P1, PT, R74, R80, RZ ;  /* 0x000000504a4a8210 */ /* 0x000fe20007f3e0ff */
[----:B------:R-:W-:-:S03]  /*0880*/  @!P0 IMAD.U32 R79, RZ, RZ, UR9 ;  /* 0x00000009ff4f8e24 */ /* 0x000fc6000f8e00ff */
[----:B------:R-:W2:Y:S01]  /*0890*/  @P0 LDG.E.U8.CONSTANT R72, desc[UR6][R72.64] ;  /* 0x0000000648480981 */ /* 0x000ea2000c1e9100 */
[----:B------:R-:W-:-:S05]  /*08a0*/  @!P0 IMAD.X R75, RZ, RZ, R79, P1 ;  /* 0x000000ffff4b8224 */ /* 0x000fca00008e064f */
[----:B------:R-:W3:Y:S04]  /*08b0*/  @!P0 LDG.E.U8.CONSTANT R78, desc[UR6][R74.64] ;  /* 0x000000064a4e8981 */ /* 0x000ee8000c1e9100 */
[----:B------:R-:W4:Y:S01]  /*08c0*/  @!P0 LDG.E.U8.CONSTANT R77, desc[UR6][R74.64+0x1] ;  /* 0x000001064a4d8981 */ /* 0x000f22000c1e9100 */
[C---:B------:R-:W-:Y:S02]  /*08d0*/  VIADD R85, R89.reuse, 0x2 ;  /* 0x0000000259557836 */ /* 0x040fe40000000000 */
[----:B------:R-:W-:Y:S01]  /*08e0*/  VIADD R87, R89, 0x3 ;  /* 0x0000000359577836 */ /* 0x000fe20000000000 */
[----:B--2---:R-:W-:-:S04]  /*08f0*/  @P0 PRMT R76, R72, 0x8880, RZ ;  /* 0x00008880484c0816 */ /* 0x004fc800000000ff */
[-C--:B------:R-:W-:Y:S02]  /*0900*/  @P0 SHF.R.S32.HI R76, RZ, R195.reuse, R76 ;  /* 0x000000c3ff4c0219 */ /* 0x080fe4000001144c */
[----:B---3--:R-:W-:Y:S02]  /*0910*/  @!P0 PRMT R82, R78, 0x8880, RZ ;  /* 0x000088804e528816 */ /* 0x008fe400000000ff */
[----:B------:R-:W-:Y:S02]  /*0920*/  @P0 LOP3.LUT R76, R76, 0x7, RZ, 0xc0, !PT ;  /* 0x000000074c4c0812 */ /* 0x000fe400078ec0ff */
[----:B----4-:R-:W-:Y:S02]  /*0930*/  @!P0 SHF.L.U32 R77, R77, R194, RZ ;  /* 0x000000c24d4d8219 */ /* 0x010fe400000006ff */
[----:B------:R-:W-:Y:S01]  /*0940*/  @!P0 SHF.R.S32.HI R82, RZ, R195, R82 ;  /* 0x000000c3ff528219 */ /* 0x000fe20000011452 */
[----:B------:R0:W-:Y:S01]  /*0950*/  @P0 I2F.F16 R72, R76 ;  /* 0x0000004c00480306 */ /* 0x0001e20000200c00 */
[----:B------:R-:W-:Y:S01]  /*0960*/  @!P0 LOP3.LUT R78, R77, 0x6, RZ, 0xc0, !PT ;  /* 0x000000064d4e8812 */ /* 0x000fe200078ec0ff */
[----:B------:R-:W-:-:S03]  /*0970*/  VIADD R77, R89, 0x1 ;  /* 0x00000001594d7836 */ /* 0x000fc60000000000 */
[----:B------:R-:W-:-:S04]  /*0980*/  @!P0 LOP3.LUT R78, R78, R82, R193, 0xf4, !PT ;  /* 0x000000524e4e8212 */ /* 0x000fc800078ef4c1 */
[----:B------:R1:W-:Y:S01]  /*0990*/  @!P0 I2F.F16 R72, R78 ;  /* 0x0000004e00488306 */ /* 0x0003e20000200c00 */
[----:B------:R-:W-:-:S13]  /*09a0*/  ISETP.NE.AND P0, PT, R196, 0x6, PT ;  /* 0x00000006c400780c */ /* 0x000fda0003f05270 */
[C-C-:B------:R-:W-:Y:S02]  /*09b0*/  @P0 IMAD R73, R77.reuse, 0x3600, R88.reuse ;  /* 0x000036004d490824 */ /* 0x140fe400078e0258 */
[----:B------:R-:W-:-:S03]  /*09c0*/  @!P0 IMAD R77, R77, 0x3600, R88 ;  /* 0x000036004d4d8824 */ /* 0x000fc600078e0258 */
[----:B------:R-:W-:-:S05]  /*09d0*/  @P0 IADD3 R74, P1, PT, R73, R80, RZ ;  /* 0x00000050494a0210 */ /* 0x000fca0007f3e0ff */
[----:B------:R-:W-:Y:S02]  /*09e0*/  @P0 IMAD.X R75, RZ, RZ, R79, P1 ;  /* 0x000000ffff4b0224 */ /* 0x000fe400008e064f */
[----:B------:R-:W-:-:S03]  /*09f0*/  @P0 IMAD R73, R85, 0x3600, R88 ;  /* 0x0000360055490824 */ /* 0x000fc600078e0258 */
[----:B------:R2:W3:Y:S01]  /*0a00*/  @P0 LDG.E.U8.CONSTANT R81, desc[UR6][R74.64] ;  /* 0x000000064a510981 */ /* 0x0004e2000c1e9100 */
[----:B------:R-:W-:-:S05]  /*0a10*/  @!P0 IADD3 R74, P1, PT, R77, R80, RZ ;  /* 0x000000504d4a8210 */ /* 0x000fca0007f3e0ff */
[--C-:B------:R-:W-:Y:S01]  /*0a20*/  @!P0 IMAD.X R75, RZ, RZ, R79.reuse, P1 ;  /* 0x000000ffff4b8224 */ /* 0x100fe200008e064f */
[-C--:B0-----:R-:W-:Y:S01]  /*0a30*/  @P0 IADD3 R76, P1, PT, R73, R80.reuse, RZ ;  /* 0x00000050494c0210 */ /* 0x081fe20007f3e0ff */
[--C-:B------:R-:W-:Y:S02]  /*0a40*/  @P0 IMAD R73, R87, 0x3600, R88.reuse ;  /* 0x0000360057490824 */ /* 0x100fe400078e0258 */
[--C-:B------:R-:W-:Y:S01]  /*0a50*/  @!P0 IMAD R91, R85, 0x3600, R88.reuse ;  /* 0x00003600555b8824 */ /* 0x100fe200078e0258 */
[----:B------:R-:W4:Y:S01]  /*0a60*/  @!P0 LDG.E.U8.CONSTANT R95, desc[UR6][R74.64] ;  /* 0x000000064a5f8981 */ /* 0x000f22000c1e9100 */
[----:B------:R-:W-:Y:S01]  /*0a70*/  @P0 IMAD.X R77, RZ, RZ, R79, P1 ;  /* 0x000000ffff4d0224 */ /* 0x000fe200008e064f */
[----:B------:R-:W-:Y:S02]  /*0a80*/  @P0 IADD3 R73, P1, PT, R73, R80, RZ ;  /* 0x0000005049490210 */ /* 0x000fe40007f3e0ff */
[----:B------:R-:W5:Y:S01]  /*0a90*/  @!P0 LDG.E.U8.CONSTANT R83, desc[UR6][R74.64+0x1] ;  /* 0x000001064a538981 */ /* 0x000f62000c1e9100 */
[----:B------:R-:W-:-:S02]  /*0aa0*/  @!P0 IMAD R87, R87, 0x3600, R88 ;  /* 0x0000360057578824 */ /* 0x000fc400078e0258 */
[----:B--2---:R-:W-:Y:S02]  /*0ab0*/  @P0 IMAD.MOV.U32 R74, RZ, RZ, R76 ;  /* 0x000000ffff4a0224 */ /* 0x004fe400078e004c */
[----:B------:R-:W-:Y:S02]  /*0ac0*/  @P0 IMAD.MOV.U32 R75, RZ, RZ, R77 ;  /* 0x000000ffff4b0224 */ /* 0x000fe400078e004d */
[----:B------:R-:W-:Y:S01]  /*0ad0*/  @P0 IMAD.X R76, RZ, RZ, R79, P1 ;  /* 0x000000ffff4c0224 */ /* 0x000fe200008e064f */
[----:B------:R-:W-:Y:S02]  /*0ae0*/  @!P0 IADD3 R91, P1, PT, R91, R80, RZ ;  /* 0x000000505b5b8210 */ /* 0x000fe40007f3e0ff */
[----:B------:R0:W2:Y:S02]  /*0af0*/  @P0 LDG.E.U8.CONSTANT R85, desc[UR6][R74.64] ;  /* 0x000000064a550981 */ /* 0x0000a4000c1e9100 */
[----:B0-----:R-:W-:Y:S02]  /*0b00*/  @P0 IMAD.MOV.U32 R74, RZ, RZ, R73 ;  /* 0x000000ffff4a0224 */ /* 0x001fe400078e0049 */
[----:B------:R-:W-:-:S02]  /*0b10*/  @P0 IMAD.MOV.U32 R75, RZ, RZ, R76 ;  /* 0x000000ffff4b0224 */ /* 0x000fc400078e004c */
[--C-:B------:R-:W-:Y:S01]  /*0b20*/  @!P0 IMAD.X R76, RZ, RZ, R79.reuse, P1 ;  /* 0x000000ffff4c8224 */ /* 0x100fe200008e064f */
[----:B------:R-:W-:Y:S02]  /*0b30*/  @!P0 IADD3 R80, P1, PT, R87, R80, RZ ;  /* 0x0000005057508210 */ /* 0x000fe40007f3e0ff */
[----:B------:R-:W2:Y:S03]  /*0b40*/  @P0 LDG.E.U8.CONSTANT R90, desc[UR6][R74.64] ;  /* 0x000000064a5a0981 */ /* 0x000ea6000c1e9100 */
[----:B------:R-:W-:Y:S02]  /*0b50*/  @!P0 IMAD.X R73, RZ, RZ, R79, P1 ;  /* 0x000000ffff498224 */ /* 0x000fe400008e064f */
[----:B-1----:R-:W0:Y:S01]  /*0b60*/  LDC.64 R78, c[0x0][0x398] ;  /* 0x0000e600ff4e7b82 */ /* 0x002e220000000a00 */
[----:B------:R-:W-:Y:S02]  /*0b70*/  @!P0 IMAD.MOV.U32 R74, RZ, RZ, R91 ;  /* 0x000000ffff4a8224 */ /* 0x000fe400078e005b */
[----:B------:R-:W-:-:S05]  /*0b80*/  @!P0 IMAD.MOV.U32 R75, RZ, RZ, R76 ;  /* 0x000000ffff4b8224 */ /* 0x000fca00078e004c */
[----:B------:R-:W1:Y:S01]  /*0b90*/  LDC.64 R76, c[0x0][0x390] ;  /* 0x0000e400ff4c7b82 */ /* 0x000e620000000a00 */
[----:B------:R-:W2:Y:S04]  /*0ba0*/  @!P0 LDG.E.U8.CONSTANT R97, desc[UR6][R74.64] ;  /* 0x000000064a618981 */ /* 0x000ea8000c1e9100 */
[----:B------:R0:W2:Y:S02]  /*0bb0*/  @!P0 LDG.E.U8.CONSTANT R87, desc[UR6][R74.64+0x1] ;  /* 0x000001064a578981 */ /* 0x0000a4000c1e9100 */
[----:B0-----:R-:W-:Y:S02]  /*0bc0*/  @!P0 IMAD.MOV.U32 R74, RZ, RZ, R80 ;  /* 0x000000ffff4a8224 */ /* 0x001fe400078e0050 */
[----:B------:R-:W-:-:S05]  /*0bd0*/  @!P0 IMAD.MOV.U32 R75, RZ, RZ, R73 ;  /* 0x000000ffff4b8224 */ /* 0x000fca00078e0049 */
[----:B------:R-:W2:Y:S04]  /*0be0*/  @!P0 LDG.E.U8.CONSTANT R98, desc[UR6][R74.64] ;  /* 0x000000064a628981 */ /* 0x000ea8000c1e9100 */
[----:B------:R-:W2:Y:S01]  /*0bf0*/  @!P0 LDG.E.U8.CONSTANT R93, desc[UR6][R74.64+0x1] ;  /* 0x000001064a5d8981 */ /* 0x000ea2000c1e9100 */
[----:B------:R-:W-:-:S04]  /*0c00*/  IMAD.IADD R73, R191, 0x1, R89 ;  /* 0x00000001bf497824 */ /* 0x000fc800078e0259 */
[----:B-1----:R-:W-:-:S04]  /*0c10*/  IMAD.WIDE.U32 R76, R73, 0x2, R76 ;  /* 0x00000002494c7825 */ /* 0x002fc800078e004c */
[----:B------:R-:W-:Y:S01]  /*0c20*/  IMAD.WIDE.U32 R78, R73, 0x2, R78 ;  /* 0x00000002494e7825 */ /* 0x000fe200078e004e */
[----:B------:R-:W2:Y:S04]  /*0c30*/  LDG.E.U16.CONSTANT R82, desc[UR6][R76.64+0x2] ;  /* 0x000002064c527981 */ /* 0x000ea8000c1e9500 */
[----:B------:R-:W2:Y:S04]  /*0c40*/  LDG.E.U16.CONSTANT R73, desc[UR6][R76.64] ;  /* 0x000000064c497981 */ /* 0x000ea8000c1e9500 */
[----:B------:R-:W2:Y:S04]  /*0c50*/  LDG.E.U16.CONSTANT R91, desc[UR6][R76.64+0x4] ;  /* 0x000004064c5b7981 */ /* 0x000ea8000c1e9500 */
[----:B------:R0:W2:Y:S04]  /*0c60*/  LDG.E.U16.CONSTANT R92, desc[UR6][R76.64+0x6] ;  /* 0x000006064c5c7981 */ /* 0x0000a8000c1e9500 */
[----:B------:R-:W2:Y:S04]  /*0c70*/  LDG.E.U16.CONSTANT R84, desc[UR6][R78.64+0x2] ;  /* 0x000002064e547981 */ /* 0x000ea8000c1e9500 */
[----:B------:R-:W2:Y:S04]  /*0c80*/  LDG.E.U16.CONSTANT R80, desc[UR6][R78.64] ;  /* 0x000000064e507981 */ /* 0x000ea8000c1e9500 */
[----:B------:R-:W2:Y:S04]  /*0c90*/  LDG.E.U16.CONSTANT R86, desc[UR6][R78.64+0x4] ;  /* 0x000004064e567981 */ /* 0x000ea8000c1e9500 */
[----:B------:R2:W2:Y:S01]  /*0ca0*/  LDG.E.U16.CONSTANT R94, desc[UR6][R78.64+0x6] ;  /* 0x000006064e5e7981 */ /* 0x0004a2000c1e9500 */
[----:B------:R-:W1:Y:S01]  /*0cb0*/  S2UR UR5, SR_CgaCtaId ;  /* 0x00000000000579c3 */ /* 0x000e620000008800 */
[----:B------:R-:W-:-:S02]  /*0cc0*/  UMOV UR4, 0x400 ;  /* 0x0000040000047882 */ /* 0x000fc40000000000 */
[----:B------:R-:W-:-:S04]  /*0cd0*/  UIADD3 UR4, UPT, UPT, UR4, 0x2800, URZ ;  /* 0x0000280004047890 */ /* 0x000fc8000fffe0ff */
[----:B-1----:R-:W-:Y:S01]  /*0ce0*/  ULEA UR4, UR5, UR4, 0x18 ;  /* 0x0000000405047291 */ /* 0x002fe2000f8ec0ff */
[----:B---3--:R-:W-:-:S04]  /*0cf0*/  @P0 PRMT R74, R81, 0x8880, RZ ;  /* 0x00008880514a0816 */ /* 0x008fc800000000ff */
[----:B------:R-:W-:-:S04]  /*0d00*/  @P0 SHF.R.S32.HI R74, RZ, R195, R74 ;  /* 0x000000c3ff4a0219 */ /* 0x000fc8000001144a */
[----:B------:R-:W-:-:S04]  /*0d10*/  @P0 LOP3.LUT R74, R74, 0x7, RZ, 0xc0, !PT ;  /* 0x000000074a4a0812 */ /* 0x000fc800078ec0ff */
[----:B------:R1:W-:Y:S01]  /*0d20*/  @P0 I2F.F16 R75, R74 ;  /* 0x0000004a004b0306 */ /* 0x0003e20000200c00 */
[----:B----4-:R-:W-:Y:S02]  /*0d30*/  @!P0 PRMT R96, R95, 0x8880, RZ ;  /* 0x000088805f608816 */ /* 0x010fe400000000ff */
[----:B-----5:R-:W-:Y:S02]  /*0d40*/  @!P0 SHF.L.U32 R83, R83, R194, RZ ;  /* 0x000000c253538219 */ /* 0x020fe400000006ff */
[----:B------:R-:W-:Y:S02]  /*0d50*/  @!P0 SHF.R.S32.HI R96, RZ, R195, R96 ;  /* 0x000000c3ff608219 */ /* 0x000fe40000011460 */
[----:B0-----:R-:W-:-:S04]  /*0d60*/  @!P0 LOP3.LUT R76, R83, 0x6, RZ, 0xc0, !PT ;  /* 0x00000006534c8812 */ /* 0x001fc800078ec0ff */
[----:B------:R-:W-:-:S04]  /*0d70*/  @!P0 LOP3.LUT R76, R76, R96, R193, 0xf4, !PT ;  /* 0x000000604c4c8212 */ /* 0x000fc800078ef4c1 */
[----:B------:R0:W3:Y:S01]  /*0d80*/  @!P0 I2F.F16 R75, R76 ;  /* 0x0000004c004b8306 */ /* 0x0000e20000200c00 */
[----:B--2---:R-:W-:-:S04]  /*0d90*/  @P0 PRMT R78, R85, 0x8880, RZ ;  /* 0x00008880554e0816 */ /* 0x004fc800000000ff */
[----:B------:R-:W-:-:S04]  /*0da0*/  @P0 SHF.R.S32.HI R78, RZ, R195, R78 ;  /* 0x000000c3ff4e0219 */ /* 0x000fc8000001144e */
[----:B------:R-:W-:-:S06]  /*0db0*/  @P0 LOP3.LUT R78, R78, 0x7, RZ, 0xc0, !PT ;  /* 0x000000074e4e0812 */ /* 0x000fcc00078ec0ff */
[----:B------:R-:W-:Y:S01]  /*0dc0*/  @P0 I2F.F16 R78, R78 ;  /* 0x0000004e004e0306 */ /* 0x000fe20000200c00 */
[----:B-1----:R-:W-:-:S04]  /*0dd0*/  @P0 PRMT R74, R90, 0x8880, RZ ;  /* 0x000088805a4a0816 */ /* 0x002fc800000000ff */
[----:B------:R-:W-:-:S04]  /*0de0*/  @P0 SHF.R.S32.HI R74, RZ, R195, R74 ;  /* 0x000000c3ff4a0219 */ /* 0x000fc8000001144a */
[----:B------:R-:W-:-:S04]  /*0df0*/  @P0 LOP3.LUT R77, R74, 0x7, RZ, 0xc0, !PT ;  /* 0x000000074a4d0812 */ /* 0x000fc800078ec0ff */
[----:B------:R-:W-:Y:S01]  /*0e00*/  @P0 I2F.F16 R79, R77 ;  /* 0x0000004d004f0306 */ /* 0x000fe20000200c00 */
[----:B------:R-:W-:Y:S02]  /*0e10*/  @!P0 PRMT R90, R97, 0x8880, RZ ;  /* 0x00008880615a8816 */ /* 0x000fe400000000ff */
[----:B------:R-:W-:Y:S02]  /*0e20*/  @!P0 SHF.L.U32 R87, R87, R194, RZ ;  /* 0x000000c257578219 */ /* 0x000fe400000006ff */
[----:B0-----:R-:W-:Y:S02]  /*0e30*/  @!P0 SHF.R.S32.HI R76, RZ, R195, R90 ;  /* 0x000000c3ff4c8219 */ /* 0x001fe4000001145a */
[----:B------:R-:W-:-:S04]  /*0e40*/  @!P0 LOP3.LUT R74, R87, 0x6, RZ, 0xc0, !PT ;  /* 0x00000006574a8812 */ /* 0x000fc800078ec0ff */
[----:B------:R-:W-:-:S04]  /*0e50*/  @!P0 LOP3.LUT R76, R74, R76, R193, 0xf4, !PT ;  /* 0x0000004c4a4c8212 */ /* 0x000fc800078ef4c1 */
[----:B------:R-:W0:Y:S01]  /*0e60*/  @!P0 I2F.F16 R78, R76 ;  /* 0x0000004c004e8306 */ /* 0x000e220000200c00 */
[----:B------:R-:W-:Y:S02]  /*0e70*/  @!P0 PRMT R90, R98, 0x8880, RZ ;  /* 0x00008880625a8816 */ /* 0x000fe400000000ff */
[----:B------:R-:W-:Y:S02]  /*0e80*/  @!P0 SHF.L.U32 R93, R93, R194, RZ ;  /* 0x000000c25d5d8219 */ /* 0x000fe400000006ff */
[----:B------:R-:W-:Y:S02]  /*0e90*/  @!P0 SHF.R.S32.HI R81, RZ, R195, R90 ;  /* 0x000000c3ff518219 */ /* 0x000fe4000001145a */
[----:B------:R-:W-:-:S04]  /*0ea0*/  @!P0 LOP3.LUT R74, R93, 0x6, RZ, 0xc0, !PT ;  /* 0x000000065d4a8812 */ /* 0x000fc800078ec0ff */
[----:B------:R-:W-:Y:S01]  /*0eb0*/  @!P0 LOP3.LUT R81, R74, R81, R193, 0xf4, !PT ;  /* 0x000000514a518212 */ /* 0x000fe200078ef4c1 */
[C---:B------:R-:W-:Y:S02]  /*0ec0*/  IMAD R74, R89.reuse, 0x28, R190 ;  /* 0x00000028594a7824 */ /* 0x040fe400078e02be */
[----:B------:R-:W-:Y:S01]  /*0ed0*/  VIADD R89, R89, 0x4 ;  /* 0x0000000459597836 */ /* 0x000fe20000000000 */
[----:B------:R-:W1:Y:S02]  /*0ee0*/  @!P0 I2F.F16 R79, R81 ;  /* 0x00000051004f8306 */ /* 0x000e640000200c00 */
[----:B------:R-:W-:Y:S02]  /*0ef0*/  LEA R74, R74, UR4, 0x1 ;  /* 0x000000044a4a7c11 */ /* 0x000fe4000f8e08ff */
[----:B------:R-:W-:Y:S01]  /*0f00*/  ISETP.NE.AND P1, PT, R89, 0x40, PT ;  /* 0x000000405900780c */ /* 0x000fe20003f25270 */
[----:B---3--:R-:W-:Y:S02]  /*0f10*/  HFMA2 R75, R75.H0_H0, R82.H0_H0, -R84.H0_H0 ;  /* 0x200000524b4b7231 */ /* 0x008fe40000140854 */
[----:B------:R-:W-:-:S03]  /*0f20*/  HFMA2 R72, R72.H0_H0, R73.H0_H0, -R80.H0_H0 ;  /* 0x2000004948487231 */ /* 0x000fc60000140850 */
[----:B------:R2:W-:Y:S01]  /*0f30*/  STS.U16 [R74+0x50], R75 ;  /* 0x0000504b4a007388 */ /* 0x0005e20000000400 */
[----:B0-----:R-:W-:-:S03]  /*0f40*/  HFMA2 R78, R78.H0_H0, R91.H0_H0, -R86.H0_H0 ;  /* 0x2000005b4e4e7231 */ /* 0x001fc60000140856 */
[----:B------:R2:W-:Y:S01]  /*0f50*/  STS.U16 [R74], R72 ;  /* 0x000000484a007388 */ /* 0x0005e20000000400 */
[----:B-1----:R-:W-:-:S03]  /*0f60*/  HFMA2 R79, R79.H0_H0, R92.H0_H0, -R94.H0_H0 ;  /* 0x2000005c4f4f7231 */ /* 0x002fc6000014085e */
[----:B------:R2:W-:Y:S04]  /*0f70*/  STS.U16 [R74+0xa0], R78 ;  /* 0x0000a04e4a007388 */ /* 0x0005e80000000400 */
[----:B------:R2:W-:Y:S01]  /*0f80*/  STS.U16 [R74+0xf0], R79 ;  /* 0x0000f04f4a007388 */ /* 0x0005e20000000400 */
[----:B------:R-:W-:Y:S05]  /*0f90*/  @P1 BRA `(.L_x_0) ;  /* 0xfffffff8001c1947 */ /* 0x000fea000383ffff */
[----:B--2---:R-:W0:Y:S01]  /*0fa0*/  S2R R74, SR_LANEID ;  /* 0x00000000004a7919 */ /* 0x004e220000000000 */
[----:B------:R-:W-:Y:S02]  /*0fb0*/  VIADD R104, R188, 0x500 ;  /* 0x00000500bc687836 */ /* 0x000fe40000000000 */
[----:B------:R-:W-:Y:S01]  /*0fc0*/  VIADD R81, R187, 0x2300 ;  /* 0x00002300bb517836 */ /* 0x000fe20000000000 */
[----:B------:R-:W-:Y:S01]  /*0fd0*/  BAR.SYNC.DEFER_BLOCKING 0x0 ;  /* 0x0000000000007b1d */ /* 0x000fe20000010000 */
[----:B------:R-:W-:-:S05]  /*0fe0*/  VIADD R180, R180, 0x1 ;  /* 0x00000001b4b47836 */ /* 0x000fca0000000000 */
[----:B------:R-:W-:Y:S02]  /*0ff0*/  ISETP.NE.AND P0, PT, R180, 0x480, PT ;  /* 0x00000480b400780c */ /* 0x000fe40003f05270 */
[--C-:B0-----:R-:W-:Y:S02]  /*1000*/  SHF.R.U32.HI R72, RZ, 0x3, R74.reuse ;  /* 0x00000003ff487819 */ /* 0x101fe4000001164a */
[----:B------:R-:W-:Y:S02]  /*1010*/  LOP3.LUT R73, R74, 0x7, RZ, 0xc0, !PT ;  /* 0x000000074a497812 */ /* 0x000fe400078ec0ff */
[----:B------:R-:W-:Y:S01]  /*1020*/  SHF.R.U32.HI R74, RZ, 0x4, R74 ;  /* 0x00000004ff4a7819 */ /* 0x000fe2000001164a */
[C---:B------:R-:W-:Y:S02]  /*1030*/  IMAD.SHL.U32 R198, R72.reuse, 0x8, RZ ;  /* 0x0000000848c67824 */ /* 0x040fe400078e00ff */
[----:B------:R-:W-:Y:S02]  /*1040*/  IMAD.SHL.U32 R76, R72, 0x8, RZ ;  /* 0x00000008484c7824 */ /* 0x000fe400078e00ff */
[--C-:B------:R-:W-:Y:S01]  /*1050*/  IMAD R75, R74, 0x8, R73.reuse ;  /* 0x000000084a4b7824 */ /* 0x100fe200078e0249 */
[----:B------:R-:W-:Y:S01]  /*1060*/  LOP3.LUT R198, R198, 0x8, RZ, 0xe2, !PT ;  /* 0x00000008c6c67812 */ /* 0x000fe200078ee2ff */
[----:B------:R-:W-:Y:S01]  /*1070*/  IMAD.SHL.U32 R201, R74, 0x8, RZ ;  /* 0x000000084ac97824 */ /* 0x000fe200078e00ff */
[----:B------:R-:W-:Y:S01]  /*1080*/  LOP3.LUT R72, R76, 0x8, R73, 0xe2, !PT ;  /* 0x000000084c487812 */ /* 0x000fe200078ee249 */
[----:B------:R-:W-:-:S02]  /*1090*/  VIADD R73, R187, 0x500 ;  /* 0x00000500bb497836 */ /* 0x000fc40000000000 */
[----:B------:R-:W-:Y:S02]  /*10a0*/  IMAD R198, R75, 0x28, R198 ;  /* 0x000000284bc67824 */ /* 0x000fe400078e02c6 */
[----:B------:R-:W-:Y:S02]  /*10b0*/  IMAD R201, R72, 0x28, R201 ;  /* 0x0000002848c97824 */ /* 0x000fe400078e02c9 */
[C---:B------:R-:W-:Y:S02]  /*10c0*/  IMAD.U32 R96, R198.reuse, 0x2, R73 ;  /* 0x00000002c6607824 */ /* 0x040fe400078e0049 */
[----:B------:R-:W-:Y:S02]  /*10d0*/  VIADD R73, R187, 0xa00 ;  /* 0x00000a00bb497836 */ /* 0x000fe40000000000 */
[----:B------:R-:W-:Y:S02]  /*10e0*/  IMAD.U32 R140, R201, 0x2, R188 ;  /* 0x00000002c98c7824 */ /* 0x000fe400078e00bc */
[----:B------:R-:W-:Y:S01]  /*10f0*/  IMAD.U32 R92, R198, 0x2, R73 ;  /* 0x00000002c65c7824 */ /* 0x000fe200078e0049 */
[----:B------:R-:W-:Y:S01]  /*1100*/  LDSM.16.M88.4 R96, [R96] ;  /* 0x000000006060783b */ /* 0x000fe20000000200 */
[----:B------:R-:W-:-:S02]  /*1110*/  VIADD R73, R187, 0xf00 ;  /* 0x00000f00bb497836 */ /* 0x000fc40000000000 */
[----:B------:R-:W-:Y:S01]  /*1120*/  IMAD.U32 R108, R201, 0x2, R104 ;  /* 0x00000002c96c7824 */ /* 0x000fe200078e0068 */
[----:B------:R-:W0:Y:S01]  /*1130*/  LDSM.16.M88.4 R140, [R140] ;  /* 0x000000008c8c783b */ /* 0x000e220000000200 */
[----:B------:R-:W-:Y:S02]  /*1140*/  IMAD.U32 R88, R198, 0x2, R73 ;  /* 0x00000002c6587824 */ /* 0x000fe400078e0049 */
[C---:B------:R-:W-:Y:S01]  /*1150*/  VIADD R73, R187.reuse, 0x1400 ;  /* 0x00001400bb497836 */ /* 0x040fe20000000000 */
[----:B------:R-:W-:Y:S01]  /*1160*/  LDSM.16.M88.4 R92, [R92] ;  /* 0x000000005c5c783b */ /* 0x000fe20000000200 */
[----:B------:R-:W-:Y:S02]  /*1170*/  VIADD R104, R188, 0xa00 ;  /* 0x00000a00bc687836 */ /* 0x000fe40000000000 */
[----:B------:R-:W-:Y:S01]  /*1180*/  IMAD.U32 R84, R198, 0x2, R73 ;  /* 0x00000002c6547824 */ /* 0x000fe200078e0049 */
[----:B------:R-:W1:Y:S01]  /*1190*/  LDSM.16.M88.4 R108, [R108] ;  /* 0x000000006c6c783b */ /* 0x000e620000000200 */
[----:B------:R-:W-:-:S02]  /*11a0*/  VIADD R73, R187, 0x1900 ;  /* 0x00001900bb497836 */ /* 0x000fc40000000000 */
[C---:B------:R-:W-:Y:S01]  /*11b0*/  IMAD.U32 R81, R198.reuse, 0x2, R81 ;  /* 0x00000002c6517824 */ /* 0x040fe200078e0051 */
[----:B------:R-:W-:Y:S01]  /*11c0*/  LDSM.16.M88.4 R88, [R88] ;  /* 0x000000005858783b */ /* 0x000fe20000000200 */
[C---:B------:R-:W-:Y:S02]  /*11d0*/  IMAD.U32 R76, R198.reuse, 0x2, R73 ;  /* 0x00000002c64c7824 */ /* 0x040fe400078e0049 */
[----:B------:R-:W-:Y:S01]  /*11e0*/  VIADD R73, R187, 0x1e00 ;  /* 0x00001e00bb497836 */ /* 0x000fe20000000000 */
[----:B------:R-:W2:Y:S01]  /*11f0*/  LDSM.16.M88.4 R84, [R84] ;  /* 0x000000005454783b */ /* 0x000ea20000000200 */
[----:B------:R-:W-:Y:S02]  /*1200*/  IMAD.U32 R104, R201, 0x2, R104 ;  /* 0x00000002c9687824 */ /* 0x000fe400078e0068 */
[C---:B------:R-:W-:Y:S01]  /*1210*/  IMAD.U32 R73, R198.reuse, 0x2, R73 ;  /* 0x00000002c6497824 */ /* 0x040fe200078e0049 */
[----:B------:R-:W3:Y:S01]  /*1220*/  LDSM.16.M88.4 R76, [R76] ;  /* 0x000000004c4c783b */ /* 0x000ee20000000200 */
[----:B------:R-:W-:-:S03]  /*1230*/  IMAD.U32 R100, R198, 0x2, R187 ;  /* 0x00000002c6647824 */ /* 0x000fc600078e00bb */
[----:B------:R-:W-:Y:S04]  /*1240*/  LDSM.16.M88.4 R80, [R81] ;  /* 0x000000005150783b */ /* 0x000fe80000000200 */
[----:B------:R-:W4:Y:S04]  /*1250*/  LDSM.16.M88.4 R72, [R73] ;  /* 0x000000004948783b */ /* 0x000f280000000200 */
[----:B------:R-:W5:Y:S04]  /*1260*/  LDSM.16.M88.4 R104, [R104] ;  /* 0x000000006868783b */ /* 0x000f680000000200 */
[----:B------:R-:W-:Y:S01]  /*1270*/  LDSM.16.M88.4 R100, [R100] ;  /* 0x000000006464783b */ /* 0x000fe20000000200 */
[-C--:B0-----:R-:W-:Y:S08]  /*1280*/  HMMA.16816.F16 R156, R140, R96.reuse, R156 ;  /* 0x000000608c9c723c */ /* 0x081ff0000000089c */
[----:B-1----:R-:W-:Y:S08]  /*1290*/  HMMA.16816.F16 R6, R108, R96, R6 ;  /* 0x000000606c06723c */ /* 0x002ff00000000806 */
[C---:B--2---:R-:W-:Y:S08]  /*12a0*/  HMMA.16816.F16 R128, R140.reuse, R84, R128 ;  /* 0x000000548c80723c */ /* 0x044ff00000000880 */
[C---:B---3--:R-:W-:Y:S08]  /*12b0*/  HMMA.16816.F16 R122, R140.reuse, R78, R114 ;  /* 0x0000004e8c7a723c */ /* 0x048ff00000000872 */
[----:B----4-:R-:W-:Y:S01]  /*12c0*/  HMMA.16816.F16 R120, R140, R72, R112 ;  /* 0x000000488c78723c */ /* 0x010fe20000000870 */
[----:B------:R-:W-:-:S04]  /*12d0*/  VIADD R112, R188, 0xf00 ;  /* 0x00000f00bc707836 */ /* 0x000fc80000000000 */
[----:B------:R-:W-:-:S03]  /*12e0*/  IMAD.U32 R112, R201, 0x2, R112 ;  /* 0x00000002c9707824 */ /* 0x000fc600078e0070 */
[C---:B-----5:R-:W-:Y:S01]  /*12f0*/  HMMA.16816.F16 R116, R104.reuse, R80, R68 ;  /* 0x000000506874723c */ /* 0x060fe20000000844 */
[----:B------:R-:W-:Y:S02]  /*1300*/  VIADD R69, R187, 0x20 ;  /* 0x00000020bb457836 */ /* 0x000fe40000000000 */
[----:B------:R-:W0:Y:S01]  /*1310*/  LDSM.16.M88.4 R112, [R112] ;  /* 0x000000007070783b */ /* 0x000e220000000200 */
[----:B------:R-:W-:Y:S02]  /*1320*/  VIADD R68, R188, 0x20 ;  /* 0x00000020bc447836 */ /* 0x000fe40000000000 */
[----:B------:R-:W-:Y:S02]  /*1330*/  IMAD.U32 R69, R198, 0x2, R69 ;  /* 0x00000002c6457824 */ /* 0x000fe400078e0045 */
[----:B------:R-:W-:Y:S01]  /*1340*/  HMMA.16816.F16 R44, R104, R96, R44 ;  /* 0x00000060682c723c */ /* 0x000fe2000000082c */
[----:B------:R-:W-:-:S07]  /*1350*/  IMAD.U32 R68, R201, 0x2, R68 ;  /* 0x00000002c9447824 */ /* 0x000fce00078e0044 */
[----:B------:R-:W-:Y:S08]  /*1360*/  HMMA.16816.F16 R130, R140, R86, R130 ;  /* 0x000000568c82723c */ /* 0x000ff00000000882 */
[C---:B------:R-:W-:Y:S08]  /*1370*/  HMMA.16816.F16 R18, R108.reuse, R84, R18 ;  /* 0x000000546c12723c */ /* 0x040ff00000000812 */
[----:B------:R-:W-:Y:S08]  /*1380*/  HMMA.16816.F16 R20, R108, R86, R20 ;  /* 0x000000566c14723c */ /* 0x000ff00000000814 */
[----:B------:R-:W-:Y:S08]  /*1390*/  HMMA.16816.F16 R56, R104, R84, R56 ;  /* 0x000000546838723c */ /* 0x000ff00000000838 */
[----:B0-----:R-:W-:Y:S01]  /*13a0*/  HMMA.16816.F16 R134, R112, R96, R134 ;  /* 0x000000607086723c */ /* 0x001fe20000000886 */
[----:B------:R-:W-:-:S07]  /*13b0*/  IMAD.U32 R96, R198, 0x2, R182 ;  /* 0x00000002c6607824 */ /* 0x000fce00078e00b6 */
[----:B------:R-:W-:Y:S08]  /*13c0*/  HMMA.16816.F16 R58, R104, R86, R58 ;  /* 0x00000056683a723c */ /* 0x000ff0000000083a */
[C---:B------:R-:W-:Y:S08]  /*13d0*/  HMMA.16816.F16 R172, R112.reuse, R84, R172 ;  /* 0x0000005470ac723c */ /* 0x040ff000000008ac */
[----:B------:R-:W-:Y:S01]  /*13e0*/  HMMA.16816.F16 R176, R112, R86, R176 ;  /* 0x0000005670b0723c */ /* 0x000fe200000008b0 */
[----:B------:R0:W-:Y:S07]  /*13f0*/  LDSM.16.M88.4 R84, [R69] ;  /* 0x000000004554783b */ /* 0x0001ee0000000200 */
[----:B------:R-:W-:Y:S01]  /*1400*/  HMMA.16816.F16 R144, R140, R98, R144 ;  /* 0x000000628c90723c */ /* 0x000fe20000000890 */
[----:B0-----:R-:W-:-:S04]  /*1410*/  VIADD R69, R187, 0x1420 ;  /* 0x00001420bb457836 */ /* 0x001fc80000000000 */
[----:B------:R-:W-:-:S03]  /*1420*/  IMAD.U32 R69, R198, 0x2, R69 ;  /* 0x00000002c6457824 */ /* 0x000fc600078e0045 */
[C---:B------:R-:W-:Y:S08]  /*1430*/  HMMA.16816.F16 R2, R108.reuse, R100, R2 ;  /* 0x000000646c02723c */ /* 0x040ff00000000802 */
        /* <DEDUP_REMOVED lines=11> */
[----:B------:R-:W-:Y:S01]  /*14f0*/  HMMA.16816.F16 R38, R108, R82, R38 ;  /* 0x000000526c26723c */ /* 0x000fe20000000826 */
[----:B------:R0:W-:Y:S07]  /*1500*/  LDSM.16.M88.4 R108, [R68] ;  /* 0x00000000446c783b */ /* 0x0001ee0000000200 */
[----:B------:R-:W-:Y:S01]  /*1510*/  HMMA.16816.F16 R46, R104, R98, R46 ;  /* 0x00000062682e723c */ /* 0x000fe2000000082e */
[----:B0-----:R-:W-:-:S04]  /*1520*/  VIADD R68, R188, 0x520 ;  /* 0x00000520bc447836 */ /* 0x001fc80000000000 */
[----:B------:R-:W-:-:S03]  /*1530*/  IMAD.U32 R68, R201, 0x2, R68 ;  /* 0x00000002c9447824 */ /* 0x000fc600078e0044 */
[----:B------:R-:W-:Y:S01]  /*1540*/  HMMA.16816.F16 R148, R112, R98, R148 ;  /* 0x000000627094723c */ /* 0x000fe20000000894 */
[----:B------:R-:W0:Y:S07]  /*1550*/  LDSM.16.M88.4 R96, [R96] ;  /* 0x000000006060783b */ /* 0x000e2e0000000200 */
[C---:B------:R-:W-:Y:S08]  /*1560*/  HMMA.16816.F16 R168, R140.reuse, R100, R168 ;  /* 0x000000648ca8723c */ /* 0x040ff000000008a8 */
[C---:B------:R-:W-:Y:S08]  /*1570*/  HMMA.16816.F16 R146, R140.reuse, R92, R146 ;  /* 0x0000005c8c92723c */ /* 0x040ff00000000892 */
[C---:B------:R-:W-:Y:S08]  /*1580*/  HMMA.16816.F16 R118, R140.reuse, R76, R118 ;  /* 0x0000004c8c76723c */ /* 0x040ff00000000876 */
[----:B------:R-:W-:Y:S08]  /*1590*/  HMMA.16816.F16 R36, R140, R80, R36 ;  /* 0x000000508c24723c */ /* 0x000ff00000000824 */
[C---:B------:R-:W-:Y:S08]  /*15a0*/  HMMA.16816.F16 R40, R104.reuse, R100, R40 ;  /* 0x000000646828723c */ /* 0x040ff00000000828 */
[C---:B------:R-:W-:Y:S08]  /*15b0*/  HMMA.16816.F16 R48, R104.reuse, R92, R48 ;  /* 0x0000005c6830723c */ /* 0x040ff00000000830 */
[C---:B------:R-:W-:Y:S08]  /*15c0*/  HMMA.16816.F16 R60, R104.reuse, R76, R60 ;  /* 0x0000004c683c723c */ /* 0x040ff0000000083c */
[----:B------:R-:W-:Y:S08]  /*15d0*/  HMMA.16816.F16 R64, R104, R72, R64 ;  /* 0x000000486840723c */ /* 0x000ff00000000840 */
[----:B------:R-:W-:Y:S01]  /*15e0*/  HMMA.16816.F16 R124, R112, R100, R124 ;  /* 0x00000064707c723c */ /* 0x000fe2000000087c */
[----:B------:R-:W-:-:S07]  /*15f0*/  IMAD.U32 R100, R198, 0x2, R181 ;  /* 0x00000002c6647824 */ /* 0x000fce00078e00b5 */
        /* <DEDUP_REMOVED lines=8> */
[C---:B------:R-:W-:Y:S08]  /*1680*/  HMMA.16816.F16 R152, R140.reuse, R102, R152 ;  /* 0x000000668c98723c */ /* 0x040ff00000000898 */
[C---:B------:R-:W-:Y:S08]  /*1690*/  HMMA.16816.F16 R136, R140.reuse, R94, R136 ;  /* 0x0000005e8c88723c */ /* 0x040ff00000000888 */
[C---:B------:R-:W-:Y:S08]  /*16a0*/  HMMA.16816.F16 R138, R140.reuse, R88, R138 ;  /* 0x000000588c8a723c */ /* 0x040ff0000000088a */
[C---:B------:R-:W-:Y:S08]  /*16b0*/  HMMA.16816.F16 R126, R140.reuse, R90, R126 ;  /* 0x0000005a8c7e723c */ /* 0x040ff0000000087e */
[C---:B------:R-:W-:Y:S08]  /*16c0*/  HMMA.16816.F16 R34, R140.reuse, R74, R34 ;  /* 0x0000004a8c22723c */ /* 0x040ff00000000822 */
[----:B------:R-:W-:Y:S08]  /*16d0*/  HMMA.16816.F16 R32, R140, R82, R32 ;  /* 0x000000528c20723c */ /* 0x000ff00000000820 */
[C---:B------:R-:W-:Y:S08]  /*16e0*/  HMMA.16816.F16 R42, R104.reuse, R102, R42 ;  /* 0x00000066682a723c */ /* 0x040ff0000000082a */
[C---:B------:R-:W-:Y:S08]  /*16f0*/  HMMA.16816.F16 R50, R104.reuse, R94, R50 ;  /* 0x0000005e6832723c */ /* 0x040ff00000000832 */
[C---:B------:R-:W-:Y:S08]  /*1700*/  HMMA.16816.F16 R52, R104.reuse, R88, R52 ;  /* 0x000000586834723c */ /* 0x040ff00000000834 */
[C---:B------:R-:W-:Y:S08]  /*1710*/  HMMA.16816.F16 R54, R104.reuse, R90, R54 ;  /* 0x0000005a6836723c */ /* 0x040ff00000000836 */
[C---:B------:R-:W-:Y:S08]  /*1720*/  HMMA.16816.F16 R62, R104.reuse, R78, R62 ;  /* 0x0000004e683e723c */ /* 0x040ff0000000083e */
[C---:B------:R-:W-:Y:S08]  /*1730*/  HMMA.16816.F16 R66, R104.reuse, R74, R66 ;  /* 0x0000004a6842723c */ /* 0x040ff00000000842 */
[----:B------:R-:W-:Y:S01]  /*1740*/  HMMA.16816.F16 R140, R104, R82, R70 ;  /* 0x00000052688c723c */ /* 0x000fe20000000846 */
[----:B------:R-:W-:-:S04]  /*1750*/  VIADD R104, R188, 0xa20 ;  /* 0x00000a20bc687836 */ /* 0x000fc80000000000 */
[----:B------:R-:W-:-:S03]  /*1760*/  IMAD.U32 R104, R201, 0x2, R104 ;  /* 0x00000002c9687824 */ /* 0x000fc600078e0068 */
[C---:B------:R-:W-:Y:S01]  /*1770*/  HMMA.16816.F16 R132, R112.reuse, R102, R132 ;  /* 0x000000667084723c */ /* 0x040fe20000000884 */
[----:B------:R-:W-:Y:S04]  /*1780*/  LDSM.16.M88.4 R100, [R100] ;  /* 0x000000006464783b */ /* 0x000fe80000000200 */
[----:B------:R-:W-:Y:S03]  /*1790*/  LDSM.16.M88.4 R104, [R104] ;  /* 0x000000006868783b */ /* 0x000fe60000000200 */
[C---:B------:R-:W-:Y:S01]  /*17a0*/  HMMA.16816.F16 R154, R112.reuse, R94, R154 ;  /* 0x0000005e709a723c */ /* 0x040fe2000000089a */
[----:B------:R-:W-:Y:S07]  /*17b0*/  LDSM.16.M88.4 R92, [R92] ;  /* 0x000000005c5c783b */ /* 0x000fee0000000200 */
[C---:B------:R-:W-:Y:S08]  /*17c0*/  HMMA.16816.F16 R160, R112.reuse, R88, R160 ;  /* 0x0000005870a0723c */ /* 0x040ff000000008a0 */
[C---:B------:R-:W-:Y:S01]  /*17d0*/  HMMA.16816.F16 R166, R112.reuse, R90, R166 ;  /* 0x0000005a70a6723c */ /* 0x040fe200000008a6 */
[----:B------:R-:W-:Y:S04]  /*17e0*/  LDSM.16.M88.4 R88, [R69] ;  /* 0x000000004558783b */ /* 0x000fe80000000200 */
[----:B------:R-:W-:Y:S03]  /*17f0*/  LDSM.16.M88.4 R68, [R68] ;  /* 0x000000004444783b */ /* 0x000fe60000000200 */
[C---:B------:R-:W-:Y:S01]  /*1800*/  HMMA.16816.F16 R164, R112.reuse, R78, R164 ;  /* 0x0000004e70a4723c */ /* 0x040fe200000008a4 */
[----:B------:R-:W1:Y:S07]  /*1810*/  LDSM.16.M88.4 R76, [R76] ;  /* 0x000000004c4c783b */ /* 0x000e6e0000000200 */
[C---:B------:R-:W-:Y:S01]  /*1820*/  HMMA.16816.F16 R162, R112.reuse, R74, R162 ;  /* 0x0000004a70a2723c */ /* 0x040fe200000008a2 */
[----:B------:R-:W2:Y:S07]  /*1830*/  LDSM.16.M88.4 R72, [R72] ;  /* 0x000000004848783b */ /* 0x000eae0000000200 */
[----:B------:R-:W-:Y:S01]  /*1840*/  HMMA.16816.F16 R174, R112, R82, R174 ;  /* 0x0000005270ae723c */ /* 0x000fe200000008ae */
[----:B------:R-:W3:Y:S07]  /*1850*/  LDSM.16.M88.4 R80, [R80] ;  /* 0x000000005050783b */ /* 0x000eee0000000200 */
[----:B0-----:R-:W-:Y:S01]  /*1860*/  HMMA.16816.F16 R112, R108, R96, R120 ;  /* 0x000000606c70723c */ /* 0x001fe20000000878 */
[----:B------:R-:W-:-:S04]  /*1870*/  VIADD R120, R188, 0xf20 ;  /* 0x00000f20bc787836 */ /* 0x000fc80000000000 */
[----:B------:R-:W-:-:S03]  /*1880*/  IMAD.U32 R120, R201, 0x2, R120 ;  /* 0x00000002c9787824 */ /* 0x000fc600078e0078 */
[C---:B------:R-:W-:Y:S08]  /*1890*/  HMMA.16816.F16 R168, R108.reuse, R84, R168 ;  /* 0x000000546ca8723c */ /* 0x040ff000000008a8 */
[C---:B------:R-:W-:Y:S08]  /*18a0*/  HMMA.16816.F16 R152, R108.reuse, R86, R152 ;  /* 0x000000566c98723c */ /* 0x040ff00000000898 */
[C---:B-1----:R-:W-:Y:S08]  /*18b0*/  HMMA.16816.F16 R156, R108.reuse, R76, R156 ;  /* 0x0000004c6c9c723c */ /* 0x042ff0000000089c */
[C---:B------:R-:W-:Y:S08]  /*18c0*/  HMMA.16816.F16 R144, R108.reuse, R78, R144 ;  /* 0x0000004e6c90723c */ /* 0x040ff00000000890 */
[C---:B--2---:R-:W-:Y:S08]  /*18d0*/  HMMA.16816.F16 R146, R108.reuse, R72, R146 ;  /* 0x000000486c92723c */ /* 0x044ff00000000892 */
[C---:B------:R-:W-:Y:S08]  /*18e0*/  HMMA.16816.F16 R136, R108.reuse, R74, R136 ;  /* 0x0000004a6c88723c */ /* 0x040ff00000000888 */
[C---:B---3--:R-:W-:Y:S08]  /*18f0*/  HMMA.16816.F16 R138, R108.reuse, R80, R138 ;  /* 0x000000506c8a723c */ /* 0x048ff0000000088a */
        /* <DEDUP_REMOVED lines=8> */
[----:B------:R-:W0:Y:S07]  /*1980*/  LDSM.16.M88.4 R108, [R120] ;  /* 0x00000000786c783b */ /* 0x000e2e0000000200 */
        /* <DEDUP_REMOVED lines=32> */
[C---:B0-----:R-:W-:Y:S08]  /*1b90*/  HMMA.16816.F16 R124, R108.reuse, R84, R124 ;  /* 0x000000546c7c723c */ /* 0x041ff0000000087c */
        /* <DEDUP_REMOVED lines=15> */
[----:B------:R-:W-:-:S04]  /*1c90*/  NOP ;  /* 0x0000000000007918 */ /* 0x000fc80000000000 */
[----:B------:R-:W-:-:S15]  /*1ca0*/  @P0 BRA `(.L_x_1) ;  /* 0xffffffe800980947 */ /* 0x000fde000383ffff */
[----:B------:R-:W0:Y:S01]  /*1cb0*/  S2R R73, SR_TID.Y ;  /* 0x0000000000497919 */ /* 0x000e220000002200 */
[----:B------:R-:W1:Y:S01]  /*1cc0*/  LDC.64 R76, c[0x0][0x3a0] ;  /* 0x0000e800ff4c7b82 */ /* 0x000e620000000a00 */
[----:B------:R-:W2:Y:S01]  /*1cd0*/  S2R R75, SR_LANEID ;  /* 0x00000000004b7919 */ /* 0x000ea20000000000 */
[----:B------:R-:W3:Y:S01]  /*1ce0*/  S2R R79, SR_TID.Z ;  /* 0x00000000004f7919 */ /* 0x000ee20000002300 */
[----:B0-----:R-:W-:-:S04]  /*1cf0*/  IMAD R73, R0, 0x2, R73 ;  /* 0x0000000200497824 */ /* 0x001fc800078e0249 */
[----:B------:R-:W-:Y:S01]  /*1d00*/  IMAD R192, R73, 0x90000, R192 ;  /* 0x0009000049c07824 */ /* 0x000fe200078e02c0 */
[----:B--2---:R-:W-:Y:S01]  /*1d10*/  LOP3.LUT R72, R75, 0x3, RZ, 0xc0, !PT ;  /* 0x000000034b487812 */ /* 0x004fe200078ec0ff */
[----:B------:R-:W-:Y:S01]  /*1d20*/  IMAD.MOV.U32 R73, RZ, RZ, RZ ;  /* 0x000000ffff497224 */ /* 0x000fe200078e00ff */
[----:B------:R-:W-:Y:S01]  /*1d30*/  SHF.R.U32.HI R75, RZ, 0x2, R75 ;  /* 0x00000002ff4b7819 */ /* 0x000fe2000001164b */
[----:B---3--:R-:W-:-:S04]  /*1d40*/  IMAD R79, R79, 0x80, R192 ;  /* 0x000000804f4f7824 */ /* 0x008fc800078e02c0 */
[----:B------:R-:W-:-:S04]  /*1d50*/  IMAD.WIDE.U32 R74, R75, 0x1200, R72 ;  /* 0x000012004b4a7825 */ /* 0x000fc800078e0048 */
[----:B-1----:R-:W-:-:S03]  /*1d60*/  IMAD.WIDE.U32 R72, R79, 0x2, R76 ;  /* 0x000000024f487825 */ /* 0x002fc600078e004c */
[----:B------:R-:W-:-:S04]  /*1d70*/  LEA R72, P0, R74, R72, 0x2 ;  /* 0x000000484a487211 */ /* 0x000fc800078010ff */
[----:B------:R-:W-:-:S05]  /*1d80*/  LEA.HI.X R73, R74, R73, R75, 0x2, P0 ;  /* 0x000000494a497211 */ /* 0x000fca00000f144b */
[----:B------:R-:W-:Y:S04]  /*1d90*/  STG.E desc[UR6][R72.64], R168 ;  /* 0x000000a848007986 */ /* 0x000fe8000c101906 */
        /* <DEDUP_REMOVED lines=126> */
[----:B------:R-:W-:Y:S01]  /*2580*/  STG.E desc[UR6][R72.64+0xfc0f0], R175 ;  /* 0x0fc0f0af48007986 */ /* 0x000fe2000c101906 */
[----:B------:R-:W-:Y:S05]  /*2590*/  EXIT ;  /* 0x000000000000794d */ /* 0x000fea0003800000 */
.L_x_2:
[----:B------:R-:W-:-:S00]  /*25a0*/  BRA `(.L_x_2) ;  /* 0xfffffffc00fc7947 */ /* 0x000fc0000383ffff */
[----:B------:R-:W-:-:S00]  /*25b0*/  NOP ;  /* 0x0000000000007918 */ /* 0x000fc00000000000 */
        /* <DEDUP_REMOVED lines=12> */
.L_x_34:


//--------------------- .text._Z56tir_halfxint3_tensorop_64x128x32x3_t0_y1z2_K36864_align8P6__halfPaS0_S0_S0_ --------------------------
	.section	.text._Z56tir_halfxint3_tensorop_64x128x32x3_t0_y1z2_K36864_align8P6__halfPaS0_S0_S0_,"ax",@progbits
	.align	128
        .global         _Z56tir_halfxint3_tensorop_64x128x32x3_t0_y1z2_K36864_align8P6__halfPaS0_S0_S0_
        .type           _Z56tir_halfxint3_tensorop_64x128x32x3_t0_y1z2_K36864_align8P6__halfPaS0_S0_S0_,@function
        .size           _Z56tir_halfxint3_tensorop_64x128x32x3_t0_y1z2_K36864_align8P6__halfPaS0_S0_S0_,(.L_x_35 - _Z56tir_halfxint3_tensorop_64x128x32x3_t0_y1z2_K36864_align8P6__halfPaS0_S0_S0_)
        .other          _Z56tir_halfxint3_tensorop_64x128x32x3_t0_y1z2_K36864_align8P6__halfPaS0_S0_S0_,@"STO_CUDA_ENTRY STV_DEFAULT"
_Z56tir_halfxint3_tensorop_64x128x32x3_t0_y1z2_K36864_align8P6__halfPaS0_S0_S0_:
.text._Z56tir_halfxint3_tensorop_64x128x32x3_t0_y1z2_K36864_align8P6__halfPaS0_S0_S0_:
[----:B------:R-:W-:Y:S01]  /*0000*/  LDC R1, c[0x0][0x37c] ;  /* 0x0000df00ff017b82 */ /* 0x000fe20000000800 */
[----:B------:R-:W1:Y:S01]  /*0010*/  S2R R2, SR_TID.X ;  /* 0x0000000000027919 */ /* 0x000e620000002100 */
[----:B------:R-:W-:-:S06]  /*0020*/  MOV R4, 0x400 ;  /* 0x0000040000047802 */ /* 0x000fcc0000000f00 */
[----:B------:R-:W2:Y:S01]  /*0030*/  LDC.64 R8, c[0x0][0x380] ;  /* 0x0000e000ff087b82 */ /* 0x000ea20000000a00 */
[----:B------:R-:W3:Y:S01]  /*0040*/  LDCU.64 UR6, c[0x0][0x358] ;  /* 0x00006b00ff0677ac */ /* 0x000ee20008000a00 */
[----:B------:R-:W4:Y:S01]  /*0050*/  S2R R5, SR_CgaCtaId ;  /* 0x0000000000057919 */ /* 0x000f220000008800 */
[----:B------:R-:W-:Y:S01]  /*0060*/  IMAD.MOV.U32 R69, RZ, RZ, RZ ;  /* 0x000000ffff457224 */ /* 0x000fe200078e00ff */
[----:B------:R-:W1:Y:S01]  /*0070*/  LDCU.64 UR8, c[0x0][0x388] ;  /* 0x00007100ff0877ac */ /* 0x000e620008000a00 */
[----:B------:R-:W5:Y:S01]  /*0080*/  S2R R98, SR_TID.Z ;  /* 0x0000000000627919 */ /* 0x000f620000002300 */
[----:B------:R-:W3:Y:S01]  /*0090*/  S2R R7, SR_SWINHI ;  /* 0x0000000000077919 */ /* 0x000ee20000002f00 */
[----:B------:R-:W3:Y:S01]  /*00a0*/  S2R R49, SR_CTAID.Y ;  /* 0x0000000000317919 */ /* 0x000ee20000002600 */
[----:B------:R-:W2:Y:S01]  /*00b0*/  S2R R27, SR_CTAID.X ;  /* 0x00000000001b7919 */ /* 0x000ea20000002500 */
[C---:B-1----:R-:W-:Y:S01]  /*00c0*/  IMAD.SHL.U32 R0, R2.reuse, 0x8, RZ ;  /* 0x0000000802007824 */ /* 0x042fe200078e00ff */
[----:B------:R-:W-:Y:S01]  /*00d0*/  SHF.R.U32.HI R3, RZ, 0x2, R2 ;  /* 0x00000002ff037819 */ /* 0x000fe20000011602 */
[----:B------:R-:W-:Y:S01]  /*00e0*/  IMAD R100, R2, 0x3, RZ ;  /* 0x0000000302647824 */ /* 0x000fe200078e02ff */
[----:B----4-:R-:W-:-:S02]  /*00f0*/  LEA R4, R5, R4, 0x18 ;  /* 0x0000000405047211 */ /* 0x010fc400078ec0ff */
[----:B------:R-:W-:Y:S01]  /*0100*/  LOP3.LUT R16, R0, 0x18, RZ, 0xc0, !PT ;  /* 0x0000001800107812 */ /* 0x000fe200078ec0ff */
[----:B------:R-:W-:Y:S01]  /*0110*/  IMAD R18, R3, 0x9000, RZ ;  /* 0x0000900003127824 */ /* 0x000fe200078e02ff */
[----:B------:R-:W-:Y:S01]  /*0120*/  LOP3.LUT R101, R100, 0x6, RZ, 0xc0, !PT ;  /* 0x0000000664657812 */ /* 0x000fe200078ec0ff */
[C---:B-----5:R-:W-:Y:S02]  /*0130*/  IMAD R5, R98.reuse, 0x20, R3 ;  /* 0x0000002062057824 */ /* 0x060fe400078e0203 */
[----:B------:R-:W-:Y:S01]  /*0140*/  IMAD R99, R98, 0xa00, RZ ;  /* 0x00000a0062637824 */ /* 0x000fe200078e02ff */
[----:B------:R-:W-:Y:S02]  /*0150*/  MOV R94, R4 ;  /* 0x00000004005e7202 */ /* 0x000fe40000000f00 */
[----:B---3--:R-:W-:Y:S01]  /*0160*/  MOV R95, R7 ;  /* 0x00000007005f7202 */ /* 0x008fe20000000f00 */
[----:B------:R-:W-:Y:S02]  /*0170*/  IMAD R5, R5, 0x28, R16 ;  /* 0x0000002805057824 */ /* 0x000fe400078e0210 */
[----:B------:R-:W-:-:S02]  /*0180*/  IMAD R17, R49, 0x2, R98 ;  /* 0x0000000231117824 */ /* 0x000fc400078e0262 */
[----:B------:R-:W-:-:S04]  /*0190*/  IMAD.WIDE.U32 R94, R5, 0x2, R94 ;  /* 0x00000002055e7825 */ /* 0x000fc800078e005e */
[----:B------:R-:W-:Y:S01]  /*01a0*/  IMAD R17, R17, 0x120000, RZ ;  /* 0x0012000011117824 */ /* 0x000fe200078e02ff */
[C---:B------:R-:W-:Y:S01]  /*01b0*/  IADD3 R4, P0, PT, R94.reuse, 0x280, RZ ;  /* 0x000002805e047810 */ /* 0x040fe20007f1e0ff */
[----:B--2---:R-:W-:Y:S01]  /*01c0*/  IMAD R27, R27, 0x2, R98 ;  /* 0x000000021b1b7824 */ /* 0x004fe200078e0262 */
[----:B------:R-:W-:Y:S02]  /*01d0*/  IADD3 R6, P1, PT, R94, 0x500, RZ ;  /* 0x000005005e067810 */ /* 0x000fe40007f3e0ff */
[----:B------:R-:W-:Y:S01]  /*01e0*/  IADD3 R3, PT, PT, R16, R17, R18 ;  /* 0x0000001110037210 */ /* 0x000fe20007ffe012 */
[--C-:B------:R-:W-:Y:S01]  /*01f0*/  IMAD.X R5, RZ, RZ, R95.reuse, P0 ;  /* 0x000000ffff057224 */ /* 0x100fe200000e065f */
[----:B------:R-:W-:Y:S01]  /*0200*/  MOV R19, R94 ;  /* 0x0000005e00137202 */ /* 0x000fe20000000f00 */
[----:B------:R-:W-:Y:S02]  /*0210*/  IMAD.X R7, RZ, RZ, R95, P1 ;  /* 0x000000ffff077224 */ /* 0x000fe400008e065f */
[----:B------:R-:W-:Y:S01]  /*0220*/  IMAD.WIDE.U32 R8, R3, 0x2, R8 ;  /* 0x0000000203087825 */ /* 0x000fe200078e0008 */
[----:B------:R-:W-:-:S02]  /*0230*/  MOV R21, R4 ;  /* 0x0000000400157202 */ /* 0x000fc40000000f00 */
[----:B------:R-:W-:Y:S01]  /*0240*/  IADD3 R4, P0, PT, R94, 0x780, RZ ;  /* 0x000007805e047810 */ /* 0x000fe20007f1e0ff */
[C---:B------:R-:W-:Y:S01]  /*0250*/  IMAD R102, R27.reuse, 0xd8000, RZ ;  /* 0x000d80001b667824 */ /* 0x040fe200078e02ff */
[C---:B------:R-:W-:Y:S01]  /*0260*/  IADD3 R10, P1, PT, R8.reuse, 0x90000, RZ ;  /* 0x00090000080a7810 */ /* 0x040fe20007f3e0ff */
[----:B------:R-:W-:Y:S01]  /*0270*/  @!PT LDS RZ, [RZ] ;  /* 0x00000000fffff984 */ /* 0x000fe20000000800 */
[----:B------:R-:W-:Y:S01]  /*0280*/  @!PT LDS RZ, [RZ] ;  /* 0x00000000fffff984 */ /* 0x000fe20000000800 */
[----:B------:R-:W-:Y:S01]  /*0290*/  @!PT LDS RZ, [RZ] ;  /* 0x00000000fffff984 */ /* 0x000fe20000000800 */
[----:B------:R1:W-:Y:S01]  /*02a0*/  LDGSTS.E.BYPASS.LTC128B.128 [R19], desc[UR6][R8.64] ;  /* 0x0000000008137fae */ /* 0x0003e2000b981a06 */
[C---:B------:R-:W-:Y:S01]  /*02b0*/  IADD3 R14, P2, PT, R8.reuse, 0x1b0000, RZ ;  /* 0x001b0000080e7810 */ /* 0x040fe20007f5e0ff */
[----:B------:R-:W-:Y:S01]  /*02c0*/  IMAD.X R5, RZ, RZ, R95, P0 ;  /* 0x000000ffff057224 */ /* 0x000fe200000e065f */
[----:B------:R-:W-:Y:S01]  /*02d0*/  IADD3 R12, P0, PT, R8, 0x120000, RZ ;  /* 0x00120000080c7810 */ /* 0x000fe20007f1e0ff */
[--C-:B------:R-:W-:Y:S01]  /*02e0*/  IMAD.X R11, RZ, RZ, R9.reuse, P1 ;  /* 0x000000ffff0b7224 */ /* 0x100fe200008e0609 */
[----:B------:R-:W-:Y:S01]  /*02f0*/  MOV R23, R6 ;  /* 0x0000000600177202 */ /* 0x000fe20000000f00 */
[--C-:B------:R-:W-:Y:S01]  /*0300*/  IMAD.X R15, RZ, RZ, R9.reuse, P2 ;  /* 0x000000ffff0f7224 */ /* 0x100fe200010e0609 */
[----:B------:R-:W-:Y:S01]  /*0310*/  MOV R25, R4 ;  /* 0x0000000400197202 */ /* 0x000fe20000000f00 */
[----:B------:R-:W-:Y:S01]  /*0320*/  IMAD.X R13, RZ, RZ, R9, P0 ;  /* 0x000000ffff0d7224 */ /* 0x000fe200000e0609 */
[----:B------:R2:W-:Y:S01]  /*0330*/  LDGSTS.E.BYPASS.LTC128B.128 [R21], desc[UR6][R10.64] ;  /* 0x000000000a157fae */ /* 0x0005e2000b981a06 */
[----:B------:R-:W3:Y:S01]  /*0340*/  LDC.64 R4, c[0x0][0x390] ;  /* 0x0000e400ff047b82 */ /* 0x000ee20000000a00 */
[----:B------:R-:W-:Y:S01]  /*0350*/  SHF.R.U32.HI R3, RZ, 0x3, R100 ;  /* 0x00000003ff037819 */ /* 0x000fe20000011664 */
[----:B-1----:R-:W-:Y:S01]  /*0360*/  IMAD.MOV.U32 R8, RZ, RZ, -0x1 ;  /* 0xffffffffff087424 */ /* 0x002fe200078e00ff */
[----:B------:R2:W-:Y:S01]  /*0370*/  LDGSTS.E.BYPASS.LTC128B.128 [R23], desc[UR6][R12.64] ;  /* 0x000000000c177fae */ /* 0x0005e2000b981a06 */
[----:B------:R-:W-:Y:S01]  /*0380*/  LOP3.LUT R100, R100, 0x7, RZ, 0xc0, !PT ;  /* 0x0000000764647812 */ /* 0x000fe200078ec0ff */
[----:B------:R-:W-:Y:S01]  /*0390*/  IMAD.MOV.U32 R9, RZ, RZ, RZ ;  /* 0x000000ffff097224 */ /* 0x000fe200078e00ff */
[----:B------:R-:W-:Y:S01]  /*03a0*/  LOP3.LUT R102, R102, R3, RZ, 0xfc, !PT ;  /* 0x0000000366667212 */ /* 0x000fe200078efcff */
[----:B------:R2:W-:Y:S01]  /*03b0*/  LDGSTS.E.BYPASS.LTC128B.128 [R25], desc[UR6][R14.64] ;  /* 0x000000000e197fae */ /* 0x0005e2000b981a06 */
[----:B------:R-:W1:Y:S01]  /*03c0*/  LDC.64 R6, c[0x0][0x398] ;  /* 0x0000e600ff067b82 */ /* 0x000e620000000a00 */
[----:B------:R-:W-:Y:S01]  /*03d0*/  IADD3 R51, PT, PT, -R100, 0x8, RZ ;  /* 0x0000000864337810 */ /* 0x000fe20007ffe1ff */
[----:B------:R-:W-:Y:S01]  /*03e0*/  IMAD.SHL.U32 R0, R27, 0x40, RZ ;  /* 0x000000401b007824 */ /* 0x000fe200078e00ff */
[----:B------:R-:W-:-:S02]  /*03f0*/  ISETP.NE.AND P0, PT, R101, 0x6, PT ;  /* 0x000000066500780c */ /* 0x000fc40003f05270 */
[----:B------:R-:W-:Y:S02]  /*0400*/  LOP3.LUT R3, R99, R2, RZ, 0xfc, !PT ;  /* 0x0000000263037212 */ /* 0x000fe400078efcff */
[----:B------:R-:W-:-:S09]  /*0410*/  SHF.L.U32 R8, R8, R51, RZ ;  /* 0x0000003308087219 */ /* 0x000fd200000006ff */
.L_x_3:
[----:B--2-4-:R-:W-:Y:S02]  /*0420*/  IMAD R12, R9, 0x3600, R102 ;  /* 0x00003600090c7824 */ /* 0x014fe400078e0266 */
[----:B------:R-:W-:Y:S02]  /*0430*/  @P0 IMAD.U32 R21, RZ, RZ, UR8 ;  /* 0x00000008ff150e24 */ /* 0x000fe4000f8e00ff */
[----:B------:R-:W-:-:S03]  /*0440*/  @P0 IMAD.U32 R20, RZ, RZ, UR9 ;  /* 0x00000009ff140e24 */ /* 0x000fc6000f8e00ff */
[----:B------:R-:W-:Y:S01]  /*0450*/  @P0 IADD3 R10, P1, PT, R12, R21, RZ ;  /* 0x000000150c0a0210 */ /* 0x000fe20007f3e0ff */
[----:B------:R-:W-:-:S04]  /*0460*/  @!P0 IMAD.U32 R21, RZ, RZ, UR8 ;  /* 0x00000008ff158e24 */ /* 0x000fc8000f8e00ff */
[----:B------:R-:W-:Y:S02]  /*0470*/  @P0 IMAD.X R11, RZ, RZ, R20, P1 ;  /* 0x000000ffff0b0224 */ /* 0x000fe400008e0614 */
[----:B------:R-:W-:-:S03]  /*0480*/  @!P0 IMAD.U32 R20, RZ, RZ, UR9 ;  /* 0x00000009ff148e24 */ /* 0x000fc6000f8e00ff */
[----:B------:R-:W2:Y:S01]  /*0490*/  @P0 LDG.E.U8.CONSTANT R13, desc[UR6][R10.64] ;  /* 0x000000060a0d0981 */ /* 0x000ea2000c1e9100 */
[----:B------:R-:W-:-:S05]  /*04a0*/  @!P0 IADD3 R10, P1, PT, R12, R21, RZ ;  /* 0x000000150c0a8210 */ /* 0x000fca0007f3e0ff */
[----:B------:R-:W-:-:S05]  /*04b0*/  @!P0 IMAD.X R11, RZ, RZ, R20, P1 ;  /* 0x000000ffff0b8224 */ /* 0x000fca00008e0614 */
[----:B------:R-:W4:Y:S04]  /*04c0*/  @!P0 LDG.E.U8.CONSTANT R14, desc[UR6][R10.64] ;  /* 0x000000060a0e8981 */ /* 0x000f28000c1e9100 */
[----:B------:R-:W5:Y:S01]  /*04d0*/  @!P0 LDG.E.U8.CONSTANT R12, desc[UR6][R10.64+0x1] ;  /* 0x000001060a0c8981 */ /* 0x000f62000c1e9100 */
[----:B--2---:R-:W-:-:S04]  /*04e0*/  @P0 PRMT R13, R13, 0x8880, RZ ;  /* 0x000088800d0d0816 */ /* 0x004fc800000000ff */
[----:B------:R-:W-:-:S04]  /*04f0*/  @P0 SHF.R.S32.HI R13, RZ, R100, R13 ;  /* 0x00000064ff0d0219 */ /* 0x000fc8000001140d */
[----:B------:R-:W-:-:S04]  /*0500*/  @P0 LOP3.LUT R13, R13, 0x7, RZ, 0xc0, !PT ;  /* 0x000000070d0d0812 */ /* 0x000fc800078ec0ff */
[----:B------:R-:W-:Y:S01]  /*0510*/  @P0 I2F.F16 R19, R13 ;  /* 0x0000000d00130306 */ /* 0x000fe20000200c00 */
[----:B----4-:R-:W-:Y:S02]  /*0520*/  @!P0 PRMT R23, R14, 0x8880, RZ ;  /* 0x000088800e178816 */ /* 0x010fe400000000ff */
[----:B-----5:R-:W-:Y:S02]  /*0530*/  @!P0 SHF.L.U32 R12, R12, R51, RZ ;  /* 0x000000330c0c8219 */ /* 0x020fe400000006ff */
[----:B------:R-:W-:Y:S02]  /*0540*/  @!P0 SHF.R.S32.HI R23, RZ, R100, R23 ;  /* 0x00000064ff178219 */ /* 0x000fe40000011417 */
[----:B------:R-:W-:-:S04]  /*0550*/  @!P0 LOP3.LUT R15, R12, 0x6, RZ, 0xc0, !PT ;  /* 0x000000060c0f8812 */ /* 0x000fc800078ec0ff */
[----:B------:R-:W-:Y:S01]  /*0560*/  @!P0 LOP3.LUT R15, R15, R23, R8, 0xf4, !PT ;  /* 0x000000170f0f8212 */ /* 0x000fe200078ef408 */
[----:B------:R-:W-:-:S03]  /*0570*/  VIADD R23, R9, 0x1 ;  /* 0x0000000109177836 */ /* 0x000fc60000000000 */
[----:B------:R2:W-:Y:S01]  /*0580*/  @!P0 I2F.F16 R19, R15 ;  /* 0x0000000f00138306 */ /* 0x0005e20000200c00 */
[----:B------:R-:W-:-:S13]  /*0590*/  ISETP.NE.AND P0, PT, R101, 0x6, PT ;  /* 0x000000066500780c */ /* 0x000fda0003f05270 */
[C-C-:B------:R-:W-:Y:S02]  /*05a0*/  @P0 IMAD R10, R23.reuse, 0x3600, R102.reuse ;  /* 0x00003600170a0824 */ /* 0x140fe400078e0266 */
[----:B------:R-:W-:-:S03]  /*05b0*/  @!P0 IMAD R12, R23, 0x3600, R102 ;  /* 0x00003600170c8824 */ /* 0x000fc600078e0266 */
[----:B------:R-:W-:Y:S01]  /*05c0*/  @P0 IADD3 R10, P1, PT, R10, R21, RZ ;  /* 0x000000150a0a0210 */ /* 0x000fe20007f3e0ff */
[----:B------:R-:W-:-:S03]  /*05d0*/  VIADD R23, R9, 0x2 ;  /* 0x0000000209177836 */ /* 0x000fc60000000000 */
[----:B------:R-:W-:-:S05]  /*05e0*/  @P0 IADD3.X R11, PT, PT, RZ, R20, RZ, P1, !PT ;  /* 0x00000014ff0b0210 */ /* 0x000fca0000ffe4ff */
[----:B------:R4:W5:Y:S01]  /*05f0*/  @P0 LDG.E.U8.CONSTANT R22, desc[UR6][R10.64] ;  /* 0x000000060a160981 */ /* 0x000962000c1e9100 */
[----:B--2---:R-:W-:Y:S01]  /*0600*/  VIADD R15, R9, 0x3 ;  /* 0x00000003090f7836 */ /* 0x004fe20000000000 */
[----:B------:R-:W-:Y:S01]  /*0610*/  @!P0 IADD3 R10, P1, PT, R12, R21, RZ ;  /* 0x000000150c0a8210 */ /* 0x000fe20007f3e0ff */
[----:B------:R-:W-:-:S04]  /*0620*/  @P0 IMAD R12, R23, 0x3600, R102 ;  /* 0x00003600170c0824 */ /* 0x000fc800078e0266 */
[----:B------:R-:W-:Y:S01]  /*0630*/  @!P0 IMAD.X R11, RZ, RZ, R20, P1 ;  /* 0x000000ffff0b8224 */ /* 0x000fe200008e0614 */
[----:B------:R-:W-:Y:S01]  /*0640*/  @P0 IADD3 R13, P1, PT, R12, R21, RZ ;  /* 0x000000150c0d0210 */ /* 0x000fe20007f3e0ff */
[----:B------:R-:W-:-:S03]  /*0650*/  @P0 IMAD R12, R15, 0x3600, R102 ;  /* 0x000036000f0c0824 */ /* 0x000fc600078e0266 */
[----:B------:R-:W2:Y:S01]  /*0660*/  @!P0 LDG.E.U8.CONSTANT R34, desc[UR6][R10.64] ;  /* 0x000000060a228981 */ /* 0x000ea2000c1e9100 */
[----:B------:R-:W-:Y:S01]  /*0670*/  @P0 IMAD.X R14, RZ, RZ, R20, P1 ;  /* 0x000000ffff0e0224 */ /* 0x000fe200008e0614 */
[-C--:B------:R-:W-:Y:S02]  /*0680*/  @P0 IADD3 R12, P1, PT, R12, R21.reuse, RZ ;  /* 0x000000150c0c0210 */ /* 0x080fe40007f3e0ff */
[----:B------:R-:W2:Y:S01]  /*0690*/  @!P0 LDG.E.U8.CONSTANT R24, desc[UR6][R10.64+0x1] ;  /* 0x000001060a188981 */ /* 0x000ea2000c1e9100 */
[----:B------:R-:W-:Y:S02]  /*06a0*/  @!P0 IMAD R28, R23, 0x3600, R102 ;  /* 0x00003600171c8824 */ /* 0x000fe400078e0266 */
[----:B----4-:R-:W-:Y:S02]  /*06b0*/  @P0 IMAD.MOV.U32 R10, RZ, RZ, R13 ;  /* 0x000000ffff0a0224 */ /* 0x010fe400078e000d */
[----:B------:R-:W-:Y:S02]  /*06c0*/  @P0 IMAD.MOV.U32 R11, RZ, RZ, R14 ;  /* 0x000000ffff0b0224 */ /* 0x000fe400078e000e */
[----:B------:R-:W-:Y:S01]  /*06d0*/  @P0 IMAD.X R13, RZ, RZ, R20, P1 ;  /* 0x000000ffff0d0224 */ /* 0x000fe200008e0614 */
[----:B------:R-:W-:-:S02]  /*06e0*/  @!P0 IADD3 R14, P1, PT, R28, R21, RZ ;  /* 0x000000151c0e8210 */ /* 0x000fc40007f3e0ff */
[----:B------:R4:W2:Y:S02]  /*06f0*/  @P0 LDG.E.U8.CONSTANT R26, desc[UR6][R10.64] ;  /* 0x000000060a1a0981 */ /* 0x0008a4000c1e9100 */
[----:B----4-:R-:W-:Y:S02]  /*0700*/  @P0 IMAD.MOV.U32 R10, RZ, RZ, R12 ;  /* 0x000000ffff0a0224 */ /* 0x010fe400078e000c */
[----:B------:R-:W-:Y:S02]  /*0710*/  @!P0 IMAD R12, R15, 0x3600, R102 ;  /* 0x000036000f0c8824 */ /* 0x000fe400078e0266 */
[----:B------:R-:W-:Y:S02]  /*0720*/  @P0 IMAD.MOV.U32 R11, RZ, RZ, R13 ;  /* 0x000000ffff0b0224 */ /* 0x000fe400078e000d */
[----:B------:R-:W-:Y:S01]  /*0730*/  @!P0 IMAD.X R13, RZ, RZ, R20, P1 ;  /* 0x000000ffff0d8224 */ /* 0x000fe200008e0614 */
[----:B------:R-:W-:Y:S02]  /*0740*/  @!P0 IADD3 R12, P1, PT, R12, R21, RZ ;  /* 0x000000150c0c8210 */ /* 0x000fe40007f3e0ff */
[----:B------:R-:W4:Y:S01]  /*0750*/  @P0 LDG.E.U8.CONSTANT R29, desc[UR6][R10.64] ;  /* 0x000000060a1d0981 */ /* 0x000f22000c1e9100 */
[----:B------:R-:W-:-:S02]  /*0760*/  @!P0 IMAD.MOV.U32 R15, RZ, RZ, R13 ;  /* 0x000000ffff0f8224 */ /* 0x000fc400078e000d */
[----:B------:R-:W-:-:S03]  /*0770*/  @!P0 IMAD.X R13, RZ, RZ, R20, P1 ;  /* 0x000000ffff0d8224 */ /* 0x000fc600008e0614 */
[----:B------:R-:W4:Y:S04]  /*0780*/  @!P0 LDG.E.U8.CONSTANT R36, desc[UR6][R14.64] ;  /* 0x000000060e248981 */ /* 0x000f28000c1e9100 */
[----:B------:R3:W4:Y:S02]  /*0790*/  @!P0 LDG.E.U8.CONSTANT R28, desc[UR6][R14.64+0x1] ;  /* 0x000001060e1c8981 */ /* 0x000724000c1e9100 */
[----:B---3--:R-:W-:Y:S02]  /*07a0*/  @!P0 IMAD.MOV.U32 R14, RZ, RZ, R12 ;  /* 0x000000ffff0e8224 */ /* 0x008fe400078e000c */
[----:B------:R-:W-:-:S05]  /*07b0*/  @!P0 IMAD.MOV.U32 R15, RZ, RZ, R13 ;  /* 0x000000ffff0f8224 */ /* 0x000fca00078e000d */
[----:B------:R-:W3:Y:S04]  /*07c0*/  @!P0 LDG.E.U8.CONSTANT R37, desc[UR6][R14.64] ;  /* 0x000000060e258981 */ /* 0x000ee8000c1e9100 */
[----:B------:R-:W3:Y:S01]  /*07d0*/  @!P0 LDG.E.U8.CONSTANT R32, desc[UR6][R14.64+0x1] ;  /* 0x000001060e208981 */ /* 0x000ee2000c1e9100 */
[----:B------:R-:W-:-:S04]  /*07e0*/  IMAD.IADD R13, R0, 0x1, R9 ;  /* 0x00000001000d7824 */ /* 0x000fc800078e0209 */
[----:B------:R-:W-:-:S04]  /*07f0*/  IMAD.WIDE.U32 R10, R13, 0x2, R4 ;  /* 0x000000020d0a7825 */ /* 0x000fc800078e0004 */
[----:B-1----:R-:W-:Y:S01]  /*0800*/  IMAD.WIDE.U32 R12, R13, 0x2, R6 ;  /* 0x000000020d0c7825 */ /* 0x002fe200078e0006 */
[----:B------:R-:W3:Y:S04]  /*0810*/  LDG.E.U16.CONSTANT R23, desc[UR6][R10.64+0x2] ;  /* 0x000002060a177981 */ /* 0x000ee8000c1e9500 */
[----:B------:R-:W3:Y:S04]  /*0820*/  LDG.E.U16.CONSTANT R30, desc[UR6][R10.64+0x4] ;  /* 0x000004060a1e7981 */ /* 0x000ee8000c1e9500 */
[----:B------:R-:W3:Y:S04]  /*0830*/  LDG.E.U16.CONSTANT R20, desc[UR6][R10.64] ;  /* 0x000000060a147981 */ /* 0x000ee8000c1e9500 */
[----:B------:R1:W3:Y:S04]  /*0840*/  LDG.E.U16.CONSTANT R31, desc[UR6][R10.64+0x6] ;  /* 0x000006060a1f7981 */ /* 0x0002e8000c1e9500 */
[----:B------:R-:W3:Y:S04]  /*0850*/  LDG.E.U16.CONSTANT R25, desc[UR6][R12.64+0x2] ;  /* 0x000002060c197981 */ /* 0x000ee8000c1e9500 */
[----:B------:R-:W3:Y:S04]  /*0860*/  LDG.E.U16.CONSTANT R27, desc[UR6][R12.64+0x4] ;  /* 0x000004060c1b7981 */ /* 0x000ee8000c1e9500 */
[----:B------:R-:W3:Y:S04]  /*0870*/  LDG.E.U16.CONSTANT R21, desc[UR6][R12.64] ;  /* 0x000000060c157981 */ /* 0x000ee8000c1e9500 */
[----:B------:R2:W3:Y:S01]  /*0880*/  LDG.E.U16.CONSTANT R33, desc[UR6][R12.64+0x6] ;  /* 0x000006060c217981 */ /* 0x0004e2000c1e9500 */
[----:B------:R-:W1:Y:S01]  /*0890*/  S2UR UR5, SR_CgaCtaId ;  /* 0x00000000000579c3 */ /* 0x000e620000008800 */
[----:B------:R-:W-:Y:S01]  /*08a0*/  UMOV UR4, 0x400 ;  /* 0x0000040000047882 */ /* 0x000fe20000000000 */
[C---:B-1----:R-:W-:Y:S01]  /*08b0*/  IMAD R10, R9.reuse, 0x28, R3 ;  /* 0x00000028090a7824 */ /* 0x042fe200078e0203 */
[----:B------:R-:W-:Y:S01]  /*08c0*/  UIADD3 UR4, UPT, UPT, UR4, 0x3c00, URZ ;  /* 0x00003c0004047890 */ /* 0x000fe2000fffe0ff */
[----:B------:R-:W-:-:S05]  /*08d0*/  VIADD R9, R9, 0x4 ;  /* 0x0000000409097836 */ /* 0x000fca0000000000 */
[----:B------:R-:W-:Y:S01]  /*08e0*/  ISETP.NE.AND P1, PT, R9, 0x40, PT ;  /* 0x000000400900780c */ /* 0x000fe20003f25270 */
[----:B------:R-:W-:-:S06]  /*08f0*/  ULEA UR4, UR5, UR4, 0x18 ;  /* 0x0000000405047291 */ /* 0x000fcc000f8ec0ff */
[----:B------:R-:W-:Y:S02]  /*0900*/  LEA R10, R10, UR4, 0x1 ;  /* 0x000000040a0a7c11 */ /* 0x000fe4000f8e08ff */
[----:B-----5:R-:W-:-:S04]  /*0910*/  @P0 PRMT R15, R22, 0x8880, RZ ;  /* 0x00008880160f0816 */ /* 0x020fc800000000ff */
[----:B------:R-:W-:-:S04]  /*0920*/  @P0 SHF.R.S32.HI R15, RZ, R100, R15 ;  /* 0x00000064ff0f0219 */ /* 0x000fc8000001140f */
[----:B------:R-:W-:-:S04]  /*0930*/  @P0 LOP3.LUT R15, R15, 0x7, RZ, 0xc0, !PT ;  /* 0x000000070f0f0812 */ /* 0x000fc800078ec0ff */
[----:B------:R4:W-:Y:S01]  /*0940*/  @P0 I2F.F16 R14, R15 ;  /* 0x0000000f000e0306 */ /* 0x0009e20000200c00 */
[----:B--2---:R-:W-:Y:S02]  /*0950*/  @!P0 PRMT R35, R34, 0x8880, RZ ;  /* 0x0000888022238816 */ /* 0x004fe400000000ff */
[----:B------:R-:W-:Y:S02]  /*0960*/  @!P0 SHF.L.U32 R24, R24, R51, RZ ;  /* 0x0000003318188219 */ /* 0x000fe400000006ff */
[----:B------:R-:W-:Y:S02]  /*0970*/  @!P0 SHF.R.S32.HI R35, RZ, R100, R35 ;  /* 0x00000064ff238219 */ /* 0x000fe40000011423 */
[----:B------:R-:W-:-:S04]  /*0980*/  @!P0 LOP3.LUT R11, R24, 0x6, RZ, 0xc0, !PT ;  /* 0x00000006180b8812 */ /* 0x000fc800078ec0ff */
[----:B------:R-:W-:-:S04]  /*0990*/  @!P0 LOP3.LUT R11, R11, R35, R8, 0xf4, !PT ;  /* 0x000000230b0b8212 */ /* 0x000fc800078ef408 */
[----:B------:R1:W2:Y:S01]  /*09a0*/  @!P0 I2F.F16 R14, R11 ;  /* 0x0000000b000e8306 */ /* 0x0002a20000200c00 */
[----:B------:R-:W-:-:S04]  /*09b0*/  @P0 PRMT R13, R26, 0x8880, RZ ;  /* 0x000088801a0d0816 */ /* 0x000fc800000000ff */
[----:B------:R-:W-:-:S04]  /*09c0*/  @P0 SHF.R.S32.HI R13, RZ, R100, R13 ;  /* 0x00000064ff0d0219 */ /* 0x000fc8000001140d */
[----:B------:R-:W-:-:S06]  /*09d0*/  @P0 LOP3.LUT R13, R13, 0x7, RZ, 0xc0, !PT ;  /* 0x000000070d0d0812 */ /* 0x000fcc00078ec0ff */
[----:B------:R-:W-:Y:S01]  /*09e0*/  @P0 I2F.F16 R13, R13 ;  /* 0x0000000d000d0306 */ /* 0x000fe20000200c00 */
[----:B----4-:R-:W-:-:S04]  /*09f0*/  @P0 PRMT R15, R29, 0x8880, RZ ;  /* 0x000088801d0f0816 */ /* 0x010fc800000000ff */
[-C--:B------:R-:W-:Y:S02]  /*0a00*/  @P0 SHF.R.S32.HI R15, RZ, R100.reuse, R15 ;  /* 0x00000064ff0f0219 */ /* 0x080fe4000001140f */
[----:B------:R-:W-:Y:S02]  /*0a10*/  @!P0 PRMT R29, R36, 0x8880, RZ ;  /* 0x00008880241d8816 */ /* 0x000fe400000000ff */
[----:B------:R-:W-:Y:S02]  /*0a20*/  @P0 LOP3.LUT R15, R15, 0x7, RZ, 0xc0, !PT ;  /* 0x000000070f0f0812 */ /* 0x000fe400078ec0ff */
[----:B------:R-:W-:Y:S02]  /*0a30*/  @!P0 SHF.L.U32 R28, R28, R51, RZ ;  /* 0x000000331c1c8219 */ /* 0x000fe400000006ff */
[----:B------:R-:W-:Y:S01]  /*0a40*/  @!P0 SHF.R.S32.HI R29, RZ, R100, R29 ;  /* 0x00000064ff1d8219 */ /* 0x000fe2000001141d */
[----:B------:R-:W-:Y:S01]  /*0a50*/  @P0 I2F.F16 R12, R15 ;  /* 0x0000000f000c0306 */ /* 0x000fe20000200c00 */
[----:B-1----:R-:W-:-:S04]  /*0a60*/  @!P0 LOP3.LUT R11, R28, 0x6, RZ, 0xc0, !PT ;  /* 0x000000061c0b8812 */ /* 0x002fc800078ec0ff */
[----:B------:R-:W-:-:S04]  /*0a70*/  @!P0 LOP3.LUT R11, R11, R29, R8, 0xf4, !PT ;  /* 0x0000001d0b0b8212 */ /* 0x000fc800078ef408 */
[----:B------:R-:W1:Y:S01]  /*0a80*/  @!P0 I2F.F16 R13, R11 ;  /* 0x0000000b000d8306 */ /* 0x000e620000200c00 */
[----:B---3--:R-:W-:Y:S02]  /*0a90*/  @!P0 PRMT R35, R37, 0x8880, RZ ;  /* 0x0000888025238816 */ /* 0x008fe400000000ff */
[----:B------:R-:W-:Y:S02]  /*0aa0*/  @!P0 SHF.L.U32 R32, R32, R51, RZ ;  /* 0x0000003320208219 */ /* 0x000fe400000006ff */
[----:B------:R-:W-:Y:S02]  /*0ab0*/  @!P0 SHF.R.S32.HI R35, RZ, R100, R35 ;  /* 0x00000064ff238219 */ /* 0x000fe40000011423 */
[----:B------:R-:W-:-:S04]  /*0ac0*/  @!P0 LOP3.LUT R29, R32, 0x6, RZ, 0xc0, !PT ;  /* 0x00000006201d8812 */ /* 0x000fc800078ec0ff */
[----:B------:R-:W-:-:S04]  /*0ad0*/  @!P0 LOP3.LUT R29, R29, R35, R8, 0xf4, !PT ;  /* 0x000000231d1d8212 */ /* 0x000fc800078ef408 */
[----:B------:R-:W3:Y:S01]  /*0ae0*/  @!P0 I2F.F16 R12, R29 ;  /* 0x0000001d000c8306 */ /* 0x000ee20000200c00 */
[----:B--2---:R-:W-:Y:S02]  /*0af0*/  HFMA2 R14, R14.H0_H0, R23.H0_H0, -R25.H0_H0 ;  /* 0x200000170e0e7231 */ /* 0x004fe40000140819 */
[----:B-1----:R-:W-:-:S03]  /*0b00*/  HFMA2 R13, R13.H0_H0, R30.H0_H0, -R27.H0_H0 ;  /* 0x2000001e0d0d7231 */ /* 0x002fc6000014081b */
[----:B------:R4:W-:Y:S01]  /*0b10*/  STS.U16 [R10+0x50], R14 ;  /* 0x0000500e0a007388 */ /* 0x0009e20000000400 */
[----:B------:R-:W-:-:S03]  /*0b20*/  HFMA2 R19, R19.H0_H0, R20.H0_H0, -R21.H0_H0 ;  /* 0x2000001413137231 */ /* 0x000fc60000140815 */
[----:B------:R4:W-:Y:S01]  /*0b30*/  STS.U16 [R10+0xa0], R13 ;  /* 0x0000a00d0a007388 */ /* 0x0009e20000000400 */
[----:B---3--:R-:W-:-:S03]  /*0b40*/  HFMA2 R12, R12.H0_H0, R31.H0_H0, -R33.H0_H0 ;  /* 0x2000001f0c0c7231 */ /* 0x008fc60000140821 */
[----:B------:R4:W-:Y:S04]  /*0b50*/  STS.U16 [R10], R19 ;  /* 0x000000130a007388 */ /* 0x0009e80000000400 */
[----:B------:R4:W-:Y:S01]  /*0b60*/  STS.U16 [R10+0xf0], R12 ;  /* 0x0000f00c0a007388 */ /* 0x0009e20000000400 */
[----:B------:R-:W-:Y:S05]  /*0b70*/  @P1 BRA `(.L_x_3) ;  /* 0xfffffff800281947 */ /* 0x000fea000383ffff */
[----:B------:R-:W1:Y:S01]  /*0b80*/  LDCU.64 UR8, c[0x0][0x380] ;  /* 0x00007000ff0877ac */ /* 0x000e620008000a00 */
[----:B------:R-:W-:Y:S01]  /*0b90*/  IADD3 R4, P1, PT, R94, 0x1400, RZ ;  /* 0x000014005e047810 */ /* 0x000fe20007f3e0ff */
[----:B------:R-:W0:Y:S01]  /*0ba0*/  LDGDEPBAR ;  /* 0x00000000000079af */ /* 0x000e220000000000 */
[----:B------:R-:W-:Y:S01]  /*0bb0*/  IADD3 R16, P2, P3, R16, R17, R18 ;  /* 0x0000001110107210 */ /* 0x000fe20007b5e012 */
[----:B----4-:R-:W2:Y:S01]  /*0bc0*/  LDC.64 R14, c[0x0][0x398] ;  /* 0x0000e600ff0e7b82 */ /* 0x010ea20000000a00 */
[----:B------:R-:W-:Y:S02]  /*0bd0*/  IMAD.MOV.U32 R9, RZ, RZ, RZ ;  /* 0x000000ffff097224 */ /* 0x000fe400078e00ff */
[----:B------:R-:W-:Y:S01]  /*0be0*/  IADD3.X R7, PT, PT, RZ, RZ, RZ, P2, P3 ;  /* 0x000000ffff077210 */ /* 0x000fe200017e64ff */
[----:B------:R-:W-:Y:S01]  /*0bf0*/  IMAD.X R5, RZ, RZ, R95, P1 ;  /* 0x000000ffff057224 */ /* 0x000fe200008e065f */
[C---:B------:R-:W-:Y:S02]  /*0c00*/  IADD3 R6, P3, PT, R94.reuse, 0x1680, RZ ;  /* 0x000016805e067810 */ /* 0x040fe40007f7e0ff */
[----:B------:R-:W-:-:S02]  /*0c10*/  IADD3 R12, P1, PT, R94, 0x1b80, RZ ;  /* 0x00001b805e0c7810 */ /* 0x000fc40007f3e0ff */
[----:B------:R-:W-:Y:S02]  /*0c20*/  IADD3 R10, P2, PT, R94, 0x1900, RZ ;  /* 0x000019005e0a7810 */ /* 0x000fe40007f5e0ff */
[----:B------:R-:W-:Y:S01]  /*0c30*/  MOV R17, R4 ;  /* 0x0000000400117202 */ /* 0x000fe20000000f00 */
[----:B------:R-:W-:Y:S01]  /*0c40*/  IMAD.X R13, RZ, RZ, R95, P1 ;  /* 0x000000ffff0d7224 */ /* 0x000fe200008e065f */
[----:B------:R-:W-:Y:S02]  /*0c50*/  IADD3.X R11, PT, PT, RZ, R95, RZ, P2, !PT ;  /* 0x0000005fff0b7210 */ /* 0x000fe400017fe4ff */
[C---:B-1----:R-:W-:Y:S02]  /*0c60*/  LEA R104, P4, R16.reuse, UR8, 0x1 ;  /* 0x0000000810687c11 */ /* 0x042fe4000f8808ff */
[----:B------:R-:W-:Y:S02]  /*0c70*/  MOV R21, R10 ;  /* 0x0000000a00157202 */ /* 0x000fe40000000f00 */
[----:B------:R-:W-:Y:S01]  /*0c80*/  LEA.HI.X R105, R16, UR9, R7, 0x1, P4 ;  /* 0x0000000910697c11 */ /* 0x000fe2000a0f0c07 */
[----:B------:R-:W-:Y:S01]  /*0c90*/  IMAD.X R7, RZ, RZ, R95, P3 ;  /* 0x000000ffff077224 */ /* 0x000fe200018e065f */
[C---:B------:R-:W-:Y:S01]  /*0ca0*/  IADD3 R4, P1, PT, R104.reuse, 0x90000, RZ ;  /* 0x0009000068047810 */ /* 0x040fe20007f3e0ff */
[----:B------:R-:W1:Y:S01]  /*0cb0*/  LDCU.64 UR8, c[0x0][0x388] ;  /* 0x00007100ff0877ac */ /* 0x000e620008000a00 */
[----:B------:R-:W-:Y:S01]  /*0cc0*/  MOV R23, R12 ;  /* 0x0000000c00177202 */ /* 0x000fe20000000f00 */
[----:B------:R-:W-:Y:S01]  /*0cd0*/  @!PT LDS RZ, [RZ] ;  /* 0x00000000fffff984 */ /* 0x000fe20000000800 */
[----:B------:R-:W-:Y:S01]  /*0ce0*/  @!PT LDS RZ, [RZ] ;  /* 0x00000000fffff984 */ /* 0x000fe20000000800 */
[----:B------:R-:W-:Y:S01]  /*0cf0*/  @!PT LDS RZ, [RZ] ;  /* 0x00000000fffff984 */ /* 0x000fe20000000800 */
[----:B------:R3:W-:Y:S01]  /*0d00*/  LDGSTS.E.BYPASS.LTC128B.128 [R17], desc[UR6][R104.64+0x40] ;  /* 0x0000004068117fae */ /* 0x0007e2000b981a06 */
[----:B------:R-:W-:Y:S01]  /*0d10*/  MOV R19, R6 ;  /* 0x0000000600137202 */ /* 0x000fe20000000f00 */
[----:B------:R-:W-:Y:S01]  /*0d20*/  IMAD.X R5, RZ, RZ, R105, P1 ;  /* 0x000000ffff057224 */ /* 0x000fe200008e0669 */
[C---:B------:R-:W-:Y:S01]  /*0d30*/  IADD3 R6, P2, PT, R104.reuse, 0x120000, RZ ;  /* 0x0012000068067810 */ /* 0x040fe20007f5e0ff */
[----:B------:R-:W4:Y:S01]  /*0d40*/  LDC.64 R12, c[0x0][0x390] ;  /* 0x0000e400ff0c7b82 */ /* 0x000f220000000a00 */
[----:B------:R-:W-:-:S02]  /*0d50*/  IADD3 R10, P1, PT, R104, 0x1b0000, RZ ;  /* 0x001b0000680a7810 */ /* 0x000fc40007f3e0ff */
[----:B------:R3:W-:Y:S01]  /*0d60*/  LDGSTS.E.BYPASS.LTC128B.128 [R19], desc[UR6][R4.64+0x40] ;  /* 0x0000004004137fae */ /* 0x0007e2000b981a06 */
[--C-:B------:R-:W-:Y:S02]  /*0d70*/  IMAD.X R7, RZ, RZ, R105.reuse, P2 ;  /* 0x000000ffff077224 */ /* 0x100fe400010e0669 */
[----:B------:R-:W-:-:S03]  /*0d80*/  IMAD.X R11, RZ, RZ, R105, P1 ;  /* 0x000000ffff0b7224 */ /* 0x000fc600008e0669 */
[----:B------:R3:W-:Y:S04]  /*0d90*/  LDGSTS.E.BYPASS.LTC128B.128 [R21], desc[UR6][R6.64+0x40] ;  /* 0x0000004006157fae */ /* 0x0007e8000b981a06 */
[----:B-1----:R3:W-:Y:S02]  /*0da0*/  LDGSTS.E.BYPASS.LTC128B.128 [R23], desc[UR6][R10.64+0x40] ;  /* 0x000000400a177fae */ /* 0x0027e4000b981a06 */
.L_x_4:
[----:B---3--:R-:W-:-:S04]  /*0db0*/  IMAD R21, R9, 0x3600, RZ ;  /* 0x0000360009157824 */ /* 0x008fc800078e02ff */
[C-C-:B------:R-:W-:Y:S01]  /*0dc0*/  @!P0 IMAD.IADD R4, R102.reuse, 0x1, R21.reuse ;  /* 0x0000000166048824 */ /* 0x140fe200078e0215 */
[----:B------:R-:W-:-:S04]  /*0dd0*/  IADD3 R6, P1, P2, R102, UR8, R21 ;  /* 0x0000000866067c10 */ /* 0x000fc8000fa3e015 */
[----:B------:R-:W-:Y:S02]  /*0de0*/  IADD3.X R7, PT, PT, RZ, UR9, RZ, P1, P2 ;  /* 0x00000009ff077c10 */ /* 0x000fe40008fe44ff */
[----:B------:R-:W-:-:S03]  /*0df0*/  @!P0 IADD3 R4, P1, PT, R4, UR8, RZ ;  /* 0x0000000804048c10 */ /* 0x000fc6000ff3e0ff */
[----:B------:R-:W3:Y:S02]  /*0e00*/  @P0 LDG.E.U8.CONSTANT R10, desc[UR6][R6.64+0xc] ;  /* 0x00000c06060a0981 */ /* 0x000ee4000c1e9100 */
[----:B------:R-:W-:-:S05]  /*0e10*/  @!P0 IMAD.X R5, RZ, RZ, UR9, P1 ;  /* 0x00000009ff058e24 */ /* 0x000fca00088e06ff */
[----:B------:R-:W5:Y:S04]  /*0e20*/  @!P0 LDG.E.U8.CONSTANT R16, desc[UR6][R4.64+0xc] ;  /* 0x00000c0604108981 */ /* 0x000f68000c1e9100 */
[----:B------:R-:W2:Y:S01]  /*0e30*/  @!P0 LDG.E.U8.CONSTANT R18, desc[UR6][R4.64+0xd] ;  /* 0x00000d0604128981 */ /* 0x000ea2000c1e9100 */
[----:B---3--:R-:W-:-:S04]  /*0e40*/  @P0 PRMT R11, R10, 0x8880, RZ ;  /* 0x000088800a0b0816 */ /* 0x008fc800000000ff */
[-C--:B------:R-:W-:Y:S02]  /*0e50*/  @P0 SHF.R.S32.HI R11, RZ, R100.reuse, R11 ;  /* 0x00000064ff0b0219 */ /* 0x080fe4000001140b */
[----:B-----5:R-:W-:Y:S02]  /*0e60*/  @!P0 PRMT R17, R16, 0x8880, RZ ;  /* 0x0000888010118816 */ /* 0x020fe400000000ff */
[----:B------:R-:W-:Y:S02]  /*0e70*/  @P0 LOP3.LUT R11, R11, 0x7, RZ, 0xc0, !PT ;  /* 0x000000070b0b0812 */ /* 0x000fe400078ec0ff */
[----:B--2---:R-:W-:Y:S02]  /*0e80*/  @!P0 SHF.L.U32 R18, R18, R51, RZ ;  /* 0x0000003312128219 */ /* 0x004fe400000006ff */
[----:B------:R-:W-:Y:S01]  /*0e90*/  @!P0 SHF.R.S32.HI R17, RZ, R100, R17 ;  /* 0x00000064ff118219 */ /* 0x000fe20000011411 */
[----:B------:R1:W-:Y:S01]  /*0ea0*/  @P0 I2F.F16 R16, R11 ;  /* 0x0000000b00100306 */ /* 0x0003e20000200c00 */
[----:B------:R-:W-:-:S04]  /*0eb0*/  @!P0 LOP3.LUT R18, R18, 0x6, RZ, 0xc0, !PT ;  /* 0x0000000612128812 */ /* 0x000fc800078ec0ff */
[----:B------:R-:W-:-:S04]  /*0ec0*/  @!P0 LOP3.LUT R17, R18, R17, R8, 0xf4, !PT ;  /* 0x0000001112118212 */ /* 0x000fc800078ef408 */
[----:B------:R2:W-:Y:S01]  /*0ed0*/  @!P0 I2F.F16 R16, R17 ;  /* 0x0000001100108306 */ /* 0x0005e20000200c00 */
[----:B------:R-:W-:-:S13]  /*0ee0*/  ISETP.NE.AND P0, PT, R101, 0x6, PT ;  /* 0x000000066500780c */ /* 0x000fda0003f05270 */
[C-C-:B------:R-:W-:Y:S01]  /*0ef0*/  @!P0 IADD3 R4, PT, PT, R21.reuse, 0x3600, R102.reuse ;  /* 0x0000360015048810 */ /* 0x140fe20007ffe066 */
[----:B------:R-:W3:Y:S03]  /*0f00*/  @P0 LDG.E.U8.CONSTANT R19, desc[UR6][R6.64+0x360c] ;  /* 0x00360c0606130981 */ /* 0x000ee6000c1e9100 */
[----:B------:R-:W-:Y:S01]  /*0f10*/  @!P0 IADD3 R4, P1, PT, R4, UR8, RZ ;  /* 0x0000000804048c10 */ /* 0x000fe2000ff3e0ff */
[----:B------:R-:W5:Y:S01]  /*0f20*/  @P0 LDG.E.U8.CONSTANT R29, desc[UR6][R6.64+0xa20c] ;  /* 0x00a20c06061d0981 */ /* 0x000f62000c1e9100 */
[----:B------:R-:W-:-:S03]  /*0f30*/  @!P0 IADD3 R10, PT, PT, R21, 0x6c00, R102 ;  /* 0x00006c00150a8810 */ /* 0x000fc60007ffe066 */
[----:B------:R-:W-:Y:S01]  /*0f40*/  @!P0 IMAD.X R5, RZ, RZ, UR9, P1 ;  /* 0x00000009ff058e24 */ /* 0x000fe200088e06ff */
[----:B-1----:R-:W-:Y:S01]  /*0f50*/  @!P0 IADD3 R11, P1, PT, R10, UR8, RZ ;  /* 0x000000080a0b8c10 */ /* 0x002fe2000ff3e0ff */
[----:B------:R-:W5:Y:S01]  /*0f60*/  @P0 LDG.E.U8.CONSTANT R23, desc[UR6][R6.64+0x6c0c] ;  /* 0x006c0c0606170981 */ /* 0x000f62000c1e9100 */
[----:B------:R-:W-:-:S03]  /*0f70*/  @!P0 IADD3 R10, PT, PT, R21, 0xa200, R102 ;  /* 0x0000a200150a8810 */ /* 0x000fc60007ffe066 */
[----:B------:R-:W5:Y:S01]  /*0f80*/  @!P0 LDG.E.U8.CONSTANT R20, desc[UR6][R4.64+0xc] ;  /* 0x00000c0604148981 */ /* 0x000f62000c1e9100 */
[----:B------:R-:W-:Y:S01]  /*0f90*/  @!P0 IMAD.X R18, RZ, RZ, UR9, P1 ;  /* 0x00000009ff128e24 */ /* 0x000fe200088e06ff */
[----:B------:R-:W-:Y:S02]  /*0fa0*/  @!P0 IADD3 R10, P1, PT, R10, UR8, RZ ;  /* 0x000000080a0a8c10 */ /* 0x000fe4000ff3e0ff */
[----:B------:R1:W5:Y:S02]  /*0fb0*/  @!P0 LDG.E.U8.CONSTANT R22, desc[UR6][R4.64+0xd] ;  /* 0x00000d0604168981 */ /* 0x000364000c1e9100 */
[----:B-1----:R-:W-:Y:S02]  /*0fc0*/  @!P0 IMAD.MOV.U32 R4, RZ, RZ, R11 ;  /* 0x000000ffff048224 */ /* 0x002fe400078e000b */
[----:B------:R-:W-:Y:S02]  /*0fd0*/  @!P0 IMAD.MOV.U32 R5, RZ, RZ, R18 ;  /* 0x000000ffff058224 */ /* 0x000fe400078e0012 */
[----:B------:R-:W-:-:S03]  /*0fe0*/  @!P0 IMAD.X R11, RZ, RZ, UR9, P1 ;  /* 0x00000009ff0b8e24 */ /* 0x000fc600088e06ff */
[----:B------:R-:W5:Y:S04]  /*0ff0*/  @!P0 LDG.E.U8.CONSTANT R25, desc[UR6][R4.64+0xc] ;  /* 0x00000c0604198981 */ /* 0x000f68000c1e9100 */
[----:B------:R1:W5:Y:S02]  /*1000*/  @!P0 LDG.E.U8.CONSTANT R26, desc[UR6][R4.64+0xd] ;  /* 0x00000d06041a8981 */ /* 0x000364000c1e9100 */
[----:B-1----:R-:W-:Y:S02]  /*1010*/  @!P0 IMAD.MOV.U32 R4, RZ, RZ, R10 ;  /* 0x000000ffff048224 */ /* 0x002fe400078e000a */
[----:B------:R-:W-:-:S05]  /*1020*/  @!P0 IMAD.MOV.U32 R5, RZ, RZ, R11 ;  /* 0x000000ffff058224 */ /* 0x000fca00078e000b */
[----:B------:R-:W5:Y:S04]  /*1030*/  @!P0 LDG.E.U8.CONSTANT R30, desc[UR6][R4.64+0xc] ;  /* 0x00000c06041e8981 */ /* 0x000f68000c1e9100 */
[----:B------:R-:W5:Y:S01]  /*1040*/  @!P0 LDG.E.U8.CONSTANT R32, desc[UR6][R4.64+0xd] ;  /* 0x00000d0604208981 */ /* 0x000f62000c1e9100 */
[----:B------:R-:W-:-:S04]  /*1050*/  IMAD.IADD R11, R0, 0x1, R9 ;  /* 0x00000001000b7824 */ /* 0x000fc800078e0209 */
[----:B----4-:R-:W-:-:S04]  /*1060*/  IMAD.WIDE.U32 R6, R11, 0x2, R12 ;  /* 0x000000020b067825 */ /* 0x010fc800078e000c */
[----:B------:R-:W-:Y:S01]  /*1070*/  IMAD.WIDE.U32 R10, R11, 0x2, R14 ;  /* 0x000000020b0a7825 */ /* 0x000fe200078e000e */
[----:B------:R-:W4:Y:S04]  /*1080*/  LDG.E.U16.CONSTANT R24, desc[UR6][R6.64+0x2] ;  /* 0x0000020606187981 */ /* 0x000f28000c1e9500 */
[----:B------:R-:W4:Y:S04]  /*1090*/  LDG.E.U16.CONSTANT R28, desc[UR6][R6.64+0x4] ;  /* 0x00000406061c7981 */ /* 0x000f28000c1e9500 */
[----:B--2---:R-:W2:Y:S04]  /*10a0*/  LDG.E.U16.CONSTANT R17, desc[UR6][R6.64] ;  /* 0x0000000606117981 */ /* 0x004ea8000c1e9500 */
[----:B------:R1:W2:Y:S04]  /*10b0*/  LDG.E.U16.CONSTANT R31, desc[UR6][R6.64+0x6] ;  /* 0x00000606061f7981 */ /* 0x0002a8000c1e9500 */
[----:B------:R-:W4:Y:S04]  /*10c0*/  LDG.E.U16.CONSTANT R21, desc[UR6][R10.64+0x2] ;  /* 0x000002060a157981 */ /* 0x000f28000c1e9500 */
[----:B------:R-:W2:Y:S04]  /*10d0*/  LDG.E.U16.CONSTANT R27, desc[UR6][R10.64+0x4] ;  /* 0x000004060a1b7981 */ /* 0x000ea8000c1e9500 */
[----:B------:R-:W2:Y:S04]  /*10e0*/  LDG.E.U16.CONSTANT R18, desc[UR6][R10.64] ;  /* 0x000000060a127981 */ /* 0x000ea8000c1e9500 */
[----:B------:R1:W2:Y:S01]  /*10f0*/  LDG.E.U16.CONSTANT R33, desc[UR6][R10.64+0x6] ;  /* 0x000006060a217981 */ /* 0x0002a2000c1e9500 */
[----:B---3--:R-:W-:-:S04]  /*1100*/  @P0 PRMT R5, R19, 0x8880, RZ ;  /* 0x0000888013050816 */ /* 0x008fc800000000ff */
[----:B------:R-:W-:-:S04]  /*1110*/  @P0 SHF.R.S32.HI R5, RZ, R100, R5 ;  /* 0x00000064ff050219 */ /* 0x000fc80000011405 */
[----:B------:R-:W-:Y:S02]  /*1120*/  @P0 LOP3.LUT R5, R5, 0x7, RZ, 0xc0, !PT ;  /* 0x0000000705050812 */ /* 0x000fe400078ec0ff */
[----:B-----5:R-:W-:Y:S02]  /*1130*/  @!P0 PRMT R20, R20, 0x8880, RZ ;  /* 0x0000888014148816 */ /* 0x020fe400000000ff */
[----:B------:R3:W-:Y:S01]  /*1140*/  @P0 I2F.F16 R19, R5 ;  /* 0x0000000500130306 */ /* 0x0007e20000200c00 */
[----:B------:R-:W-:Y:S02]  /*1150*/  @!P0 SHF.L.U32 R22, R22, R51, RZ ;  /* 0x0000003316168219 */ /* 0x000fe400000006ff */
[----:B-1----:R-:W-:Y:S02]  /*1160*/  @!P0 IMAD.MOV.U32 R7, RZ, RZ, R20 ;  /* 0x000000ffff078224 */ /* 0x002fe400078e0014 */
[----:B------:R-:W-:Y:S02]  /*1170*/  @!P0 LOP3.LUT R22, R22, 0x6, RZ, 0xc0, !PT ;  /* 0x0000000616168812 */ /* 0x000fe400078ec0ff */
[----:B---3--:R-:W-:-:S02]  /*1180*/  @P0 PRMT R5, R29, 0x8880, RZ ;  /* 0x000088801d050816 */ /* 0x008fc400000000ff */
[-C--:B------:R-:W-:Y:S02]  /*1190*/  @!P0 SHF.R.S32.HI R7, RZ, R100.reuse, R7 ;  /* 0x00000064ff078219 */ /* 0x080fe40000011407 */
[----:B------:R-:W-:Y:S02]  /*11a0*/  @P0 SHF.R.S32.HI R5, RZ, R100, R5 ;  /* 0x00000064ff050219 */ /* 0x000fe40000011405 */
[----:B------:R-:W-:Y:S02]  /*11b0*/  @!P0 LOP3.LUT R7, R22, R7, R8, 0xf4, !PT ;  /* 0x0000000716078212 */ /* 0x000fe400078ef408 */
[----:B------:R-:W-:Y:S02]  /*11c0*/  @P0 PRMT R11, R23, 0x8880, RZ ;  /* 0x00008880170b0816 */ /* 0x000fe400000000ff */
[----:B------:R-:W-:Y:S01]  /*11d0*/  @!P0 PRMT R25, R25, 0x8880, RZ ;  /* 0x0000888019198816 */ /* 0x000fe200000000ff */
[----:B------:R1:W4:Y:S01]  /*11e0*/  @!P0 I2F.F16 R19, R7 ;  /* 0x0000000700138306 */ /* 0x0003220000200c00 */
[----:B------:R-:W-:-:S02]  /*11f0*/  @P0 LOP3.LUT R4, R5, 0x7, RZ, 0xc0, !PT ;  /* 0x0000000705040812 */ /* 0x000fc400078ec0ff */
[----:B------:R-:W-:Y:S01]  /*1200*/  @!P0 SHF.L.U32 R26, R26, R51, RZ ;  /* 0x000000331a1a8219 */ /* 0x000fe200000006ff */
[----:B------:R-:W-:Y:S01]  /*1210*/  @!P0 IMAD.MOV.U32 R5, RZ, RZ, R25 ;  /* 0x000000ffff058224 */ /* 0x000fe200078e0019 */
[-C--:B------:R-:W-:Y:S02]  /*1220*/  @P0 SHF.R.S32.HI R11, RZ, R100.reuse, R11 ;  /* 0x00000064ff0b0219 */ /* 0x080fe4000001140b */
[----:B------:R-:W-:Y:S02]  /*1230*/  @!P0 LOP3.LUT R26, R26, 0x6, RZ, 0xc0, !PT ;  /* 0x000000061a1a8812 */ /* 0x000fe400078ec0ff */
[----:B------:R-:W-:Y:S02]  /*1240*/  @!P0 SHF.R.S32.HI R5, RZ, R100, R5 ;  /* 0x00000064ff058219 */ /* 0x000fe40000011405 */
[----:B------:R-:W-:Y:S02]  /*1250*/  @P0 LOP3.LUT R11, R11, 0x7, RZ, 0xc0, !PT ;  /* 0x000000070b0b0812 */ /* 0x000fe400078ec0ff */
[----:B-1----:R-:W-:-:S02]  /*1260*/  @!P0 PRMT R7, R30, 0x8880, RZ ;  /* 0x000088801e078816 */ /* 0x002fc400000000ff */
[----:B------:R-:W-:Y:S02]  /*1270*/  @!P0 SHF.L.U32 R32, R32, R51, RZ ;  /* 0x0000003320208219 */ /* 0x000fe400000006ff */
[----:B------:R-:W-:Y:S02]  /*1280*/  @!P0 SHF.R.S32.HI R7, RZ, R100, R7 ;  /* 0x00000064ff078219 */ /* 0x000fe40000011407 */
[----:B------:R-:W-:Y:S02]  /*1290*/  @!P0 LOP3.LUT R32, R32, 0x6, RZ, 0xc0, !PT ;  /* 0x0000000620208812 */ /* 0x000fe400078ec0ff */
[--C-:B------:R-:W-:Y:S02]  /*12a0*/  @!P0 LOP3.LUT R5, R26, R5, R8.reuse, 0xf4, !PT ;  /* 0x000000051a058212 */ /* 0x100fe400078ef408 */
[----:B------:R-:W-:Y:S01]  /*12b0*/  @!P0 LOP3.LUT R7, R32, R7, R8, 0xf4, !PT ;  /* 0x0000000720078212 */ /* 0x000fe200078ef408 */
[----:B------:R-:W-:Y:S08]  /*12c0*/  @P0 I2F.F16 R11, R11 ;  /* 0x0000000b000b0306 */ /* 0x000ff00000200c00 */
[----:B------:R1:W-:Y:S08]  /*12d0*/  @P0 I2F.F16 R6, R4 ;  /* 0x0000000400060306 */ /* 0x0003f00000200c00 */
[----:B------:R-:W3:Y:S08]  /*12e0*/  @!P0 I2F.F16 R11, R5 ;  /* 0x00000005000b8306 */ /* 0x000ef00000200c00 */
[----:B------:R-:W5:Y:S01]  /*12f0*/  @!P0 I2F.F16 R6, R7 ;  /* 0x0000000700068306 */ /* 0x000f620000200c00 */
[----:B-1----:R-:W-:-:S02]  /*1300*/  IMAD R4, R9, 0x28, R3 ;  /* 0x0000002809047824 */ /* 0x002fc400078e0203 */
[----:B----4-:R-:W-:Y:S02]  /*1310*/  HFMA2 R19, R19.H0_H0, R24.H0_H0, -R21.H0_H0 ;  /* 0x2000001813137231 */ /* 0x010fe40000140815 */
[----:B--2---:R-:W-:Y:S01]  /*1320*/  HFMA2 R16, R16.H0_H0, R17.H0_H0, -R18.H0_H0 ;  /* 0x2000001110107231 */ /* 0x004fe20000140812 */
[----:B------:R-:W-:Y:S01]  /*1330*/  LEA R4, R4, UR4, 0x1 ;  /* 0x0000000404047c11 */ /* 0x000fe2000f8e08ff */
[----:B---3--:R-:W-:Y:S02]  /*1340*/  HFMA2 R11, R11.H0_H0, R28.H0_H0, -R27.H0_H0 ;  /* 0x2000001c0b0b7231 */ /* 0x008fe4000014081b */
[----:B------:R-:W-:Y:S02]  /*1350*/  VIADD R9, R9, 0x4 ;  /* 0x0000000409097836 */ /* 0x000fe40000000000 */
[----:B-----5:R-:W-:Y:S01]  /*1360*/  HFMA2 R6, R6.H0_H0, R31.H0_H0, -R33.H0_H0 ;  /* 0x2000001f06067231 */ /* 0x020fe20000140821 */
[----:B------:R1:W-:Y:S04]  /*1370*/  STS.U16 [R4+0x2850], R19 ;  /* 0x0028501304007388 */ /* 0x0003e80000000400 */
[----:B------:R1:W-:Y:S04]  /*1380*/  STS.U16 [R4+0x28a0], R11 ;  /* 0x0028a00b04007388 */ /* 0x0003e80000000400 */
[----:B------:R1:W-:Y:S04]  /*1390*/  STS.U16 [R4+0x2800], R16 ;  /* 0x0028001004007388 */ /* 0x0003e80000000400 */
[----:B------:R1:W-:Y:S01]  /*13a0*/  STS.U16 [R4+0x28f0], R6 ;  /* 0x0028f00604007388 */ /* 0x0003e20000000400 */
[----:B------:R-:W-:-:S13]  /*13b0*/  ISETP.NE.AND P1, PT, R9, 0x40, PT ;  /* 0x000000400900780c */ /* 0x000fda0003f25270 */
[----:B-1----:R-:W-:Y:S05]  /*13c0*/  @P1 BRA `(.L_x_4) ;  /* 0xfffffff800781947 */ /* 0x002fea000383ffff */
[----:B------:R-:W0:Y:S01]  /*13d0*/  LDGDEPBAR ;  /* 0x00000000000079af */ /* 0x000e220000000000 */
[----:B------:R-:W-:Y:S01]  /*13e0*/  IADD3 R103, PT, PT, R99, R2, RZ ;  /* 0x0000000263677210 */ /* 0x000fe20007ffe0ff */
[----:B------:R-:W-:Y:S01]  /*13f0*/  IMAD.MOV.U32 R127, RZ, RZ, RZ ;  /* 0x000000ffff7f7224 */ /* 0x000fe200078e00ff */
[----:B------:R-:W-:Y:S01]  /*1400*/  CS2R R74, SRZ ;  /* 0x00000000004a7805 */ /* 0x000fe2000001ff00 */
[----:B------:R-:W-:Y:S01]  /*1410*/  IMAD.MOV.U32 R68, RZ, RZ, RZ ;  /* 0x000000ffff447224 */ /* 0x000fe200078e00ff */
        /* <DEDUP_REMOVED lines=29> */
[----:B------:R-:W-:-:S07]  /*15f0*/  CS2R R66, SRZ ;  /* 0x0000000000427805 */ /* 0x000fce000001ff00 */
.L_x_6:
[C---:B------:R-:W-:Y:S01]  /*1600*/  VIADD R2, R127.reuse, 0x2 ;  /* 0x000000027f027836 */ /* 0x040fe20000000000 */
[----:B------:R-:W-:Y:S01]  /*1610*/  BAR.SYNC.DEFER_BLOCKING 0x0 ;  /* 0x0000000000007b1d */ /* 0x000fe20000010000 */
[----:B------:R-:W-:Y:S01]  /*1620*/  LEA R4, P0, R127, R104, 0x6 ;  /* 0x000000687f047211 */ /* 0x000fe200078030ff */
[----:B------:R-:W-:Y:S02]  /*1630*/  IMAD.MOV.U32 R14, RZ, RZ, -0x1 ;  /* 0xffffffffff0e7424 */ /* 0x000fe400078e00ff */
[----:B------:R-:W-:Y:S02]  /*1640*/  IMAD.HI.U32 R3, R2, -0x55555555, RZ ;  /* 0xaaaaaaab02037827 */ /* 0x000fe400078e00ff */
[----:B------:R-:W1:Y:S01]  /*1650*/  LDCU.64 UR4, c[0x0][0x388] ;  /* 0x00007100ff0477ac */ /* 0x000e620008000a00 */
[----:B------:R-:W-:Y:S01]  /*1660*/  SHF.L.U32 R35, R14, R51, RZ ;  /* 0x000000330e237219 */ /* 0x000fe200000006ff */
[----:B------:R-:W-:Y:S01]  /*1670*/  IMAD.X R5, RZ, RZ, R105, P0 ;  /* 0x000000ffff057224 */ /* 0x000fe200000e0669 */
[----:B------:R-:W-:-:S05]  /*1680*/  SHF.R.U32.HI R3, RZ, 0x1, R3 ;  /* 0x00000001ff037819 */ /* 0x000fca0000011603 */
[----:B------:R-:W-:-:S04]  /*1690*/  IMAD R12, R3, -0x3, R2 ;  /* 0xfffffffd030c7824 */ /* 0x000fc800078e0202 */
[C---:B------:R-:W-:Y:S02]  /*16a0*/  IMAD R3, R12.reuse, 0xa00, RZ ;  /* 0x00000a000c037824 */ /* 0x040fe400078e02ff */
[----:B------:R-:W-:Y:S02]  /*16b0*/  IMAD R32, R12, 0x1400, R103 ;  /* 0x000014000c207824 */ /* 0x000fe400078e0267 */
[----:B------:R-:W-:-:S03]  /*16c0*/  IMAD.WIDE.U32 R2, R3, 0x2, R94 ;  /* 0x0000000203027825 */ /* 0x000fc600078e005e */
[C---:B------:R-:W-:Y:S02]  /*16d0*/  IADD3 R6, P0, PT, R2.reuse, 0x280, RZ ;  /* 0x0000028002067810 */ /* 0x040fe40007f1e0ff */
[C---:B------:R-:W-:Y:S02]  /*16e0*/  IADD3 R8, P1, PT, R2.reuse, 0x500, RZ ;  /* 0x0000050002087810 */ /* 0x040fe40007f3e0ff */
[----:B------:R-:W-:Y:S01]  /*16f0*/  MOV R13, R2 ;  /* 0x00000002000d7202 */ /* 0x000fe20000000f00 */
[--C-:B------:R-:W-:Y:S01]  /*1700*/  IMAD.X R7, RZ, RZ, R3.reuse, P0 ;  /* 0x000000ffff077224 */ /* 0x100fe200000e0603 */
[----:B------:R-:W-:Y:S01]  /*1710*/  IADD3 R2, P2, PT, R2, 0x780, RZ ;  /* 0x0000078002027810 */ /* 0x000fe20007f5e0ff */
[--C-:B------:R-:W-:Y:S01]  /*1720*/  IMAD.X R9, RZ, RZ, R3.reuse, P1 ;  /* 0x000000ffff097224 */ /* 0x100fe200008e0603 */
[C---:B------:R-:W-:Y:S01]  /*1730*/  IADD3 R10, P1, PT, R4.reuse, 0x120000, RZ ;  /* 0x00120000040a7810 */ /* 0x040fe20007f3e0ff */
[----:B------:R-:W-:Y:S01]  /*1740*/  @!PT LDS RZ, [RZ] ;  /* 0x00000000fffff984 */ /* 0x000fe20000000800 */
[----:B------:R-:W-:Y:S01]  /*1750*/  @!PT LDS RZ, [RZ] ;  /* 0x00000000fffff984 */ /* 0x000fe20000000800 */
[----:B------:R-:W-:Y:S01]  /*1760*/  @!PT LDS RZ, [RZ] ;  /* 0x00000000fffff984 */ /* 0x000fe20000000800 */
[----:B------:R2:W-:Y:S01]  /*1770*/  LDGSTS.E.BYPASS.LTC128B.128 [R13], desc[UR6][R4.64+0x80] ;  /* 0x00000080040d7fae */ /* 0x0005e2000b981a06 */
[----:B------:R-:W-:Y:S01]  /*1780*/  MOV R15, R6 ;  /* 0x00000006000f7202 */ /* 0x000fe20000000f00 */
[----:B------:R-:W-:Y:S01]  /*1790*/  IMAD.X R3, RZ, RZ, R3, P2 ;  /* 0x000000ffff037224 */ /* 0x000fe200010e0603 */
[----:B------:R-:W-:Y:S01]  /*17a0*/  IADD3 R6, P0, PT, R4, 0x90000, RZ ;  /* 0x0009000004067810 */ /* 0x000fe20007f1e0ff */
[----:B------:R-:W-:Y:S01]  /*17b0*/  IMAD.X R11, RZ, RZ, R5, P1 ;  /* 0x000000ffff0b7224 */ /* 0x000fe200008e0605 */
[----:B------:R-:W-:-:S02]  /*17c0*/  MOV R17, R8 ;  /* 0x0000000800117202 */ /* 0x000fc40000000f00 */
[----:B------:R-:W-:Y:S01]  /*17d0*/  MOV R19, R2 ;  /* 0x0000000200137202 */ /* 0x000fe20000000f00 */
[--C-:B------:R-:W-:Y:S01]  /*17e0*/  IMAD.X R7, RZ, RZ, R5.reuse, P0 ;  /* 0x000000ffff077224 */ /* 0x100fe200000e0605 */
[----:B------:R-:W-:Y:S01]  /*17f0*/  IADD3 R8, P0, PT, R4, 0x1b0000, RZ ;  /* 0x001b000004087810 */ /* 0x000fe20007f1e0ff */
[----:B------:R-:W3:Y:S01]  /*1800*/  LDC.64 R2, c[0x0][0x390] ;  /* 0x0000e400ff027b82 */ /* 0x000ee20000000a00 */
[----:B--2---:R-:W-:Y:S02]  /*1810*/  IMAD R13, R127, 0xc, RZ ;  /* 0x0000000c7f0d7824 */ /* 0x004fe400078e02ff */
[----:B------:R2:W-:Y:S01]  /*1820*/  LDGSTS.E.BYPASS.LTC128B.128 [R15], desc[UR6][R6.64+0x80] ;  /* 0x00000080060f7fae */ /* 0x0005e2000b981a06 */
[----:B------:R-:W-:Y:S01]  /*1830*/  IMAD.X R9, RZ, RZ, R5, P0 ;  /* 0x000000ffff097224 */ /* 0x000fe200000e0605 */
[----:B------:R-:W-:Y:S01]  /*1840*/  ISETP.NE.AND P0, PT, R101, 0x6, PT ;  /* 0x000000066500780c */ /* 0x000fe20003f05270 */
[C---:B------:R-:W-:Y:S01]  /*1850*/  IMAD.IADD R31, R102.reuse, 0x1, R13 ;  /* 0x00000001661f7824 */ /* 0x040fe200078e020d */
[----:B------:R4:W-:Y:S01]  /*1860*/  LDGSTS.E.BYPASS.LTC128B.128 [R17], desc[UR6][R10.64+0x80] ;  /* 0x000000800a117fae */ /* 0x0009e2000b981a06 */
[----:B------:R-:W1:Y:S01]  /*1870*/  LDC.64 R4, c[0x0][0x398] ;  /* 0x0000e600ff047b82 */ /* 0x000e620000000a00 */
[----:B------:R-:W-:-:S02]  /*1880*/  IADD3 R33, P1, PT, R102, R13, RZ ;  /* 0x0000000d66217210 */ /* 0x000fc40007f3e0ff */
[----:B------:R4:W-:Y:S03]  /*1890*/  LDGSTS.E.BYPASS.LTC128B.128 [R19], desc[UR6][R8.64+0x80] ;  /* 0x0000008008137fae */ /* 0x0009e6000b981a06 */
[----:B------:R-:W-:Y:S02]  /*18a0*/  IMAD.X R34, RZ, RZ, RZ, P1 ;  /* 0x000000ffff227224 */ /* 0x000fe400008e06ff */
[----:B--2---:R-:W-:-:S07]  /*18b0*/  IMAD.MOV.U32 R15, RZ, RZ, RZ ;  /* 0x000000ffff0f7224 */ /* 0x004fce00078e00ff */
.L_x_5:
[----:B------:R-:W-:-:S04]  /*18c0*/  IMAD R20, R15, 0x3600, RZ ;  /* 0x000036000f147824 */ /* 0x000fc800078e02ff */
[--C-:B------:R-:W-:Y:S01]  /*18d0*/  @!P0 IMAD.IADD R6, R31, 0x1, R20.reuse ;  /* 0x000000011f068824 */ /* 0x100fe200078e0214 */
[----:B-1--4-:R-:W-:-:S04]  /*18e0*/  IADD3 R8, P1, P2, R33, UR4, R20 ;  /* 0x0000000421087c10 */ /* 0x012fc8000fa3e014 */
[----:B------:R-:W-:Y:S02]  /*18f0*/  IADD3.X R9, PT, PT, R34, UR5, RZ, P1, P2 ;  /* 0x0000000522097c10 */ /* 0x000fe40008fe44ff */
[----:B------:R-:W-:-:S03]  /*1900*/  @!P0 IADD3 R6, P1, PT, R6, UR4, RZ ;  /* 0x0000000406068c10 */ /* 0x000fc6000ff3e0ff */
[----:B------:R-:W2:Y:S02]  /*1910*/  @P0 LDG.E.U8.CONSTANT R10, desc[UR6][R8.64+0x18] ;  /* 0x00001806080a0981 */ /* 0x000ea4000c1e9100 */
[----:B------:R-:W-:-:S05]  /*1920*/  @!P0 IMAD.X R7, RZ, RZ, UR5, P1 ;  /* 0x00000005ff078e24 */ /* 0x000fca00088e06ff */
[----:B------:R-:W4:Y:S04]  /*1930*/  @!P0 LDG.E.U8.CONSTANT R12, desc[UR6][R6.64+0x18] ;  /* 0x00001806060c8981 */ /* 0x000f28000c1e9100 */
[----:B------:R-:W5:Y:S01]  /*1940*/  @!P0 LDG.E.U8.CONSTANT R14, desc[UR6][R6.64+0x19] ;  /* 0x00001906060e8981 */ /* 0x000f62000c1e9100 */
[----:B--2---:R-:W-:-:S04]  /*1950*/  @P0 PRMT R11, R10, 0x8880, RZ ;  /* 0x000088800a0b0816 */ /* 0x004fc800000000ff */
[-C--:B------:R-:W-:Y:S02]  /*1960*/  @P0 SHF.R.S32.HI R11, RZ, R100.reuse, R11 ;  /* 0x00000064ff0b0219 */ /* 0x080fe4000001140b */
[----:B----4-:R-:W-:Y:S02]  /*1970*/  @!P0 PRMT R13, R12, 0x8880, RZ ;  /* 0x000088800c0d8816 */ /* 0x010fe400000000ff */
[----:B------:R-:W-:Y:S02]  /*1980*/  @P0 LOP3.LUT R11, R11, 0x7, RZ, 0xc0, !PT ;  /* 0x000000070b0b0812 */ /* 0x000fe400078ec0ff */
[----:B-----5:R-:W-:Y:S02]  /*1990*/  @!P0 SHF.L.U32 R14, R14, R51, RZ ;  /* 0x000000330e0e8219 */ /* 0x020fe400000006ff */
[----:B------:R-:W-:Y:S01]  /*19a0*/  @!P0 SHF.R.S32.HI R13, RZ, R100, R13 ;  /* 0x00000064ff0d8219 */ /* 0x000fe2000001140d */
[----:B------:R1:W-:Y:S01]  /*19b0*/  @P0 I2F.F16 R12, R11 ;  /* 0x0000000b000c0306 */ /* 0x0003e20000200c00 */
[----:B------:R-:W-:-:S04]  /*19c0*/  @!P0 LOP3.LUT R14, R14, 0x6, RZ, 0xc0, !PT ;  /* 0x000000060e0e8812 */ /* 0x000fc800078ec0ff */
[----:B------:R-:W-:-:S04]  /*19d0*/  @!P0 LOP3.LUT R13, R14, R13, R35, 0xf4, !PT ;  /* 0x0000000d0e0d8212 */ /* 0x000fc800078ef423 */
[----:B------:R2:W-:Y:S01]  /*19e0*/  @!P0 I2F.F16 R12, R13 ;  /* 0x0000000d000c8306 */ /* 0x0005e20000200c00 */
[----:B------:R-:W-:-:S13]  /*19f0*/  ISETP.NE.AND P0, PT, R101, 0x6, PT ;  /* 0x000000066500780c */ /* 0x000fda0003f05270 */
[--C-:B------:R-:W-:Y:S01]  /*1a00*/  @!P0 IADD3 R6, PT, PT, R20, 0x3600, R31.reuse ;  /* 0x0000360014068810 */ /* 0x100fe20007ffe01f */
[----:B------:R-:W4:Y:S03]  /*1a10*/  @P0 LDG.E.U8.CONSTANT R16, desc[UR6][R8.64+0x3618] ;  /* 0x0036180608100981 */ /* 0x000f26000c1e9100 */
        /* <DEDUP_REMOVED lines=11> */
[----:B-1----:R-:W-:Y:S01]  /*1ad0*/  @!P0 MOV R6, R11 ;  /* 0x0000000b00068202 */ /* 0x002fe20000000f00 */
        /* <DEDUP_REMOVED lines=9> */
[----:B---3--:R-:W-:-:S04]  /*1b70*/  IMAD.WIDE.U32 R8, R11, 0x2, R2 ;  /* 0x000000020b087825 */ /* 0x008fc800078e0002 */
[----:B------:R-:W-:Y:S01]  /*1b80*/  IMAD.WIDE.U32 R10, R11, 0x2, R4 ;  /* 0x000000020b0a7825 */ /* 0x000fe200078e0004 */
[----:B------:R-:W3:Y:S04]  /*1b90*/  LDG.E.U16.CONSTANT R19, desc[UR6][R8.64+0x2] ;  /* 0x0000020608137981 */ /* 0x000ee8000c1e9500 */
[----:B------:R-:W3:Y:S04]  /*1ba0*/  LDG.E.U16.CONSTANT R20, desc[UR6][R10.64+0x2] ;  /* 0x000002060a147981 */ /* 0x000ee8000c1e9500 */
[----:B------:R-:W3:Y:S04]  /*1bb0*/  LDG.E.U16.CONSTANT R26, desc[UR6][R8.64+0x4] ;  /* 0x00000406081a7981 */ /* 0x000ee8000c1e9500 */
[----:B--2---:R-:W2:Y:S04]  /*1bc0*/  LDG.E.U16.CONSTANT R13, desc[UR6][R8.64] ;  /* 0x00000006080d7981 */ /* 0x004ea8000c1e9500 */
[----:B------:R-:W2:Y:S04]  /*1bd0*/  LDG.E.U16.CONSTANT R29, desc[UR6][R8.64+0x6] ;  /* 0x00000606081d7981 */ /* 0x000ea8000c1e9500 */
[----:B------:R-:W2:Y:S04]  /*1be0*/  LDG.E.U16.CONSTANT R23, desc[UR6][R10.64+0x4] ;  /* 0x000004060a177981 */ /* 0x000ea8000c1e9500 */
[----:B------:R-:W2:Y:S04]  /*1bf0*/  LDG.E.U16.CONSTANT R14, desc[UR6][R10.64] ;  /* 0x000000060a0e7981 */ /* 0x000ea8000c1e9500 */
[----:B------:R1:W2:Y:S02]  /*1c00*/  LDG.E.U16.CONSTANT R30, desc[UR6][R10.64+0x6] ;  /* 0x000006060a1e7981 */ /* 0x0002a4000c1e9500 */
[----:B-1----:R-:W-:-:S05]  /*1c10*/  MOV R10, 0x400 ;  /* 0x00000400000a7802 */ /* 0x002fca0000000f00 */
[----:B------:R-:W-:Y:S01]  /*1c20*/  VIADD R129, R10, 0x3c00 ;  /* 0x00003c000a817836 */ /* 0x000fe20000000000 */
[----:B----4-:R-:W-:-:S04]  /*1c30*/  @P0 PRMT R7, R16, 0x8880, RZ ;  /* 0x0000888010070816 */ /* 0x010fc800000000ff */
[----:B------:R-:W-:-:S04]  /*1c40*/  @P0 SHF.R.S32.HI R7, RZ, R100, R7 ;  /* 0x00000064ff070219 */ /* 0x000fc80000011407 */
[----:B------:R-:W-:Y:S02]  /*1c50*/  @P0 LOP3.LUT R7, R7, 0x7, RZ, 0xc0, !PT ;  /* 0x0000000707070812 */ /* 0x000fe400078ec0ff */
[----:B-----5:R-:W-:Y:S02]  /*1c60*/  @!P0 PRMT R17, R17, 0x8880, RZ ;  /* 0x0000888011118816 */ /* 0x020fe400000000ff */
[----:B------:R1:W-:Y:S01]  /*1c70*/  @P0 I2F.F16 R6, R7 ;  /* 0x0000000700060306 */ /* 0x0003e20000200c00 */
[----:B------:R-:W-:Y:S02]  /*1c80*/  @!P0 SHF.L.U32 R18, R18, R51, RZ ;  /* 0x0000003312128219 */ /* 0x000fe400000006ff */
[----:B------:R-:W-:Y:S01]  /*1c90*/  @!P0 IMAD.MOV.U32 R9, RZ, RZ, R17 ;  /* 0x000000ffff098224 */ /* 0x000fe200078e0011 */
[----:B------:R-:W4:Y:S01]  /*1ca0*/  S2R R16, SR_CgaCtaId ;  /* 0x0000000000107919 */ /* 0x000f220000008800 */
[----:B------:R-:W-:Y:S02]  /*1cb0*/  @!P0 LOP3.LUT R18, R18, 0x6, RZ, 0xc0, !PT ;  /* 0x0000000612128812 */ /* 0x000fe400078ec0ff */
[----:B-1----:R-:W-:-:S02]  /*1cc0*/  @P0 PRMT R7, R25, 0x8880, RZ ;  /* 0x0000888019070816 */ /* 0x002fc400000000ff */
[-C--:B------:R-:W-:Y:S02]  /*1cd0*/  @!P0 SHF.R.S32.HI R9, RZ, R100.reuse, R9 ;  /* 0x00000064ff098219 */ /* 0x080fe40000011409 */
[----:B------:R-:W-:Y:S02]  /*1ce0*/  @P0 SHF.R.S32.HI R7, RZ, R100, R7 ;  /* 0x00000064ff070219 */ /* 0x000fe40000011407 */
[----:B------:R-:W-:Y:S02]  /*1cf0*/  @!P0 LOP3.LUT R9, R18, R9, R35, 0xf4, !PT ;  /* 0x0000000912098212 */ /* 0x000fe400078ef423 */
[----:B------:R-:W-:Y:S02]  /*1d00*/  @!P0 PRMT R22, R22, 0x8880, RZ ;  /* 0x0000888016168816 */ /* 0x000fe400000000ff */
[----:B------:R-:W-:Y:S01]  /*1d10*/  @P0 PRMT R11, R21, 0x8880, RZ ;  /* 0x00008880150b0816 */ /* 0x000fe200000000ff */
[----:B------:R1:W3:Y:S01]  /*1d20*/  @!P0 I2F.F16 R6, R9 ;  /* 0x0000000900068306 */ /* 0x0002e20000200c00 */
[----:B------:R-:W-:Y:S01]  /*1d30*/  @P0 LOP3.LUT R8, R7, 0x7, RZ, 0xc0, !PT ;  /* 0x0000000707080812 */ /* 0x000fe200078ec0ff */
[----:B------:R-:W-:Y:S01]  /*1d40*/  @!P0 IMAD.MOV.U32 R7, RZ, RZ, R22 ;  /* 0x000000ffff078224 */ /* 0x000fe200078e0016 */
[----:B------:R-:W-:-:S02]  /*1d50*/  @!P0 SHF.L.U32 R24, R24, R51, RZ ;  /* 0x0000003318188219 */ /* 0x000fc400000006ff */
[-C--:B------:R-:W-:Y:S02]  /*1d60*/  @P0 SHF.R.S32.HI R11, RZ, R100.reuse, R11 ;  /* 0x00000064ff0b0219 */ /* 0x080fe4000001140b */
[----:B------:R-:W-:Y:S02]  /*1d70*/  @!P0 LOP3.LUT R24, R24, 0x6, RZ, 0xc0, !PT ;  /* 0x0000000618188812 */ /* 0x000fe400078ec0ff */
[----:B------:R-:W-:Y:S02]  /*1d80*/  @!P0 SHF.R.S32.HI R7, RZ, R100, R7 ;  /* 0x00000064ff078219 */ /* 0x000fe40000011407 */
[----:B------:R-:W-:Y:S02]  /*1d90*/  @P0 LOP3.LUT R11, R11, 0x7, RZ, 0xc0, !PT ;  /* 0x000000070b0b0812 */ /* 0x000fe400078ec0ff */
[----:B-1----:R-:W-:Y:S02]  /*1da0*/  @!P0 PRMT R9, R27, 0x8880, RZ ;  /* 0x000088801b098816 */ /* 0x002fe400000000ff */
[----:B------:R-:W-:-:S02]  /*1db0*/  @!P0 SHF.L.U32 R28, R28, R51, RZ ;  /* 0x000000331c1c8219 */ /* 0x000fc400000006ff */
[----:B------:R-:W-:Y:S02]  /*1dc0*/  @!P0 SHF.R.S32.HI R9, RZ, R100, R9 ;  /* 0x00000064ff098219 */ /* 0x000fe40000011409 */
[----:B------:R-:W-:Y:S02]  /*1dd0*/  @!P0 LOP3.LUT R28, R28, 0x6, RZ, 0xc0, !PT ;  /* 0x000000061c1c8812 */ /* 0x000fe400078ec0ff */
[--C-:B------:R-:W-:Y:S02]  /*1de0*/  @!P0 LOP3.LUT R7, R24, R7, R35.reuse, 0xf4, !PT ;  /* 0x0000000718078212 */ /* 0x100fe400078ef423 */
[----:B------:R-:W-:Y:S01]  /*1df0*/  @!P0 LOP3.LUT R9, R28, R9, R35, 0xf4, !PT ;  /* 0x000000091c098212 */ /* 0x000fe200078ef423 */
[----:B------:R-:W-:Y:S08]  /*1e00*/  @P0 I2F.F16 R11, R11 ;  /* 0x0000000b000b0306 */ /* 0x000ff00000200c00 */
[----:B------:R-:W-:Y:S08]  /*1e10*/  @P0 I2F.F16 R8, R8 ;  /* 0x0000000800080306 */ /* 0x000ff00000200c00 */
[----:B------:R-:W1:Y:S08]  /*1e20*/  @!P0 I2F.F16 R11, R7 ;  /* 0x00000007000b8306 */ /* 0x000e700000200c00 */
[----:B------:R-:W5:Y:S01]  /*1e30*/  @!P0 I2F.F16 R8, R9 ;  /* 0x0000000900088306 */ /* 0x000f620000200c00 */
[----:B---3--:R-:W-:Y:S01]  /*1e40*/  HFMA2 R19, R6.H0_H0, R19.H0_H0, -R20.H0_H0 ;  /* 0x2000001306137231 */ /* 0x008fe20000140814 */
[----:B----4-:R-:W-:Y:S01]  /*1e50*/  LEA R129, R16, R129, 0x18 ;  /* 0x0000008110817211 */ /* 0x010fe200078ec0ff */
[----:B------:R-:W-:-:S02]  /*1e60*/  IMAD R6, R15, 0x28, R32 ;  /* 0x000000280f067824 */ /* 0x000fc400078e0220 */
[----:B--2---:R-:W-:Y:S02]  /*1e70*/  HFMA2 R12, R12.H0_H0, R13.H0_H0, -R14.H0_H0 ;  /* 0x2000000d0c0c7231 */ /* 0x004fe4000014080e */
[----:B-1----:R-:W-:Y:S02]  /*1e80*/  HFMA2 R11, R11.H0_H0, R26.H0_H0, -R23.H0_H0 ;  /* 0x2000001a0b0b7231 */ /* 0x002fe40000140817 */
[----:B------:R-:W-:Y:S02]  /*1e90*/  IMAD R6, R6, 0x2, R129 ;  /* 0x0000000206067824 */ /* 0x000fe400078e0281 */
[----:B------:R-:W-:Y:S02]  /*1ea0*/  VIADD R15, R15, 0x4 ;  /* 0x000000040f0f7836 */ /* 0x000fe40000000000 */
[----:B-----5:R-:W-:Y:S01]  /*1eb0*/  HFMA2 R8, R8.H0_H0, R29.H0_H0, -R30.H0_H0 ;  /* 0x2000001d08087231 */ /* 0x020fe2000014081e */
[----:B------:R2:W-:Y:S04]  /*1ec0*/  STS.U16 [R6+0x50], R19 ;  /* 0x0000501306007388 */ /* 0x0005e80000000400 */
[----:B------:R2:W-:Y:S04]  /*1ed0*/  STS.U16 [R6+0xa0], R11 ;  /* 0x0000a00b06007388 */ /* 0x0005e80000000400 */
[----:B------:R2:W-:Y:S04]  /*1ee0*/  STS.U16 [R6], R12 ;  /* 0x0000000c06007388 */ /* 0x0005e80000000400 */
[----:B------:R2:W-:Y:S01]  /*1ef0*/  STS.U16 [R6+0xf0], R8 ;  /* 0x0000f00806007388 */ /* 0x0005e20000000400 */
[----:B------:R-:W-:-:S13]  /*1f00*/  ISETP.NE.AND P1, PT, R15, 0x40, PT ;  /* 0x000000400f00780c */ /* 0x000fda0003f25270 */
[----:B--2---:R-:W-:Y:S05]  /*1f10*/  @P1 BRA `(.L_x_5) ;  /* 0xfffffff800681947 */ /* 0x004fea000383ffff */
[----:B------:R-:W1:Y:S01]  /*1f20*/  S2R R2, SR_LANEID ;  /* 0x0000000000027919 */ /* 0x000e620000000000 */
[----:B------:R-:W-:Y:S01]  /*1f30*/  IMAD.HI.U32 R3, R127, -0x55555555, RZ ;  /* 0xaaaaaaab7f037827 */ /* 0x000fe200078e00ff */
[----:B------:R-:W0:Y:S04]  /*1f40*/  LDGDEPBAR ;  /* 0x00000000000079af */ /* 0x000e280000000000 */
[----:B------:R-:W-:-:S05]  /*1f50*/  SHF.R.U32.HI R4, RZ, 0x1, R3 ;  /* 0x00000001ff047819 */ /* 0x000fca0000011603 */
[----:B------:R-:W-:Y:S02]  /*1f60*/  IMAD R4, R4, -0x3, R127 ;  /* 0xfffffffd04047824 */ /* 0x000fe400078e027f */
[----:B------:R-:W-:-:S05]  /*1f70*/  VIADD R127, R127, 0x1 ;  /* 0x000000017f7f7836 */ /* 0x000fca0000000000 */
[----:B------:R-:W-:Y:S01]  /*1f80*/  ISETP.NE.AND P0, PT, R127, 0x47e, PT ;  /* 0x0000047e7f00780c */ /* 0x000fe20003f05270 */
[----:B------:R-:W-:-:S04]  /*1f90*/  DEPBAR.LE SB0, 0x2 ;  /* 0x000080800000791a */ /* 0x000fc80000000000 */
[--C-:B-1----:R-:W-:Y:S02]  /*1fa0*/  SHF.R.U32.HI R5, RZ, 0x3, R2.reuse ;  /* 0x00000003ff057819 */ /* 0x102fe40000011602 */
[----:B------:R-:W-:Y:S02]  /*1fb0*/  LOP3.LUT R3, R2, 0x7, RZ, 0xc0, !PT ;  /* 0x0000000702037812 */ /* 0x000fe400078ec0ff */
[----:B------:R-:W-:Y:S01]  /*1fc0*/  SHF.R.U32.HI R6, RZ, 0x4, R2 ;  /* 0x00000004ff067819 */ /* 0x000fe20000011602 */
[C---:B------:R-:W-:Y:S02]  /*1fd0*/  IMAD.SHL.U32 R8, R5.reuse, 0x8, RZ ;  /* 0x0000000805087824 */ /* 0x040fe400078e00ff */
[----:B------:R-:W-:Y:S02]  /*1fe0*/  IMAD.SHL.U32 R50, R5, 0x8, RZ ;  /* 0x0000000805327824 */ /* 0x000fe400078e00ff */
[--C-:B------:R-:W-:Y:S01]  /*1ff0*/  IMAD R7, R6, 0x8, R3.reuse ;  /* 0x0000000806077824 */ /* 0x100fe200078e0203 */
[----:B------:R-:W-:Y:S01]  /*2000*/  LOP3.LUT R5, R8, 0x8, R3, 0xe2, !PT ;  /* 0x0000000808057812 */ /* 0x000fe200078ee203 */
[----:B------:R-:W-:Y:S01]  /*2010*/  IMAD.SHL.U32 R48, R6, 0x8, RZ ;  /* 0x0000000806307824 */ /* 0x000fe200078e00ff */
[----:B------:R-:W-:Y:S01]  /*2020*/  LEA R3, R16, R10, 0x18 ;  /* 0x0000000a10037211 */ /* 0x000fe200078ec0ff */
[----:B------:R-:W-:Y:S01]  /*2030*/  IMAD R6, R4, 0x1400, R99 ;  /* 0x0000140004067824 */ /* 0x000fe200078e0263 */
[----:B------:R-:W-:Y:S01]  /*2040*/  LOP3.LUT R50, R50, 0x8, RZ, 0xe2, !PT ;  /* 0x0000000832327812 */ /* 0x000fe200078ee2ff */
[----:B------:R-:W-:-:S02]  /*2050*/  IMAD R48, R5, 0x28, R48 ;  /* 0x0000002805307824 */ /* 0x000fc400078e0230 */
[----:B------:R-:W-:Y:S02]  /*2060*/  IMAD R25, R4, 0x1400, R3 ;  /* 0x0000140004197824 */ /* 0x000fe400078e0203 */
[----:B------:R-:W-:Y:S02]  /*2070*/  IMAD R50, R7, 0x28, R50 ;  /* 0x0000002807327824 */ /* 0x000fe400078e0232 */
[----:B------:R-:W-:Y:S01]  /*2080*/  IMAD R27, R6, 0x2, R129 ;  /* 0x00000002061b7824 */ /* 0x000fe200078e0281 */
[C---:B------:R-:W-:Y:S01]  /*2090*/  IADD3 R9, PT, PT, R25.reuse, 0xa00, RZ ;  /* 0x00000a0019097810 */ /* 0x040fe20007ffe0ff */
[C---:B------:R-:W-:Y:S02]  /*20a0*/  VIADD R5, R25.reuse, 0x500 ;  /* 0x0000050019057836 */ /* 0x040fe40000000000 */
[----:B------:R-:W-:Y:S02]  /*20b0*/  VIADD R17, R25, 0xf00 ;  /* 0x00000f0019117836 */ /* 0x000fe40000000000 */
[----:B------:R-:W-:-:S02]  /*20c0*/  IMAD.U32 R4, R48, 0x2, R25 ;  /* 0x0000000230047824 */ /* 0x000fc400078e0019 */
[----:B------:R-:W-:Y:S01]  /*20d0*/  IMAD.U32 R20, R50, 0x2, R27 ;  /* 0x0000000232147824 */ /* 0x000fe200078e001b */
[----:B------:R-:W-:Y:S01]  /*20e0*/  BAR.SYNC.DEFER_BLOCKING 0x0 ;  /* 0x0000000000007b1d */ /* 0x000fe20000010000 */
[C---:B------:R-:W-:Y:S02]  /*20f0*/  IMAD.U32 R8, R48.reuse, 0x2, R5 ;  /* 0x0000000230087824 */ /* 0x040fe400078e0005 */
[C---:B------:R-:W-:Y:S02]  /*2100*/  IMAD.U32 R12, R48.reuse, 0x2, R9 ;  /* 0x00000002300c7824 */ /* 0x040fe400078e0009 */
[----:B------:R-:W-:Y:S02]  /*2110*/  IMAD.U32 R17, R48, 0x2, R17 ;  /* 0x0000000230117824 */ /* 0x000fe400078e0011 */
[C---:B------:R-:W-:Y:S02]  /*2120*/  VIADD R29, R27.reuse, 0x500 ;  /* 0x000005001b1d7836 */ /* 0x040fe40000000000 */
[----:B------:R-:W-:-:S02]  /*2130*/  VIADD R37, R27, 0xa20 ;  /* 0x00000a201b257836 */ /* 0x000fc40000000000 */
[C---:B------:R-:W-:Y:S02]  /*2140*/  IMAD.U32 R29, R50.reuse, 0x2, R29 ;  /* 0x00000002321d7824 */ /* 0x040fe400078e001d */
[C---:B------:R-:W-:Y:S02]  /*2150*/  VIADD R39, R27.reuse, 0xf20 ;  /* 0x00000f201b277836 */ /* 0x040fe40000000000 */
[C---:B------:R-:W-:Y:S02]  /*2160*/  IMAD.U32 R40, R50.reuse, 0x2, R37 ;  /* 0x0000000232287824 */ /* 0x040fe400078e0025 */
[----:B------:R-:W-:Y:S01]  /*2170*/  IMAD.U32 R44, R50, 0x2, R39 ;  /* 0x00000002322c7824 */ /* 0x000fe200078e0027 */
[----:B------:R-:W-:Y:S04]  /*2180*/  LDSM.16.M88.4 R4, [R4] ;  /* 0x000000000404783b */ /* 0x000fe80000000200 */
[----:B------:R-:W1:Y:S04]  /*2190*/  LDSM.16.M88.4 R20, [R20] ;  /* 0x000000001414783b */ /* 0x000e680000000200 */
[----:B------:R-:W2:Y:S04]  /*21a0*/  LDSM.16.M88.4 R8, [R8] ;  /* 0x000000000808783b */ /* 0x000ea80000000200 */
[----:B------:R-:W3:Y:S04]  /*21b0*/  LDSM.16.M88.4 R12, [R12] ;  /* 0x000000000c0c783b */ /* 0x000ee80000000200 */
[----:B------:R-:W4:Y:S04]  /*21c0*/  LDSM.16.M88.4 R16, [R17] ;  /* 0x000000001110783b */ /* 0x000f280000000200 */
[----:B------:R-:W-:Y:S04]  /*21d0*/  LDSM.16.M88.4 R40, [R40] ;  /* 0x000000002828783b */ /* 0x000fe80000000200 */
[----:B------:R-:W-:Y:S01]  /*21e0*/  LDSM.16.M88.4 R44, [R44] ;  /* 0x000000002c2c783b */ /* 0x000fe20000000200 */
[-C--:B-1----:R-:W-:Y:S08]  /*21f0*/  HMMA.16816.F16 R130, R4, R20.reuse, R66 ;  /* 0x000000140482723c */ /* 0x082ff00000000842 */
[-C--:B--2---:R-:W-:Y:S08]  /*2200*/  HMMA.16816.F16 R132, R8, R20.reuse, R54 ;  /* 0x000000140884723c */ /* 0x084ff00000000836 */
[-C--:B---3--:R-:W-:Y:S01]  /*2210*/  HMMA.16816.F16 R134, R12, R20.reuse, R52 ;  /* 0x000000140c86723c */ /* 0x088fe20000000834 */
[----:B------:R1:W2:Y:S07]  /*2220*/  LDSM.16.M88.4 R52, [R29] ;  /* 0x000000001d34783b */ /* 0x0002ae0000000200 */
[----:B----4-:R-:W-:Y:S01]  /*2230*/  HMMA.16816.F16 R138, R16, R20, R56 ;  /* 0x00000014108a723c */ /* 0x010fe20000000838 */
[----:B------:R-:W-:-:S02]  /*2240*/  VIADD R21, R27, 0xa00 ;  /* 0x00000a001b157836 */ /* 0x000fc40000000000 */
[----:B-1----:R-:W-:-:S04]  /*2250*/  VIADD R29, R25, 0xa20 ;  /* 0x00000a20191d7836 */ /* 0x002fc80000000000 */
[----:B------:R-:W-:Y:S01]  /*2260*/  IMAD.U32 R29, R48, 0x2, R29 ;  /* 0x00000002301d7824 */ /* 0x000fe200078e001d */
[-C--:B------:R-:W-:Y:S01]  /*2270*/  HMMA.16816.F16 R136, R4, R22.reuse, R62 ;  /* 0x000000160488723c */ /* 0x080fe2000000083e */
[C---:B------:R-:W-:Y:S02]  /*2280*/  IMAD.U32 R62, R50.reuse, 0x2, R21 ;  /* 0x00000002323e7824 */ /* 0x040fe400078e0015 */
[----:B------:R-:W-:Y:S02]  /*2290*/  VIADD R21, R27, 0xf00 ;  /* 0x00000f001b157836 */ /* 0x000fe40000000000 */
[----:B------:R-:W-:Y:S02]  /*22a0*/  LDSM.16.M88.4 R28, [R29] ;  /* 0x000000001d1c783b */ /* 0x000fe40000000200 */
[----:B------:R-:W-:Y:S01]  /*22b0*/  IMAD.U32 R66, R50, 0x2, R21 ;  /* 0x0000000232427824 */ /* 0x000fe200078e0015 */
[----:B------:R-:W-:Y:S01]  /*22c0*/  HMMA.16816.F16 R140, R8, R22, R60 ;  /* 0x00000016088c723c */ /* 0x000fe2000000083c */
[----:B------:R-:W1:Y:S01]  /*22d0*/  LDSM.16.M88.4 R60, [R62] ;  /* 0x000000003e3c783b */ /* 0x000e620000000200 */
[----:B------:R-:W-:-:S04]  /*22e0*/  VIADD R21, R25, 0x20 ;  /* 0x0000002019157836 */ /* 0x000fc80000000000 */
[----:B------:R-:W-:Y:S02]  /*22f0*/  IMAD.U32 R20, R48, 0x2, R21 ;  /* 0x0000000230147824 */ /* 0x000fe400078e0015 */
[----:B------:R-:W-:Y:S01]  /*2300*/  HMMA.16816.F16 R142, R12, R22, R64 ;  /* 0x000000160c8e723c */ /* 0x000fe20000000840 */
[----:B------:R-:W3:Y:S01]  /*2310*/  LDSM.16.M88.4 R64, [R66] ;  /* 0x000000004240783b */ /* 0x000ee20000000200 */
[----:B------:R-:W-:-:S04]  /*2320*/  VIADD R21, R27, 0x20 ;  /* 0x000000201b157836 */ /* 0x000fc80000000000 */
[----:B------:R-:W-:Y:S02]  /*2330*/  IMAD.U32 R56, R50, 0x2, R21 ;  /* 0x0000000232387824 */ /* 0x000fe400078e0015 */
[----:B------:R-:W-:Y:S01]  /*2340*/  HMMA.16816.F16 R144, R16, R22, R58 ;  /* 0x000000161090723c */ /* 0x000fe2000000083a */
[C---:B------:R-:W-:Y:S02]  /*2350*/  VIADD R23, R25.reuse, 0x520 ;  /* 0x0000052019177836 */ /* 0x040fe40000000000 */
[----:B------:R-:W-:Y:S01]  /*2360*/  VIADD R25, R25, 0xf20 ;  /* 0x00000f2019197836 */ /* 0x000fe20000000000 */
[----:B------:R-:W-:Y:S01]  /*2370*/  LDSM.16.M88.4 R56, [R56] ;  /* 0x000000003838783b */ /* 0x000fe20000000200 */
[C---:B------:R-:W-:Y:S02]  /*2380*/  IMAD.U32 R24, R48.reuse, 0x2, R23 ;  /* 0x0000000230187824 */ /* 0x040fe400078e0017 */
[----:B------:R-:W-:Y:S01]  /*2390*/  VIADD R23, R27, 0x520 ;  /* 0x000005201b177836 */ /* 0x000fe20000000000 */
[----:B------:R-:W-:Y:S01]  /*23a0*/  LEA R32, R48, R25, 0x1 ;  /* 0x0000001930207211 */ /* 0x000fe200078e08ff */
[C---:B--2---:R-:W-:Y:S02]  /*23b0*/  HMMA.16816.F16 R124, R4.reuse, R52, R124 ;  /* 0x00000034047c723c */ /* 0x044fe4000000087c */
[----:B------:R-:W-:Y:S01]  /*23c0*/  IMAD.U32 R36, R50, 0x2, R23 ;  /* 0x0000000232247824 */ /* 0x000fe200078e0017 */
[----:B------:R-:W-:Y:S04]  /*23d0*/  LDSM.16.M88.4 R24, [R24] ;  /* 0x000000001818783b */ /* 0x000fe80000000200 */
[----:B------:R-:W2:Y:S01]  /*23e0*/  LDSM.16.M88.4 R20, [R20] ;  /* 0x000000001414783b */ /* 0x000ea20000000200 */
[C---:B------:R-:W-:Y:S03]  /*23f0*/  HMMA.16816.F16 R122, R4.reuse, R54, R122 ;  /* 0x00000036047a723c */ /* 0x040fe6000000087a */
[----:B------:R-:W4:Y:S04]  /*2400*/  LDSM.16.M88.4 R32, [R32] ;  /* 0x000000002020783b */ /* 0x000f280000000200 */
[----:B------:R-:W5:Y:S01]  /*2410*/  LDSM.16.M88.4 R36, [R36] ;  /* 0x000000002424783b */ /* 0x000f620000000200 */
[C---:B-1----:R-:W-:Y:S08]  /*2420*/  HMMA.16816.F16 R120, R4.reuse, R60, R120 ;  /* 0x0000003c0478723c */ /* 0x042ff00000000878 */
[C---:B------:R-:W-:Y:S08]  /*2430*/  HMMA.16816.F16 R118, R4.reuse, R62, R118 ;  /* 0x0000003e0476723c */ /* 0x040ff00000000876 */
[C---:B---3--:R-:W-:Y:S08]  /*2440*/  HMMA.16816.F16 R116, R4.reuse, R64, R116 ;  /* 0x000000400474723c */ /* 0x048ff00000000874 */
[----:B------:R-:W-:Y:S08]  /*2450*/  HMMA.16816.F16 R114, R4, R66, R114 ;  /* 0x000000420472723c */ /* 0x000ff00000000872 */
        /* <DEDUP_REMOVED lines=18> */
[-C--:B--2---:R-:W-:Y:S08]  /*2580*/  HMMA.16816.F16 R66, R20, R56.reuse, R130 ;  /* 0x000000381442723c */ /* 0x084ff00000000882 */
[-C--:B------:R-:W-:Y:S08]  /*2590*/  HMMA.16816.F16 R54, R24, R56.reuse, R132 ;  /* 0x000000381836723c */ /* 0x080ff00000000884 */
[----:B------:R-:W-:Y:S08]  /*25a0*/  HMMA.16816.F16 R52, R28, R56, R134 ;  /* 0x000000381c34723c */ /* 0x000ff00000000886 */
[-C--:B------:R-:W-:Y:S08]  /*25b0*/  HMMA.16816.F16 R62, R20, R58.reuse, R136 ;  /* 0x0000003a143e723c */ /* 0x080ff00000000888 */
[-C--:B------:R-:W-:Y:S08]  /*25c0*/  HMMA.16816.F16 R60, R24, R58.reuse, R140 ;  /* 0x0000003a183c723c */ /* 0x080ff0000000088c */
[----:B------:R-:W-:Y:S08]  /*25d0*/  HMMA.16816.F16 R64, R28, R58, R142 ;  /* 0x0000003a1c40723c */ /* 0x000ff0000000088e */
[C---:B----4-:R-:W-:Y:S08]  /*25e0*/  HMMA.16816.F16 R56, R32.reuse, R56, R138 ;  /* 0x000000382038723c */ /* 0x050ff0000000088a */
[----:B------:R-:W-:Y:S08]  /*25f0*/  HMMA.16816.F16 R58, R32, R58, R144 ;  /* 0x0000003a203a723c */ /* 0x000ff00000000890 */
[C---:B-----5:R-:W-:Y:S08]  /*2600*/  HMMA.16816.F16 R124, R20.reuse, R36, R124 ;  /* 0x00000024147c723c */ /* 0x060ff0000000087c */
        /* <DEDUP_REMOVED lines=25> */
[----:B------:R-:W-:-:S04]  /*27a0*/  DEPBAR.LE SB0, 0x1 ;  /* 0x000080400000791a */ /* 0x000fc80000000000 */
[----:B------:R-:W-:Y:S02]  /*27b0*/  IMAD R98, R98, 0x1400, R129 ;  /* 0x0000140062627824 */ /* 0x000fe400078e0281 */
[----:B------:R-:W-:Y:S02]  /*27c0*/  VIADD R5, R3, 0x1400 ;  /* 0x0000140003057836 */ /* 0x000fe40000000000 */
[----:B------:R-:W-:Y:S02]  /*27d0*/  VIADD R9, R98, 0x2800 ;  /* 0x0000280062097836 */ /* 0x000fe40000000000 */
[----:B------:R-:W-:Y:S01]  /*27e0*/  IMAD.U32 R24, R48, 0x2, R5 ;  /* 0x0000000230187824 */ /* 0x000fe200078e0005 */
[----:B------:R-:W-:Y:S01]  /*27f0*/  BAR.SYNC.DEFER_BLOCKING 0x0 ;  /* 0x0000000000007b1d */ /* 0x000fe20000010000 */
[----:B------:R-:W-:Y:S02]  /*2800*/  IMAD.U32 R16, R50, 0x2, R9 ;  /* 0x0000000232107824 */ /* 0x000fe400078e0009 */
[----:B------:R-:W-:-:S02]  /*2810*/  VIADD R9, R98, 0x3700 ;  /* 0x0000370062097836 */ /* 0x000fc40000000000 */
[C---:B------:R-:W-:Y:S02]  /*2820*/  VIADD R5, R98.reuse, 0x2d00 ;  /* 0x00002d0062057836 */ /* 0x040fe40000000000 */
[----:B------:R-:W-:Y:S01]  /*2830*/  VIADD R11, R98, 0x3200 ;  /* 0x00003200620b7836 */ /* 0x000fe20000000000 */
[C---:B------:R-:W-:Y:S01]  /*2840*/  LEA R9, R50.reuse, R9, 0x1 ;  /* 0x0000000932097211 */ /* 0x040fe200078e08ff */
[----:B------:R-:W-:Y:S02]  /*2850*/  VIADD R7, R3, 0x1900 ;  /* 0x0000190003077836 */ /* 0x000fe40000000000 */
[C---:B------:R-:W-:Y:S02]  /*2860*/  IMAD.U32 R12, R50.reuse, 0x2, R5 ;  /* 0x00000002320c7824 */ /* 0x040fe400078e0005 */
[----:B------:R-:W-:Y:S02]  /*2870*/  IMAD.U32 R4, R50, 0x2, R11 ;  /* 0x0000000232047824 */ /* 0x000fe400078e000b */
[----:B------:R-:W-:-:S02]  /*2880*/  IMAD.U32 R20, R48, 0x2, R7 ;  /* 0x0000000230147824 */ /* 0x000fc400078e0007 */
[C---:B------:R-:W-:Y:S02]  /*2890*/  VIADD R29, R98.reuse, 0x3220 ;  /* 0x00003220621d7836 */ /* 0x040fe40000000000 */
[----:B------:R-:W-:Y:S02]  /*28a0*/  VIADD R31, R98, 0x3720 ;  /* 0x00003720621f7836 */ /* 0x000fe40000000000 */
[C---:B------:R-:W-:Y:S02]  /*28b0*/  VIADD R33, R3.reuse, 0x1920 ;  /* 0x0000192003217836 */ /* 0x040fe40000000000 */
[C---:B------:R-:W-:Y:S01]  /*28c0*/  IMAD.U32 R32, R50.reuse, 0x2, R29 ;  /* 0x0000000232207824 */ /* 0x040fe200078e001d */
[----:B------:R-:W-:Y:S01]  /*28d0*/  LDSM.16.M88.4 R24, [R24] ;  /* 0x000000001818783b */ /* 0x000fe20000000200 */
[----:B------:R-:W-:Y:S02]  /*28e0*/  IMAD.U32 R36, R50, 0x2, R31 ;  /* 0x0000000232247824 */ /* 0x000fe400078e001f */
[----:B------:R-:W-:Y:S01]  /*28f0*/  VIADD R51, R3, 0x1e20 ;  /* 0x00001e2003337836 */ /* 0x000fe20000000000 */
[----:B------:R-:W1:Y:S04]  /*2900*/  LDSM.16.M88.4 R16, [R16] ;  /* 0x000000001010783b */ /* 0x000e680000000200 */
[----:B------:R-:W2:Y:S01]  /*2910*/  LDSM.16.M88.4 R12, [R12] ;  /* 0x000000000c0c783b */ /* 0x000ea20000000200 */
[----:B------:R-:W-:-:S03]  /*2920*/  LEA R51, R48, R51, 0x1 ;  /* 0x0000003330337211 */ /* 0x000fc600078e08ff */
[----:B------:R-:W3:Y:S04]  /*2930*/  LDSM.16.M88.4 R4, [R4] ;  /* 0x000000000404783b */ /* 0x000ee80000000200 */
[----:B------:R-:W4:Y:S04]  /*2940*/  LDSM.16.M88.4 R8, [R9] ;  /* 0x000000000908783b */ /* 0x000f280000000200 */
[----:B------:R-:W5:Y:S04]  /*2950*/  LDSM.16.M88.4 R20, [R20] ;  /* 0x000000001414783b */ /* 0x000f680000000200 */
[----:B------:R-:W-:Y:S01]  /*2960*/  LDSM.16.M88.4 R36, [R36] ;  /* 0x000000002424783b */ /* 0x000fe20000000200 */
[C---:B-1----:R-:W-:Y:S08]  /*2970*/  HMMA.16816.F16 R94, R24.reuse, R16, R66 ;  /* 0x00000010185e723c */ /* 0x042ff00000000842 */
[C---:B------:R-:W-:Y:S08]  /*2980*/  HMMA.16816.F16 R104, R24.reuse, R18, R62 ;  /* 0x000000121868723c */ /* 0x040ff0000000083e */
[C---:B--2---:R-:W-:Y:S08]  /*2990*/  HMMA.16816.F16 R124, R24.reuse, R12, R124 ;  /* 0x0000000c187c723c */ /* 0x044ff0000000087c */
[C---:B------:R-:W-:Y:S08]  /*29a0*/  HMMA.16816.F16 R122, R24.reuse, R14, R122 ;  /* 0x0000000e187a723c */ /* 0x040ff0000000087a */
[C---:B---3--:R-:W-:Y:S08]  /*29b0*/  HMMA.16816.F16 R120, R24.reuse, R4, R120 ;  /* 0x000000041878723c */ /* 0x048ff00000000878 */
[C---:B------:R-:W-:Y:S08]  /*29c0*/  HMMA.16816.F16 R118, R24.reuse, R6, R118 ;  /* 0x000000061876723c */ /* 0x040ff00000000876 */
[C---:B----4-:R-:W-:Y:S08]  /*29d0*/  HMMA.16816.F16 R116, R24.reuse, R8, R116 ;  /* 0x000000081874723c */ /* 0x050ff00000000874 */
[----:B------:R-:W-:Y:S01]  /*29e0*/  HMMA.16816.F16 R114, R24, R10, R114 ;  /* 0x0000000a1872723c */ /* 0x000fe20000000872 */
[----:B------:R-:W-:-:S02]  /*29f0*/  VIADD R25, R3, 0x1e00 ;  /* 0x00001e0003197836 */ /* 0x000fc40000000000 */
[C---:B------:R-:W-:Y:S02]  /*2a00*/  VIADD R27, R3.reuse, 0x1420 ;  /* 0x00001420031b7836 */ /* 0x040fe40000000000 */
[C---:B------:R-:W-:Y:S02]  /*2a10*/  IMAD.U32 R100, R48.reuse, 0x2, R25 ;  /* 0x0000000230647824 */ /* 0x040fe400078e0019 */
[----:B------:R-:W-:Y:S01]  /*2a20*/  VIADD R25, R3, 0x2300 ;  /* 0x0000230003197836 */ /* 0x000fe20000000000 */
[----:B-----5:R-:W-:Y:S01]  /*2a30*/  HMMA.16816.F16 R126, R20, R18, R60 ;  /* 0x00000012147e723c */ /* 0x020fe2000000083c */
[C---:B------:R-:W-:Y:S02]  /*2a40*/  IMAD.U32 R40, R48.reuse, 0x2, R27 ;  /* 0x0000000230287824 */ /* 0x040fe400078e001b */
[----:B------:R-:W-:Y:S01]  /*2a50*/  IMAD.U32 R44, R48, 0x2, R25 ;  /* 0x00000002302c7824 */ /* 0x000fe200078e0019 */
[----:B------:R-:W1:Y:S01]  /*2a60*/  LDSM.16.M88.4 R100, [R100] ;  /* 0x000000006464783b */ /* 0x000e620000000200 */
[----:B------:R-:W-:-:S02]  /*2a70*/  VIADD R25, R98, 0x2820 ;  /* 0x0000282062197836 */ /* 0x000fc40000000000 */
[----:B------:R-:W-:Y:S01]  /*2a80*/  VIADD R27, R98, 0x2d20 ;  /* 0x00002d20621b7836 */ /* 0x000fe20000000000 */
[----:B------:R-:W-:Y:S01]  /*2a90*/  LDSM.16.M88.4 R40, [R40] ;  /* 0x000000002828783b */ /* 0x000fe20000000200 */
[C---:B------:R-:W-:Y:S01]  /*2aa0*/  IMAD.U32 R25, R50.reuse, 0x2, R25 ;  /* 0x0000000232197824 */ /* 0x040fe200078e0019 */
[----:B------:R-:W-:Y:S01]  /*2ab0*/  HMMA.16816.F16 R54, R20, R16, R54 ;  /* 0x000000101436723c */ /* 0x000fe20000000836 */
[----:B------:R-:W-:Y:S01]  /*2ac0*/  IMAD.U32 R28, R50, 0x2, R27 ;  /* 0x00000002321c7824 */ /* 0x000fe200078e001b */
[----:B------:R-:W2:Y:S01]  /*2ad0*/  LDSM.16.M88.4 R44, [R44] ;  /* 0x000000002c2c783b */ /* 0x000ea20000000200 */
[----:B------:R-:W-:-:S03]  /*2ae0*/  IMAD.U32 R60, R48, 0x2, R33 ;  /* 0x00000002303c7824 */ /* 0x000fc600078e0021 */
[----:B------:R-:W3:Y:S02]  /*2af0*/  LDSM.16.M88.4 R24, [R25] ;  /* 0x000000001918783b */ /* 0x000ee40000000200 */
[C---:B------:R-:W-:Y:S02]  /*2b00*/  HMMA.16816.F16 R112, R20.reuse, R12, R112 ;  /* 0x0000000c1470723c */ /* 0x040fe40000000870 */
[----:B------:R-:W4:Y:S04]  /*2b10*/  LDSM.16.M88.4 R28, [R28] ;  /* 0x000000001c1c783b */ /* 0x000f280000000200 */
[----:B------:R-:W5:Y:S02]  /*2b20*/  LDSM.16.M88.4 R32, [R32] ;  /* 0x000000002020783b */ /* 0x000f640000000200 */
[C---:B------:R-:W-:Y:S02]  /*2b30*/  HMMA.16816.F16 R110, R20.reuse, R14, R110 ;  /* 0x0000000e146e723c */ /* 0x040fe4000000086e */
[----:B------:R-:W5:Y:S06]  /*2b40*/  LDSM.16.M88.4 R60, [R60] ;  /* 0x000000003c3c783b */ /* 0x000f6c0000000200 */
[C---:B------:R-:W-:Y:S08]  /*2b50*/  HMMA.16816.F16 R108, R20.reuse, R4, R108 ;  /* 0x00000004146c723c */ /* 0x040ff0000000086c */
[C---:B------:R-:W-:Y:S08]  /*2b60*/  HMMA.16816.F16 R106, R20.reuse, R6, R106 ;  /* 0x00000006146a723c */ /* 0x040ff0000000086a */
[C---:B------:R-:W-:Y:S08]  /*2b70*/  HMMA.16816.F16 R96, R20.reuse, R8, R96 ;  /* 0x000000081460723c */ /* 0x040ff00000000860 */
[----:B------:R-:W-:Y:S01]  /*2b80*/  HMMA.16816.F16 R92, R20, R10, R92 ;  /* 0x0000000a145c723c */ /* 0x000fe2000000085c */
[----:B------:R-:W5:Y:S07]  /*2b90*/  LDSM.16.M88.4 R20, [R51] ;  /* 0x000000003314783b */ /* 0x000f6e0000000200 */
[-C--:B-1----:R-:W-:Y:S08]  /*2ba0*/  HMMA.16816.F16 R86, R100, R4.reuse, R86 ;  /* 0x000000046456723c */ /* 0x082ff00000000856 */
[----:B--2---:R-:W-:Y:S01]  /*2bb0*/  HMMA.16816.F16 R70, R44, R4, R70 ;  /* 0x000000042c46723c */ /* 0x004fe20000000846 */
[----:B------:R-:W-:-:S07]  /*2bc0*/  VIADD R5, R3, 0x2320 ;  /* 0x0000232003057836 */ /* 0x000fce0000000000 */
[C---:B---3--:R-:W-:Y:S08]  /*2bd0*/  HMMA.16816.F16 R94, R40.reuse, R24, R94 ;  /* 0x00000018285e723c */ /* 0x048ff0000000085e */
[C---:B------:R-:W-:Y:S08]  /*2be0*/  HMMA.16816.F16 R104, R40.reuse, R26, R104 ;  /* 0x0000001a2868723c */ /* 0x040ff00000000868 */
[C---:B----4-:R-:W-:Y:S08]  /*2bf0*/  HMMA.16816.F16 R124, R40.reuse, R28, R124 ;  /* 0x0000001c287c723c */ /* 0x050ff0000000087c */
[C---:B------:R-:W-:Y:S08]  /*2c00*/  HMMA.16816.F16 R122, R40.reuse, R30, R122 ;  /* 0x0000001e287a723c */ /* 0x040ff0000000087a */
[C---:B-----5:R-:W-:Y:S08]  /*2c10*/  HMMA.16816.F16 R120, R40.reuse, R32, R120 ;  /* 0x000000202878723c */ /* 0x060ff00000000878 */
[C---:B------:R-:W-:Y:S08]  /*2c20*/  HMMA.16816.F16 R118, R40.reuse, R34, R118 ;  /* 0x000000222876723c */ /* 0x040ff00000000876 */
[C---:B------:R-:W-:Y:S08]  /*2c30*/  HMMA.16816.F16 R116, R40.reuse, R36, R116 ;  /* 0x000000242874723c */ /* 0x040ff00000000874 */
[----:B------:R-:W-:Y:S01]  /*2c40*/  HMMA.16816.F16 R114, R40, R38, R114 ;  /* 0x000000262872723c */ /* 0x000fe20000000872 */
[----:B------:R-:W-:-:S02]  /*2c50*/  IMAD.U32 R40, R48, 0x2, R5 ;  /* 0x0000000230287824 */ /* 0x000fc400078e0005 */
[----:B------:R-:W-:-:S04]  /*2c60*/  VIADD R5, R98, 0x5000 ;  /* 0x0000500062057836 */ /* 0x000fc80000000000 */
[----:B------:R-:W1:Y:S01]  /*2c70*/  LDSM.16.M88.4 R40, [R40] ;  /* 0x000000002828783b */ /* 0x000e620000000200 */
[----:B------:R-:W-:Y:S01]  /*2c80*/  HMMA.16816.F16 R52, R100, R16, R52 ;  /* 0x000000106434723c */ /* 0x000fe20000000834 */
[----:B------:R-:W-:-:S07]  /*2c90*/  DEPBAR.LE SB0, 0x0 ;  /* 0x000080000000791a */ /* 0x000fce0000000000 */
[-C--:B------:R-:W-:Y:S08]  /*2ca0*/  HMMA.16816.F16 R90, R100, R12.reuse, R90 ;  /* 0x0000000c645a723c */ /* 0x080ff0000000085a */
[----:B------:R-:W-:Y:S01]  /*2cb0*/  HMMA.16816.F16 R78, R44, R12, R78 ;  /* 0x0000000c2c4e723c */ /* 0x000fe2000000084e */
[----:B------:R-:W-:-:S04]  /*2cc0*/  VIADD R13, R98, 0x5f00 ;  /* 0x00005f00620d7836 */ /* 0x000fc80000000000 */
[----:B------:R-:W-:Y:S02]  /*2cd0*/  IMAD.U32 R4, R50, 0x2, R13 ;  /* 0x0000000232047824 */ /* 0x000fe400078e000d */
[C---:B------:R-:W-:Y:S01]  /*2ce0*/  VIADD R13, R3.reuse, 0x3200 ;  /* 0x00003200030d7836 */ /* 0x040fe20000000000 */
[-C--:B------:R-:W-:Y:S08]  /*2cf0*/  HMMA.16816.F16 R84, R100, R6.reuse, R84 ;  /* 0x000000066454723c */ /* 0x080ff00000000854 */
[----:B------:R-:W-:Y:S01]  /*2d00*/  HMMA.16816.F16 R72, R44, R6, R72 ;  /* 0x000000062c48723c */ /* 0x000fe20000000848 */
[----:B------:R-:W-:-:S07]  /*2d10*/  VIADD R7, R3, 0x2800 ;  /* 0x0000280003077836 */ /* 0x000fce0000000000 */
        /* <DEDUP_REMOVED lines=12> */
[----:B------:R-:W-:Y:S01]  /*2de0*/  IMAD.U32 R60, R48, 0x2, R13 ;  /* 0x00000002303c7824 */ /* 0x000fe200078e000d */
[----:B------:R-:W-:Y:S01]  /*2df0*/  BAR.SYNC.DEFER_BLOCKING 0x0 ;  /* 0x0000000000007b1d */ /* 0x000fe20000010000 */
[----:B------:R-:W-:-:S04]  /*2e00*/  VIADD R13, R3, 0x3700 ;  /* 0x00003700030d7836 */ /* 0x000fc80000000000 */
[C---:B------:R-:W-:Y:S01]  /*2e10*/  IMAD.U32 R13, R48.reuse, 0x2, R13 ;  /* 0x00000002300d7824 */ /* 0x040fe200078e000d */
[----:B------:R-:W-:Y:S01]  /*2e20*/  HMMA.16816.F16 R102, R20, R24, R52 ;  /* 0x000000181466723c */ /* 0x000fe20000000834 */
[----:B------:R-:W-:Y:S02]  /*2e30*/  IMAD.U32 R52, R48, 0x2, R7 ;  /* 0x0000000230347824 */ /* 0x000fe400078e0007 */
[----:B------:R-:W-:-:S05]  /*2e40*/  VIADD R7, R98, 0x5500 ;  /* 0x0000550062077836 */ /* 0x000fca0000000000 */
[----:B------:R-:W-:Y:S01]  /*2e50*/  HMMA.16816.F16 R74, R44, R8, R74 ;  /* 0x000000082c4a723c */ /* 0x000fe2000000084a */
[----:B------:R-:W-:-:S07]  /*2e60*/  VIADD R9, R3, 0x2d00 ;  /* 0x00002d0003097836 */ /* 0x000fce0000000000 */
[----:B------:R-:W-:Y:S01]  /*2e70*/  HMMA.16816.F16 R64, R44, R16, R56 ;  /* 0x000000102c40723c */ /* 0x000fe20000000838 */
[----:B------:R-:W-:Y:S01]  /*2e80*/  IMAD.U32 R16, R50, 0x2, R7 ;  /* 0x0000000232107824 */ /* 0x000fe200078e0007 */
[----:B------:R-:W-:Y:S01]  /*2e90*/  LDSM.16.M88.4 R52, [R52] ;  /* 0x000000003434783b */ /* 0x000fe20000000200 */
[----:B------:R-:W-:-:S03]  /*2ea0*/  IMAD.U32 R56, R48, 0x2, R9 ;  /* 0x0000000230387824 */ /* 0x000fc600078e0009 */
[----:B------:R-:W-:Y:S02]  /*2eb0*/  LDSM.16.M88.4 R60, [R60] ;  /* 0x000000003c3c783b */ /* 0x000fe40000000200 */
[C---:B------:R-:W-:Y:S02]  /*2ec0*/  HMMA.16816.F16 R66, R44.reuse, R18, R58 ;  /* 0x000000122c42723c */ /* 0x040fe4000000083a */
[----:B------:R-:W2:Y:S04]  /*2ed0*/  LDSM.16.M88.4 R16, [R16] ;  /* 0x000000001010783b */ /* 0x000ea80000000200 */
[----:B------:R-:W3:Y:S02]  /*2ee0*/  LDSM.16.M88.4 R56, [R56] ;  /* 0x000000003838783b */ /* 0x000ee40000000200 */
[C---:B------:R-:W-:Y:S02]  /*2ef0*/  HMMA.16816.F16 R76, R44.reuse, R14, R76 ;  /* 0x0000000e2c4c723c */ /* 0x040fe4000000084c */
[----:B------:R-:W4:Y:S06]  /*2f00*/  LDSM.16.M88.4 R12, [R13] ;  /* 0x000000000d0c783b */ /* 0x000f2c0000000200 */
[----:B------:R-:W-:Y:S01]  /*2f10*/  HMMA.16816.F16 R68, R44, R10, R68 ;  /* 0x0000000a2c44723c */ /* 0x000fe20000000844 */
[----:B------:R-:W-:-:S02]  /*2f20*/  VIADD R11, R98, 0x5a00 ;  /* 0x00005a00620b7836 */ /* 0x000fc40000000000 */
[C---:B------:R-:W-:Y:S02]  /*2f30*/  IMAD.U32 R44, R50.reuse, 0x2, R5 ;  /* 0x00000002322c7824 */ /* 0x040fe400078e0005 */
[----:B------:R-:W-:Y:S01]  /*2f40*/  IMAD.U32 R11, R50, 0x2, R11 ;  /* 0x00000002320b7824 */ /* 0x000fe200078e000b */
[----:B------:R-:W-:Y:S02]  /*2f50*/  LDSM.16.M88.4 R4, [R4] ;  /* 0x000000000404783b */ /* 0x000fe40000000200 */
[-C--:B------:R-:W-:Y:S02]  /*2f60*/  HMMA.16816.F16 R90, R20, R28.reuse, R90 ;  /* 0x0000001c145a723c */ /* 0x080fe4000000085a */
[----:B------:R-:W-:Y:S04]  /*2f70*/  LDSM.16.M88.4 R44, [R44] ;  /* 0x000000002c2c783b */ /* 0x000fe80000000200 */
[----:B------:R-:W5:Y:S02]  /*2f80*/  LDSM.16.M88.4 R8, [R11] ;  /* 0x000000000b08783b */ /* 0x000f640000000200 */
[----:B-1----:R-:W-:Y:S01]  /*2f90*/  HMMA.16816.F16 R78, R40, R28, R78 ;  /* 0x0000001c284e723c */ /* 0x002fe2000000084e */
[----:B------:R-:W-:-:S07]  /*2fa0*/  VIADD R29, R98, 0x5f20 ;  /* 0x00005f20621d7836 */ /* 0x000fce0000000000 */
[C---:B------:R-:W-:Y:S08]  /*2fb0*/  HMMA.16816.F16 R88, R20.reuse, R30, R88 ;  /* 0x0000001e1458723c */ /* 0x040ff00000000858 */
[C---:B------:R-:W-:Y:S08]  /*2fc0*/  HMMA.16816.F16 R86, R20.reuse, R32, R86 ;  /* 0x000000201456723c */ /* 0x040ff00000000856 */
[----:B------:R-:W-:Y:S08]  /*2fd0*/  HMMA.16816.F16 R84, R20, R34, R84 ;  /* 0x000000221454723c */ /* 0x000ff00000000854 */
[C---:B------:R-:W-:Y:S08]  /*2fe0*/  HMMA.16816.F16 R76, R40.reuse, R30, R76 ;  /* 0x0000001e284c723c */ /* 0x040ff0000000084c */
[C---:B------:R-:W-:Y:S08]  /*2ff0*/  HMMA.16816.F16 R70, R40.reuse, R32, R70 ;  /* 0x000000202846723c */ /* 0x040ff00000000846 */
[----:B------:R-:W-:Y:S08]  /*3000*/  HMMA.16816.F16 R72, R40, R34, R72 ;  /* 0x000000222848723c */ /* 0x000ff00000000848 */
[C---:B------:R-:W-:Y:S08]  /*3010*/  HMMA.16816.F16 R128, R20.reuse, R26, R128 ;  /* 0x0000001a1480723c */ /* 0x040ff00000000880 */
[C---:B------:R-:W-:Y:S08]  /*3020*/  HMMA.16816.F16 R82, R20.reuse, R36, R82 ;  /* 0x000000241452723c */ /* 0x040ff00000000852 */
[----:B------:R-:W-:Y:S01]  /*3030*/  HMMA.16816.F16 R80, R20, R38, R80 ;  /* 0x000000261450723c */ /* 0x000fe20000000850 */
[----:B------:R-:W-:Y:S01]  /*3040*/  IADD3 R21, PT, PT, R3, 0x2820, RZ ;  /* 0x0000282003157810 */ /* 0x000fe20007ffe0ff */
[----:B------:R-:W-:-:S04]  /*3050*/  VIADD R23, R98, 0x5020 ;  /* 0x0000502062177836 */ /* 0x000fc80000000000 */
[----:B------:R-:W-:Y:S02]  /*3060*/  IMAD.U32 R23, R50, 0x2, R23 ;  /* 0x0000000232177824 */ /* 0x000fe400078e0017 */
[C---:B------:R-:W-:Y:S01]  /*3070*/  HMMA.16816.F16 R64, R40.reuse, R24, R64 ;  /* 0x000000182840723c */ /* 0x040fe20000000840 */
[----:B------:R-:W-:Y:S02]  /*3080*/  IMAD.U32 R24, R48, 0x2, R21 ;  /* 0x0000000230187824 */ /* 0x000fe400078e0015 */
[C---:B------:R-:W-:Y:S02]  /*3090*/  VIADD R21, R98.reuse, 0x5520 ;  /* 0x0000552062157836 */ /* 0x040fe40000000000 */
[----:B------:R-:W-:Y:S02]  /*30a0*/  VIADD R25, R98, 0x5a20 ;  /* 0x00005a2062197836 */ /* 0x000fe40000000000 */
[C---:B------:R-:W-:Y:S01]  /*30b0*/  IMAD.U32 R32, R50.reuse, 0x2, R21 ;  /* 0x0000000232207824 */ /* 0x040fe200078e0015 */
[C---:B------:R-:W-:Y:S01]  /*30c0*/  HMMA.16816.F16 R66, R40.reuse, R26, R66 ;  /* 0x0000001a2842723c */ /* 0x040fe20000000842 */
[----:B------:R-:W-:Y:S01]  /*30d0*/  IMAD.U32 R28, R50, 0x2, R25 ;  /* 0x00000002321c7824 */ /* 0x000fe200078e0019 */
[----:B------:R-:W-:Y:S04]  /*30e0*/  LDSM.16.M88.4 R20, [R23] ;  /* 0x000000001714783b */ /* 0x000fe80000000200 */
[----:B------:R-:W1:Y:S02]  /*30f0*/  LDSM.16.M88.4 R24, [R24] ;  /* 0x000000001818783b */ /* 0x000e640000000200 */
[C---:B------:R-:W-:Y:S02]  /*3100*/  HMMA.16816.F16 R74, R40.reuse, R36, R74 ;  /* 0x00000024284a723c */ /* 0x040fe4000000084a */
[----:B------:R-:W1:Y:S06]  /*3110*/  LDSM.16.M88.4 R32, [R32] ;  /* 0x000000002020783b */ /* 0x000e6c0000000200 */
[----:B------:R-:W-:Y:S01]  /*3120*/  HMMA.16816.F16 R68, R40, R38, R68 ;  /* 0x000000262844723c */ /* 0x000fe20000000844 */
[----:B------:R-:W-:-:S04]  /*3130*/  VIADD R41, R3, 0x3220 ;  /* 0x0000322003297836 */ /* 0x000fc80000000000 */
[----:B------:R-:W-:-:S03]  /*3140*/  IMAD.U32 R41, R48, 0x2, R41 ;  /* 0x0000000230297824 */ /* 0x000fc600078e0029 */
[-C--:B--2---:R-:W-:Y:S03]  /*3150*/  HMMA.16816.F16 R124, R52, R16.reuse, R124 ;  /* 0x00000010347c723c */ /* 0x084fe6000000087c */
[----:B------:R-:W-:Y:S05]  /*3160*/  LDSM.16.M88.4 R40, [R41] ;  /* 0x000000002928783b */ /* 0x000fea0000000200 */
[-C--:B---3--:R-:W-:Y:S08]  /*3170*/  HMMA.16816.F16 R112, R56, R16.reuse, R112 ;  /* 0x000000103870723c */ /* 0x088ff00000000870 */
[-C--:B------:R-:W-:Y:S08]  /*3180*/  HMMA.16816.F16 R90, R60, R16.reuse, R90 ;  /* 0x000000103c5a723c */ /* 0x080ff0000000085a */
[----:B----4-:R-:W-:Y:S01]  /*3190*/  HMMA.16816.F16 R78, R12, R16, R78 ;  /* 0x000000100c4e723c */ /* 0x010fe2000000084e */
[----:B------:R-:W-:-:S02]  /*31a0*/  VIADD R17, R3, 0x2d20 ;  /* 0x00002d2003117836 */ /* 0x000fc40000000000 */
[----:B------:R-:W-:Y:S02]  /*31b0*/  VIADD R3, R3, 0x3720 ;  /* 0x0000372003037836 */ /* 0x000fe40000000000 */
[----:B------:R-:W-:Y:S02]  /*31c0*/  IMAD.U32 R16, R50, 0x2, R29 ;  /* 0x0000000232107824 */ /* 0x000fe400078e001d */
[C---:B------:R-:W-:Y:S01]  /*31d0*/  IMAD.U32 R36, R48.reuse, 0x2, R17 ;  /* 0x0000000230247824 */ /* 0x040fe200078e0011 */
[C---:B------:R-:W-:Y:S01]  /*31e0*/  HMMA.16816.F16 R122, R52.reuse, R18, R122 ;  /* 0x00000012347a723c */ /* 0x040fe2000000087a */
[----:B------:R-:W-:Y:S01]  /*31f0*/  IMAD.U32 R3, R48, 0x2, R3 ;  /* 0x0000000230037824 */ /* 0x000fe200078e0003 */
[----:B------:R-:W2:Y:S04]  /*3200*/  LDSM.16.M88.4 R28, [R28] ;  /* 0x000000001c1c783b */ /* 0x000ea80000000200 */
[----:B------:R-:W-:Y:S02]  /*3210*/  LDSM.16.M88.4 R36, [R36] ;  /* 0x000000002424783b */ /* 0x000fe40000000200 */
[C---:B-----5:R-:W-:Y:S08]  /*3220*/  HMMA.16816.F16 R120, R52.reuse, R8, R120 ;  /* 0x000000083478723c */ /* 0x060ff00000000878 */
[----:B------:R-:W-:Y:S08]  /*3230*/  HMMA.16816.F16 R118, R52, R10, R118 ;  /* 0x0000000a3476723c */ /* 0x000ff00000000876 */
[C---:B------:R-:W-:Y:S08]  /*3240*/  HMMA.16816.F16 R110, R56.reuse, R18, R110 ;  /* 0x00000012386e723c */ /* 0x040ff0000000086e */
[C---:B------:R-:W-:Y:S08]  /*3250*/  HMMA.16816.F16 R108, R56.reuse, R8, R108 ;  /* 0x00000008386c723c */ /* 0x040ff0000000086c */
[----:B------:R-:W-:Y:S08]  /*3260*/  HMMA.16816.F16 R106, R56, R10, R106 ;  /* 0x0000000a386a723c */ /* 0x000ff0000000086a */
[C---:B------:R-:W-:Y:S08]  /*3270*/  HMMA.16816.F16 R88, R60.reuse, R18, R88 ;  /* 0x000000123c58723c */ /* 0x040ff00000000858 */
[C---:B------:R-:W-:Y:S08]  /*3280*/  HMMA.16816.F16 R86, R60.reuse, R8, R86 ;  /* 0x000000083c56723c */ /* 0x040ff00000000856 */
[----:B------:R-:W-:Y:S08]  /*3290*/  HMMA.16816.F16 R84, R60, R10, R84 ;  /* 0x0000000a3c54723c */ /* 0x000ff00000000854 */
[C---:B------:R-:W-:Y:S01]  /*32a0*/  HMMA.16816.F16 R76, R12.reuse, R18, R76 ;  /* 0x000000120c4c723c */ /* 0x040fe2000000084c */
[----:B------:R-:W3:Y:S07]  /*32b0*/  LDSM.16.M88.4 R16, [R16] ;  /* 0x000000001010783b */ /* 0x000eee0000000200 */
[C---:B------:R-:W-:Y:S08]  /*32c0*/  HMMA.16816.F16 R70, R12.reuse, R8, R70 ;  /* 0x000000080c46723c */ /* 0x040ff00000000846 */
[----:B------:R-:W-:Y:S01]  /*32d0*/  HMMA.16816.F16 R72, R12, R10, R72 ;  /* 0x0000000a0c48723c */ /* 0x000fe20000000848 */
[----:B------:R4:W5:Y:S07]  /*32e0*/  LDSM.16.M88.4 R8, [R3] ;  /* 0x000000000308783b */ /* 0x00096e0000000200 */
[----:B------:R-:W-:Y:S01]  /*32f0*/  HMMA.16816.F16 R94, R52, R44, R94 ;  /* 0x0000002c345e723c */ /* 0x000fe2000000085e */
[----:B----4-:R-:W-:-:S07]  /*3300*/  IMAD R3, R49, 0x90000, R0 ;  /* 0x0009000031037824 */ /* 0x010fce00078e0200 */
[C---:B------:R-:W-:Y:S08]  /*3310*/  HMMA.16816.F16 R104, R52.reuse, R46, R104 ;  /* 0x0000002e3468723c */ /* 0x040ff00000000868 */
[C---:B------:R-:W-:Y:S08]  /*3320*/  HMMA.16816.F16 R116, R52.reuse, R4, R116 ;  /* 0x000000043474723c */ /* 0x040ff00000000874 */
[----:B------:R-:W-:Y:S08]  /*3330*/  HMMA.16816.F16 R114, R52, R6, R114 ;  /* 0x000000063472723c */ /* 0x000ff00000000872 */
        /* <DEDUP_REMOVED lines=10> */
[----:B------:R-:W-:Y:S01]  /*33e0*/  HMMA.16816.F16 R74, R12, R4, R74 ;  /* 0x000000040c4a723c */ /* 0x000fe2000000084a */
[----:B------:R-:W-:Y:S01]  /*33f0*/  LOP3.LUT R4, R2, 0x3, RZ, 0xc0, !PT ;  /* 0x0000000302047812 */ /* 0x000fe200078ec0ff */
[----:B------:R-:W-:-:S06]  /*3400*/  IMAD.MOV.U32 R5, RZ, RZ, RZ ;  /* 0x000000ffff057224 */ /* 0x000fcc00078e00ff */
[----:B------:R-:W-:Y:S01]  /*3410*/  HMMA.16816.F16 R68, R12, R6, R68 ;  /* 0x000000060c44723c */ /* 0x000fe20000000844 */
[----:B------:R-:W4:Y:S01]  /*3420*/  LDC.64 R6, c[0x0][0x3a0] ;  /* 0x0000e800ff067b82 */ /* 0x000f220000000a00 */
[----:B------:R-:W-:-:S05]  /*3430*/  SHF.R.U32.HI R13, RZ, 0x2, R2 ;  /* 0x00000002ff0d7819 */ /* 0x000fca0000011602 */
[----:B------:R-:W-:Y:S01]  /*3440*/  IMAD.WIDE.U32 R4, R13, 0x1200, R4 ;  /* 0x000012000d047825 */ /* 0x000fe200078e0004 */
[C---:B-1----:R-:W-:Y:S08]  /*3450*/  HMMA.16816.F16 R94, R24.reuse, R20, R94 ;  /* 0x00000014185e723c */ /* 0x042ff0000000085e */
[C---:B------:R-:W-:Y:S08]  /*3460*/  HMMA.16816.F16 R104, R24.reuse, R22, R104 ;  /* 0x000000161868723c */ /* 0x040ff00000000868 */
[----:B------:R-:W-:Y:S01]  /*3470*/  HMMA.16816.F16 R124, R24, R32, R124 ;  /* 0x00000020187c723c */ /* 0x000fe2000000087c */
[----:B----4-:R-:W-:-:S03]  /*3480*/  IMAD.WIDE.U32 R2, R3, 0x2, R6 ;  /* 0x0000000203027825 */ /* 0x010fc600078e0006 */
[----:B------:R-:W-:-:S04]  /*3490*/  LEA R2, P0, R4, R2, 0x2 ;  /* 0x0000000204027211 */ /* 0x000fc800078010ff */
[----:B------:R-:W-:Y:S01]  /*34a0*/  HMMA.16816.F16 R122, R24, R34, R122 ;  /* 0x00000022187a723c */ /* 0x000fe2000000087a */
[----:B------:R-:W-:-:S05]  /*34b0*/  LEA.HI.X R3, R4, R3, R5, 0x2, P0 ;  /* 0x0000000304037211 */ /* 0x000fca00000f1405 */
[----:B------:R-:W-:Y:S02]  /*34c0*/  STG.E desc[UR6][R2.64], R94 ;  /* 0x0000005e02007986 */ /* 0x000fe4000c101906 */
[C---:B--2---:R-:W-:Y:S02]  /*34d0*/  HMMA.16816.F16 R120, R24.reuse, R28, R120 ;  /* 0x0000001c1878723c */ /* 0x044fe40000000878 */
[----:B------:R-:W-:Y:S04]  /*34e0*/  STG.E desc[UR6][R2.64+0x24000], R95 ;  /* 0x0240005f02007986 */ /* 0x000fe8000c101906 */
[----:B------:R-:W-:Y:S02]  /*34f0*/  STG.E desc[UR6][R2.64+0x10], R104 ;  /* 0x0000106802007986 */ /* 0x000fe4000c101906 */
[C---:B------:R-:W-:Y:S02]  /*3500*/  HMMA.16816.F16 R118, R24.reuse, R30, R118 ;  /* 0x0000001e1876723c */ /* 0x040fe40000000876 */
[----:B------:R-:W-:Y:S04]  /*3510*/  STG.E desc[UR6][R2.64+0x24010], R105 ;  /* 0x0240106902007986 */ /* 0x000fe8000c101906 */
[----:B------:R-:W-:Y:S02]  /*3520*/  STG.E desc[UR6][R2.64+0x20], R124 ;  /* 0x0000207c02007986 */ /* 0x000fe4000c101906 */
[C---:B---3--:R-:W-:Y:S02]  /*3530*/  HMMA.16816.F16 R116, R24.reuse, R16, R116 ;  /* 0x000000101874723c */ /* 0x048fe40000000874 */
[----:B------:R-:W-:Y:S04]  /*3540*/  STG.E desc[UR6][R2.64+0x24020], R125 ;  /* 0x0240207d02007986 */ /* 0x000fe8000c101906 */
[----:B------:R-:W-:Y:S02]  /*3550*/  STG.E desc[UR6][R2.64+0x30], R122 ;  /* 0x0000307a02007986 */ /* 0x000fe4000c101906 */
[----:B------:R-:W-:Y:S02]  /*3560*/  HMMA.16816.F16 R114, R24, R18, R114 ;  /* 0x000000121872723c */ /* 0x000fe40000000872 */
[----:B------:R-:W-:Y:S04]  /*3570*/  STG.E desc[UR6][R2.64+0x24030], R123 ;  /* 0x0240307b02007986 */ /* 0x000fe8000c101906 */
[----:B------:R-:W-:Y:S02]  /*3580*/  STG.E desc[UR6][R2.64+0x40], R120 ;  /* 0x0000407802007986 */ /* 0x000fe4000c101906 */
[C---:B------:R-:W-:Y:S02]  /*3590*/  HMMA.16816.F16 R100, R36.reuse, R20, R100 ;  /* 0x000000142464723c */ /* 0x040fe40000000864 */
[----:B------:R-:W-:Y:S04]  /*35a0*/  STG.E desc[UR6][R2.64+0x24040], R121 ;  /* 0x0240407902007986 */ /* 0x000fe8000c101906 */
[----:B------:R-:W-:Y:S02]  /*35b0*/  STG.E desc[UR6][R2.64+0x50], R118 ;  /* 0x0000507602007986 */ /* 0x000fe4000c101906 */
[C---:B------:R-:W-:Y:S02]  /*35c0*/  HMMA.16816.F16 R126, R36.reuse, R22, R126 ;  /* 0x00000016247e723c */ /* 0x040fe4000000087e */
[----:B------:R-:W-:Y:S04]  /*35d0*/  STG.E desc[UR6][R2.64+0x24050], R119 ;  /* 0x0240507702007986 */ /* 0x000fe8000c101906 */
[----:B------:R-:W-:Y:S02]  /*35e0*/  STG.E desc[UR6][R2.64+0x60], R116 ;  /* 0x0000607402007986 */ /* 0x000fe4000c101906 */
[C---:B------:R-:W-:Y:S03]  /*35f0*/  HMMA.16816.F16 R112, R36.reuse, R32, R112 ;  /* 0x000000202470723c */ /* 0x040fe60000000870 */
[----:B------:R-:W-:Y:S04]  /*3600*/  STG.E desc[UR6][R2.64+0x48000], R100 ;  /* 0x0480006402007986 */ /* 0x000fe8000c101906 */
[----:B------:R-:W-:Y:S01]  /*3610*/  STG.E desc[UR6][R2.64+0x6c000], R101 ;  /* 0x06c0006502007986 */ /* 0x000fe2000c101906 */
        /* <DEDUP_REMOVED lines=12> */
[----:B------:R-:W-:Y:S03]  /*36e0*/  HMMA.16816.F16 R92, R36, R18, R92 ;  /* 0x00000012245c723c */ /* 0x000fe6000000085c */
        /* <DEDUP_REMOVED lines=26> */
[C---:B-----5:R-:W-:Y:S03]  /*3890*/  HMMA.16816.F16 R64, R8.reuse, R20, R64 ;  /* 0x000000140840723c */ /* 0x060fe60000000840 */
        /* <DEDUP_REMOVED lines=31> */
.L_x_7:
        /* <DEDUP_REMOVED lines=15> */
.L_x_35:


//--------------------- .text._Z55tir_halfxint3_tensorop_64x64x64x2_t0_y2z4_K36864_align8P6__halfPaS0_S0_S0_ --------------------------
	.section	.text._Z55tir_halfxint3_tensorop_64x64x64x2_t0_y2z4_K36864_align8P6__halfPaS0_S0_S0_,"ax",@progbits
	.align	128
        .global         _Z55tir_halfxint3_tensorop_64x64x64x2_t0_y2z4_K36864_align8P6__halfPaS0_S0_S0_
        .type           _Z55tir_halfxint3_tensorop_64x64x64x2_t0_y2z4_K36864_align8P6__halfPaS0_S0_S0_,@function
        .size           _Z55tir_halfxint3_tensorop_64x64x64x2_t0_y2z4_K36864_align8P6__halfPaS0_S0_S0_,(.L_x_36 - _Z55tir_halfxint3_tensorop_64x64x64x2_t0_y2z4_K36864_align8P6__halfPaS0_S0_S0_)
        .other          _Z55tir_halfxint3_tensorop_64x64x64x2_t0_y2z4_K36864_align8P6__halfPaS0_S0_S0_,@"STO_CUDA_ENTRY STV_DEFAULT"
_Z55tir_halfxint3_tensorop_64x64x64x2_t0_y2z4_K36864_align8P6__halfPaS0_S0_S0_:
.text._Z55tir_halfxint3_tensorop_64x64x64x2_t0_y2z4_K36864_align8P6__halfPaS0_S0_S0_:
[----:B------:R-:W-:Y:S01]  /*0000*/  LDC R1, c[0x0][0x37c] ;  /* 0x0000df00ff017b82 */ /* 0x000fe20000000800 */
[----:B------:R-:W1:Y:S01]  /*0010*/  S2R R0, SR_TID.Y ;  /* 0x0000000000007919 */ /* 0x000e620000002200 */
[----:B------:R-:W2:Y:S06]  /*0020*/  LDCU.64 UR4, c[0x0][0x388] ;  /* 0x00007100ff0477ac */ /* 0x000eac0008000a00 */
[----:B------:R-:W3:Y:S01]  /*0030*/  LDC.64 R42, c[0x0][0x390] ;  /* 0x0000e400ff2a7b82 */ /* 0x000ee20000000a00 */
[----:B------:R-:W1:Y:S01]  /*0040*/  S2R R3, SR_CTAID.X ;  /* 0x0000000000037919 */ /* 0x000e620000002500 */
[----:B------:R-:W4:Y:S01]  /*0050*/  LDCU.64 UR8, c[0x0][0x358] ;  /* 0x00006b00ff0877ac */ /* 0x000f220008000a00 */
[----:B------:R-:W5:Y:S05]  /*0060*/  S2R R23, SR_TID.X ;  /* 0x0000000000177919 */ /* 0x000f6a0000002100 */
[----:B------:R-:W3:Y:S01]  /*0070*/  LDC.64 R40, c[0x0][0x398] ;  /* 0x0000e600ff287b82 */ /* 0x000ee20000000a00 */
[----:B------:R-:W2:Y:S01]  /*0080*/  S2R R5, SR_TID.Z ;  /* 0x0000000000057919 */ /* 0x000ea20000002300 */
[----:B------:R-:W3:Y:S01]  /*0090*/  S2R R26, SR_CgaCtaId ;  /* 0x00000000001a7919 */ /* 0x000ee20000008800 */
[----:B------:R-:W3:Y:S01]  /*00a0*/  S2R R7, SR_CTAID.Y ;  /* 0x0000000000077919 */ /* 0x000ee20000002600 */
[----:B------:R-:W-:-:S04]  /*00b0*/  MOV R21, 0x400 ;  /* 0x0000040000157802 */ /* 0x000fc80000000f00 */
[----:B------:R-:W3:Y:S01]  /*00c0*/  LDC.64 R14, c[0x0][0x380] ;  /* 0x0000e000ff0e7b82 */ /* 0x000ee20000000a00 */
[----:B------:R-:W2:Y:S01]  /*00d0*/  LDCU.64 UR12, c[0x0][0x388] ;  /* 0x00007100ff0c77ac */ /* 0x000ea20008000a00 */
[----:B------:R-:W2:Y:S01]  /*00e0*/  LDCU.64 UR10, c[0x0][0x380] ;  /* 0x00007000ff0a77ac */ /* 0x000ea20008000a00 */
[----:B-1----:R-:W-:Y:S02]  /*00f0*/  IMAD R6, R3, 0x2, R0 ;  /* 0x0000000203067824 */ /* 0x002fe400078e0200 */
[----:B-----5:R-:W-:Y:S02]  /*0100*/  IMAD R37, R23, 0x3, RZ ;  /* 0x0000000317257824 */ /* 0x020fe400078e02ff */
[----:B------:R-:W-:-:S03]  /*0110*/  IMAD R34, R6, 0x6c000, RZ ;  /* 0x0006c00006227824 */ /* 0x000fc600078e02ff */
[----:B------:R-:W-:Y:S01]  /*0120*/  SHF.R.U32.HI R2, RZ, 0x3, R37 ;  /* 0x00000003ff027819 */ /* 0x000fe20000011625 */
[----:B--2---:R-:W-:Y:S01]  /*0130*/  IMAD R3, R5, 0x1b000, R34 ;  /* 0x0001b00005037824 */ /* 0x004fe200078e0222 */
[----:B------:R-:W-:-:S04]  /*0140*/  LOP3.LUT R4, R37, 0x6, RZ, 0xc0, !PT ;  /* 0x0000000625047812 */ /* 0x000fc800078ec0ff */
[----:B------:R-:W-:Y:S02]  /*0150*/  LOP3.LUT R3, R3, R2, RZ, 0xfc, !PT ;  /* 0x0000000203037212 */ /* 0x000fe400078efcff */
[----:B------:R-:W-:Y:S02]  /*0160*/  ISETP.NE.AND P0, PT, R4, 0x6, PT ;  /* 0x000000060400780c */ /* 0x000fe40003f05270 */
[----:B------:R-:W-:-:S05]  /*0170*/  IADD3 R24, P1, PT, R3, UR4, RZ ;  /* 0x0000000403187c10 */ /* 0x000fca000ff3e0ff */
[----:B------:R-:W-:-:S06]  /*0180*/  IMAD.X R25, RZ, RZ, UR5, P1 ;  /* 0x00000005ff197e24 */ /* 0x000fcc00088e06ff */
[----:B----4-:R-:W2:Y:S04]  /*0190*/  @P0 LDG.E.U8.CONSTANT R10, desc[UR8][R24.64+0x3600] ;  /* 0x00360008180a0981 */ /* 0x010ea8000c1e9100 */
[----:B------:R-:W4:Y:S04]  /*01a0*/  @!P0 LDG.E.U8.CONSTANT R17, desc[UR8][R24.64+0x3600] ;  /* 0x0036000818118981 */ /* 0x000f28000c1e9100 */
[----:B------:R-:W5:Y:S04]  /*01b0*/  @!P0 LDG.E.U8.CONSTANT R46, desc[UR8][R24.64+0x3601] ;  /* 0x00360108182e8981 */ /* 0x000f68000c1e9100 */
[----:B------:R-:W5:Y:S04]  /*01c0*/  @!P0 LDG.E.U8.CONSTANT R4, desc[UR8][R24.64+0x360c] ;  /* 0x00360c0818048981 */ /* 0x000f68000c1e9100 */
[----:B------:R-:W5:Y:S04]  /*01d0*/  @P0 LDG.E.U8.CONSTANT R27, desc[UR8][R24.64+0x360c] ;  /* 0x00360c08181b0981 */ /* 0x000f68000c1e9100 */
[----:B------:R-:W5:Y:S01]  /*01e0*/  @!P0 LDG.E.U8.CONSTANT R32, desc[UR8][R24.64+0x360d] ;  /* 0x00360d0818208981 */ /* 0x000f62000c1e9100 */
[----:B------:R-:W-:-:S03]  /*01f0*/  IMAD R3, R6, 0x4, R5 ;  /* 0x0000000406037824 */ /* 0x000fc600078e0205 */
[----:B------:R-:W5:Y:S01]  /*0200*/  @!P0 LDG.E.U8.CONSTANT R30, desc[UR8][R24.64+0x6c01] ;  /* 0x006c0108181e8981 */ /* 0x000f62000c1e9100 */
[----:B------:R-:W-:-:S03]  /*0210*/  IMAD.SHL.U32 R3, R3, 0x8, RZ ;  /* 0x0000000803037824 */ /* 0x000fc600078e00ff */
[----:B------:R-:W5:Y:S01]  /*0220*/  @!P0 LDG.E.U8.CONSTANT R18, desc[UR8][R24.64+0x6c00] ;  /* 0x006c000818128981 */ /* 0x000f62000c1e9100 */
[----:B---3--:R-:W-:-:S03]  /*0230*/  IMAD.WIDE.U32 R42, R3, 0x2, R42 ;  /* 0x00000002032a7825 */ /* 0x008fc600078e002a */
[----:B------:R-:W3:Y:S01]  /*0240*/  @!P0 LDG.E.U8.CONSTANT R22, desc[UR8][R24.64+0x6c0c] ;  /* 0x006c0c0818168981 */ /* 0x000ee2000c1e9100 */
[----:B------:R-:W-:-:S03]  /*0250*/  IMAD.WIDE.U32 R40, R3, 0x2, R40 ;  /* 0x0000000203287825 */ /* 0x000fc600078e0028 */
[----:B------:R-:W3:Y:S04]  /*0260*/  LDG.E.U16.CONSTANT R31, desc[UR8][R42.64+0x2] ;  /* 0x000002082a1f7981 */ /* 0x000ee8000c1e9500 */
[----:B------:R-:W3:Y:S01]  /*0270*/  LDG.E.U16.CONSTANT R38, desc[UR8][R40.64+0x2] ;  /* 0x0000020828267981 */ /* 0x000ee2000c1e9500 */
[----:B------:R-:W1:Y:S01]  /*0280*/  S2R R3, SR_SWINHI ;  /* 0x0000000000037919 */ /* 0x000e620000002f00 */
[----:B------:R-:W-:Y:S02]  /*0290*/  LEA R6, R26, R21, 0x18 ;  /* 0x000000151a067211 */ /* 0x000fe400078ec0ff */
[----:B------:R-:W3:Y:S04]  /*02a0*/  @!P0 LDG.E.U8.CONSTANT R20, desc[UR8][R24.64+0x6c0d] ;  /* 0x006c0d0818148981 */ /* 0x000ee8000c1e9100 */
[----:B------:R-:W3:Y:S01]  /*02b0*/  @P0 LDG.E.U8.CONSTANT R11, desc[UR8][R24.64+0x6c00] ;  /* 0x006c0008180b0981 */ /* 0x000ee2000c1e9100 */
[----:B------:R-:W-:Y:S01]  /*02c0*/  IMAD R28, R0, 0x4, R5 ;  /* 0x00000004001c7824 */ /* 0x000fe200078e0205 */
[----:B------:R-:W-:Y:S01]  /*02d0*/  SHF.R.U32.HI R33, RZ, 0x3, R23 ;  /* 0x00000003ff217819 */ /* 0x000fe20000011617 */
[----:B------:R-:W-:Y:S01]  /*02e0*/  IMAD.SHL.U32 R36, R23, 0x8, RZ ;  /* 0x0000000817247824 */ /* 0x000fe200078e00ff */
[----:B------:R-:W3:Y:S01]  /*02f0*/  @P0 LDG.E.U8.CONSTANT R16, desc[UR8][R24.64+0x6c0c] ;  /* 0x006c0c0818100981 */ /* 0x000ee2000c1e9100 */
[----:B------:R-:W-:-:S03]  /*0300*/  IMAD R28, R28, 0x240, RZ ;  /* 0x000002401c1c7824 */ /* 0x000fc600078e02ff */
[----:B------:R-:W-:Y:S01]  /*0310*/  LOP3.LUT R36, R36, 0x38, RZ, 0xc0, !PT ;  /* 0x0000003824247812 */ /* 0x000fe200078ec0ff */
[----:B------:R-:W-:Y:S01]  /*0320*/  IMAD R35, R33, 0x48, R28 ;  /* 0x0000004821237824 */ /* 0x000fe200078e021c */
[----:B------:R-:W3:Y:S01]  /*0330*/  @P0 LDG.E.U8.CONSTANT R9, desc[UR8][R24.64+0xa200] ;  /* 0x00a2000818090981 */ /* 0x000ee2000c1e9100 */
[----:B------:R-:W-:Y:S02]  /*0340*/  IMAD R0, R7, 0x2, R0 ;  /* 0x0000000207007824 */ /* 0x000fe400078e0200 */
[----:B------:R-:W-:Y:S01]  /*0350*/  IMAD.IADD R35, R36, 0x1, R35 ;  /* 0x0000000124237824 */ /* 0x000fe200078e0223 */
[----:B------:R-:W3:Y:S04]  /*0360*/  @!P0 LDG.E.U8.CONSTANT R44, desc[UR8][R24.64+0xa20d] ;  /* 0x00a20d08182c8981 */ /* 0x000ee8000c1e9100 */
[----:B------:R-:W3:Y:S04]  /*0370*/  @!P0 LDG.E.U8.CONSTANT R19, desc[UR8][R24.64+0xa20c] ;  /* 0x00a20c0818138981 */ /* 0x000ee8000c1e9100 */
[----:B------:R-:W3:Y:S01]  /*0380*/  @!P0 LDG.E.U8.CONSTANT R29, desc[UR8][R24.64+0xa200] ;  /* 0x00a20008181d8981 */ /* 0x000ee2000c1e9100 */
[----:B------:R-:W-:-:S02]  /*0390*/  MOV R6, R6 ;  /* 0x0000000600067202 */ /* 0x000fc40000000f00 */
[----:B-1----:R-:W-:-:S03]  /*03a0*/  MOV R7, R3 ;  /* 0x0000000300077202 */ /* 0x002fc60000000f00 */
[----:B------:R-:W-:-:S05]  /*03b0*/  IMAD.WIDE.U32 R6, R35, 0x2, R6 ;  /* 0x0000000223067825 */ /* 0x000fca00078e0006 */
[----:B------:R-:W-:Y:S01]  /*03c0*/  MOV R39, R6 ;  /* 0x0000000600277202 */ /* 0x000fe20000000f00 */
[----:B------:R-:W-:Y:S01]  /*03d0*/  IMAD R8, R0, 0x4, R5 ;  /* 0x0000000400087824 */ /* 0x000fe200078e0205 */
[----:B------:R-:W-:-:S03]  /*03e0*/  IADD3 R6, P1, PT, R6, 0x240, RZ ;  /* 0x0000024006067810 */ /* 0x000fc60007f3e0ff */
[----:B------:R-:W-:Y:S02]  /*03f0*/  IMAD R3, R8, 0x8, R33 ;  /* 0x0000000808037824 */ /* 0x000fe400078e0221 */
[----:B------:R-:W-:Y:S01]  /*0400*/  IMAD.X R7, RZ, RZ, R7, P1 ;  /* 0x000000ffff077224 */ /* 0x000fe200008e0607 */
[----:B------:R-:W3:Y:S01]  /*0410*/  @!P0 LDG.E.U8.CONSTANT R8, desc[UR8][R24.64+0xa201] ;  /* 0x00a2010818088981 */ /* 0x000ee2000c1e9100 */
[----:B------:R-:W-:-:S03]  /*0420*/  IMAD R3, R3, 0x9000, R36 ;  /* 0x0000900003037824 */ /* 0x000fc600078e0224 */
[----:B------:R-:W-:Y:S01]  /*0430*/  MOV R45, R6 ;  /* 0x00000006002d7202 */ /* 0x000fe20000000f00 */
[----:B------:R-:W-:Y:S02]  /*0440*/  IMAD.WIDE.U32 R14, R3, 0x2, R14 ;  /* 0x00000002030e7825 */ /* 0x000fe400078e000e */
[----:B------:R-:W3:Y:S01]  /*0450*/  @P0 LDG.E.U8.CONSTANT R3, desc[UR8][R24.64+0xa20c] ;  /* 0x00a20c0818030981 */ /* 0x000ee2000c1e9100 */
[----:B------:R-:W-:Y:S01]  /*0460*/  IADD3 R12, P1, PT, R14, 0x48000, RZ ;  /* 0x000480000e0c7810 */ /* 0x000fe20007f3e0ff */
[----:B------:R-:W-:Y:S02]  /*0470*/  IMAD.MOV.U32 R6, RZ, RZ, -0x1 ;  /* 0xffffffffff067424 */ /* 0x000fe400078e00ff */
[----:B------:R-:W-:Y:S01]  /*0480*/  @!PT LDS RZ, [RZ] ;  /* 0x00000000fffff984 */ /* 0x000fe20000000800 */
[----:B------:R-:W-:Y:S01]  /*0490*/  @!PT LDS RZ, [RZ] ;  /* 0x00000000fffff984 */ /* 0x000fe20000000800 */
[----:B------:R-:W-:Y:S01]  /*04a0*/  @!PT LDS RZ, [RZ] ;  /* 0x00000000fffff984 */ /* 0x000fe20000000800 */
[----:B------:R-:W-:Y:S02]  /*04b0*/  LDGSTS.E.BYPASS.LTC128B.128 [R39], desc[UR8][R14.64] ;  /* 0x000000000e277fae */ /* 0x000fe4000b981a08 */
[----:B------:R-:W-:-:S05]  /*04c0*/  IMAD.X R13, RZ, RZ, R15, P1 ;  /* 0x000000ffff0d7224 */ /* 0x000fca00008e060f */
[----:B------:R1:W-:Y:S04]  /*04d0*/  LDGSTS.E.BYPASS.LTC128B.128 [R45], desc[UR8][R12.64] ;  /* 0x000000000c2d7fae */ /* 0x0003e8000b981a08 */
[----:B------:R-:W3:Y:S04]  /*04e0*/  @!P0 LDG.E.U8.CONSTANT R14, desc[UR8][R24.64+0xd800] ;  /* 0x00d80008180e8981 */ /* 0x000ee8000c1e9100 */
[----:B------:R-:W3:Y:S01]  /*04f0*/  LDG.E.U16.CONSTANT R12, desc[UR8][R42.64+0x4] ;  /* 0x000004082a0c7981 */ /* 0x000ee2000c1e9500 */
[----:B--2---:R-:W-:Y:S02]  /*0500*/  @P0 PRMT R7, R10, 0x8880, RZ ;  /* 0x000088800a070816 */ /* 0x004fe400000000ff */
[----:B------:R-:W-:-:S04]  /*0510*/  LOP3.LUT R10, R37, 0x7, RZ, 0xc0, !PT ;  /* 0x00000007250a7812 */ /* 0x000fc800078ec0ff */
[----:B------:R-:W-:-:S04]  /*0520*/  @P0 SHF.R.S32.HI R7, RZ, R10, R7 ;  /* 0x0000000aff070219 */ /* 0x000fc80000011407 */
[----:B------:R-:W-:Y:S02]  /*0530*/  @P0 LOP3.LUT R37, R7, 0x7, RZ, 0xc0, !PT ;  /* 0x0000000707250812 */ /* 0x000fe400078ec0ff */
[----:B------:R-:W-:Y:S02]  /*0540*/  IADD3 R7, PT, PT, -R10, 0x8, RZ ;  /* 0x000000080a077810 */ /* 0x000fe40007ffe1ff */
[----:B----4-:R-:W-:Y:S02]  /*0550*/  @!P0 PRMT R17, R17, 0x8880, RZ ;  /* 0x0000888011118816 */ /* 0x010fe400000000ff */
[-C--:B-----5:R-:W-:Y:S02]  /*0560*/  @!P0 SHF.L.U32 R46, R46, R7.reuse, RZ ;  /* 0x000000072e2e8219 */ /* 0x0a0fe400000006ff */
[----:B-1----:R-:W-:Y:S02]  /*0570*/  SHF.L.U32 R13, R6, R7, RZ ;  /* 0x00000007060d7219 */ /* 0x002fe400000006ff */
[----:B------:R-:W-:-:S02]  /*0580*/  @!P0 LOP3.LUT R46, R46, 0x6, RZ, 0xc0, !PT ;  /* 0x000000062e2e8812 */ /* 0x000fc400078ec0ff */
[-C--:B------:R-:W-:Y:S02]  /*0590*/  @!P0 SHF.R.S32.HI R17, RZ, R10.reuse, R17 ;  /* 0x0000000aff118219 */ /* 0x080fe40000011411 */
[----:B------:R-:W-:Y:S02]  /*05a0*/  @!P0 PRMT R4, R4, 0x8880, RZ ;  /* 0x0000888004048816 */ /* 0x000fe400000000ff */
[----:B------:R-:W-:Y:S02]  /*05b0*/  @!P0 LOP3.LUT R46, R46, R17, R13, 0xf4, !PT ;  /* 0x000000112e2e8212 */ /* 0x000fe400078ef40d */
[----:B------:R-:W-:Y:S01]  /*05c0*/  @P0 PRMT R15, R27, 0x8880, RZ ;  /* 0x000088801b0f0816 */ /* 0x000fe200000000ff */
[----:B------:R-:W-:Y:S01]  /*05d0*/  @!P0 IMAD.MOV.U32 R17, RZ, RZ, R4 ;  /* 0x000000ffff118224 */ /* 0x000fe200078e0004 */
[----:B------:R-:W-:Y:S01]  /*05e0*/  @!P0 SHF.L.U32 R32, R32, R7, RZ ;  /* 0x0000000720208219 */ /* 0x000fe200000006ff */
[----:B------:R-:W-:Y:S01]  /*05f0*/  @P0 I2F.F16 R37, R37 ;  /* 0x0000002500250306 */ /* 0x000fe20000200c00 */
[----:B------:R-:W-:Y:S01]  /*0600*/  @P0 SHF.R.S32.HI R15, RZ, R10, R15 ;  /* 0x0000000aff0f0219 */ /* 0x000fe2000001140f */
[----:B------:R-:W2:Y:S01]  /*0610*/  LDG.E.U16.CONSTANT R27, desc[UR8][R40.64+0x4] ;  /* 0x00000408281b7981 */ /* 0x000ea2000c1e9500 */
[----:B------:R-:W-:-:S02]  /*0620*/  @!P0 LOP3.LUT R32, R32, 0x6, RZ, 0xc0, !PT ;  /* 0x0000000620208812 */ /* 0x000fc400078ec0ff */
[----:B------:R-:W-:Y:S01]  /*0630*/  @!P0 SHF.R.S32.HI R17, RZ, R10, R17 ;  /* 0x0000000aff118219 */ /* 0x000fe20000011411 */
[----:B------:R-:W4:Y:S01]  /*0640*/  @!P0 LDG.E.U8.CONSTANT R4, desc[UR8][R24.64+0xd801] ;  /* 0x00d8010818048981 */ /* 0x000f22000c1e9100 */
[----:B------:R-:W-:Y:S02]  /*0650*/  @P0 LOP3.LUT R15, R15, 0x7, RZ, 0xc0, !PT ;  /* 0x000000070f0f0812 */ /* 0x000fe400078ec0ff */
[----:B------:R-:W-:Y:S01]  /*0660*/  @!P0 LOP3.LUT R39, R32, R17, R13, 0xf4, !PT ;  /* 0x0000001120278212 */ /* 0x000fe200078ef40d */
[----:B------:R-:W3:Y:S01]  /*0670*/  @!P0 I2F.F16 R37, R46 ;  /* 0x0000002e00258306 */ /* 0x000ee20000200c00 */
[----:B------:R-:W5:Y:S01]  /*0680*/  LDG.E.U16.CONSTANT R32, desc[UR8][R42.64+0x6] ;  /* 0x000006082a207981 */ /* 0x000f62000c1e9500 */
[----:B------:R-:W-:-:S03]  /*0690*/  @!P0 SHF.L.U32 R30, R30, R7, RZ ;  /* 0x000000071e1e8219 */ /* 0x000fc600000006ff */
[----:B------:R-:W5:Y:S03]  /*06a0*/  @P0 LDG.E.U8.CONSTANT R17, desc[UR8][R24.64+0xd800] ;  /* 0x00d8000818110981 */ /* 0x000f66000c1e9100 */
[----:B------:R1:W-:Y:S08]  /*06b0*/  @P0 I2F.F16 R6, R15 ;  /* 0x0000000f00060306 */ /* 0x0003f00000200c00 */
[----:B------:R-:W3:Y:S01]  /*06c0*/  @!P0 I2F.F16 R6, R39 ;  /* 0x0000002700068306 */ /* 0x000ee20000200c00 */
[----:B-1----:R-:W5:Y:S01]  /*06d0*/  LDG.E.U16.CONSTANT R15, desc[UR8][R40.64+0x6] ;  /* 0x00000608280f7981 */ /* 0x002f62000c1e9500 */
[----:B---3--:R-:W-:-:S02]  /*06e0*/  HFMA2 R37, R37.H0_H0, R31.H0_H0, -R38.H0_H0 ;  /* 0x2000001f25257231 */ /* 0x008fc40000140826 */
[----:B------:R-:W-:Y:S01]  /*06f0*/  HFMA2 R38, R6.H0_H0, R31.H0_H0, -R38.H0_H0 ;  /* 0x2000001f06267231 */ /* 0x000fe20000140826 */
[----:B------:R-:W-:Y:S02]  /*0700*/  @!P0 PRMT R31, R18, 0x8880, RZ ;  /* 0x00008880121f8816 */ /* 0x000fe400000000ff */
[----:B------:R-:W-:Y:S02]  /*0710*/  @!P0 LOP3.LUT R18, R30, 0x6, RZ, 0xc0, !PT ;  /* 0x000000061e128812 */ /* 0x000fe400078ec0ff */
[----:B------:R-:W-:-:S04]  /*0720*/  @!P0 SHF.R.S32.HI R31, RZ, R10, R31 ;  /* 0x0000000aff1f8219 */ /* 0x000fc8000001141f */
[----:B------:R-:W-:Y:S02]  /*0730*/  @!P0 LOP3.LUT R39, R18, R31, R13, 0xf4, !PT ;  /* 0x0000001f12278212 */ /* 0x000fe400078ef40d */
[----:B------:R-:W-:Y:S01]  /*0740*/  @!P0 PRMT R31, R22, 0x8880, RZ ;  /* 0x00008880161f8816 */ /* 0x000fe200000000ff */
[----:B------:R-:W3:Y:S03]  /*0750*/  @!P0 LDG.E.U8.CONSTANT R18, desc[UR8][R24.64+0xd80c] ;  /* 0x00d80c0818128981 */ /* 0x000ee6000c1e9100 */
[----:B------:R-:W-:Y:S01]  /*0760*/  @!P0 SHF.R.S32.HI R31, RZ, R10, R31 ;  /* 0x0000000aff1f8219 */ /* 0x000fe2000001141f */
[----:B------:R-:W3:Y:S01]  /*0770*/  @!P0 LDG.E.U8.CONSTANT R22, desc[UR8][R24.64+0xd80d] ;  /* 0x00d80d0818168981 */ /* 0x000ee2000c1e9100 */
[----:B------:R-:W-:Y:S02]  /*0780*/  @!P0 SHF.L.U32 R20, R20, R7, RZ ;  /* 0x0000000714148219 */ /* 0x000fe400000006ff */
[----:B------:R-:W-:-:S02]  /*0790*/  @P0 PRMT R11, R11, 0x8880, RZ ;  /* 0x000088800b0b0816 */ /* 0x000fc400000000ff */
[----:B------:R-:W-:Y:S02]  /*07a0*/  @!P0 LOP3.LUT R20, R20, 0x6, RZ, 0xc0, !PT ;  /* 0x0000000614148812 */ /* 0x000fe400078ec0ff */
[----:B------:R-:W-:Y:S02]  /*07b0*/  @P0 SHF.R.S32.HI R6, RZ, R10, R11 ;  /* 0x0000000aff060219 */ /* 0x000fe4000001140b */
[----:B------:R-:W-:Y:S01]  /*07c0*/  @!P0 LOP3.LUT R31, R20, R31, R13, 0xf4, !PT ;  /* 0x0000001f141f8212 */ /* 0x000fe200078ef40d */
[----:B------:R-:W3:Y:S01]  /*07d0*/  @P0 LDG.E.U8.CONSTANT R11, desc[UR8][R24.64+0xd80c] ;  /* 0x00d80c08180b0981 */ /* 0x000ee2000c1e9100 */
[----:B------:R-:W-:-:S03]  /*07e0*/  @P0 LOP3.LUT R30, R6, 0x7, RZ, 0xc0, !PT ;  /* 0x00000007061e0812 */ /* 0x000fc600078ec0ff */
[----:B------:R-:W3:Y:S01]  /*07f0*/  @!P0 LDG.E.U8.CONSTANT R20, desc[UR8][R24.64] ;  /* 0x0000000818148981 */ /* 0x000ee2000c1e9100 */
[----:B------:R-:W-:Y:S08]  /*0800*/  @P0 I2F.F16 R6, R30 ;  /* 0x0000001e00060306 */ /* 0x000ff00000200c00 */
[----:B------:R-:W2:Y:S01]  /*0810*/  @!P0 I2F.F16 R6, R39 ;  /* 0x0000002700068306 */ /* 0x000ea20000200c00 */
[----:B------:R-:W3:Y:S01]  /*0820*/  @!P0 LDG.E.U8.CONSTANT R30, desc[UR8][R24.64+0x1] ;  /* 0x00000108181e8981 */ /* 0x000ee2000c1e9100 */
[----:B------:R-:W-:-:S04]  /*0830*/  @P0 PRMT R45, R16, 0x8880, RZ ;  /* 0x00008880102d0816 */ /* 0x000fc800000000ff */
[-C--:B------:R-:W-:Y:S02]  /*0840*/  @P0 SHF.R.S32.HI R45, RZ, R10.reuse, R45 ;  /* 0x0000000aff2d0219 */ /* 0x080fe4000001142d */
[----:B------:R-:W-:Y:S02]  /*0850*/  @P0 PRMT R9, R9, 0x8880, RZ ;  /* 0x0000888009090816 */ /* 0x000fe400000000ff */
[----:B------:R-:W-:Y:S02]  /*0860*/  @P0 LOP3.LUT R45, R45, 0x7, RZ, 0xc0, !PT ;  /* 0x000000072d2d0812 */ /* 0x000fe400078ec0ff */
[----:B------:R-:W-:Y:S02]  /*0870*/  @!P0 SHF.L.U32 R44, R44, R7, RZ ;  /* 0x000000072c2c8219 */ /* 0x000fe400000006ff */
[----:B------:R-:W-:Y:S01]  /*0880*/  @P0 I2F.F16 R16, R45 ;  /* 0x0000002d00100306 */ /* 0x000fe20000200c00 */
[----:B------:R-:W-:Y:S02]  /*0890*/  @P0 SHF.R.S32.HI R9, RZ, R10, R9 ;  /* 0x0000000aff090219 */ /* 0x000fe40000011409 */
[----:B------:R-:W-:-:S05]  /*08a0*/  @!P0 LOP3.LUT R44, R44, 0x6, RZ, 0xc0, !PT ;  /* 0x000000062c2c8812 */ /* 0x000fca00078ec0ff */
[----:B------:R1:W2:Y:S01]  /*08b0*/  @!P0 I2F.F16 R16, R31 ;  /* 0x0000001f00108306 */ /* 0x0002a20000200c00 */
[----:B------:R-:W-:Y:S02]  /*08c0*/  @P0 LOP3.LUT R39, R9, 0x7, RZ, 0xc0, !PT ;  /* 0x0000000709270812 */ /* 0x000fe400078ec0ff */
[----:B-1----:R-:W-:-:S04]  /*08d0*/  @!P0 PRMT R31, R19, 0x8880, RZ ;  /* 0x00008880131f8816 */ /* 0x002fc800000000ff */
[----:B------:R-:W-:Y:S01]  /*08e0*/  @!P0 SHF.R.S32.HI R31, RZ, R10, R31 ;  /* 0x0000000aff1f8219 */ /* 0x000fe2000001141f */
[----:B------:R-:W-:Y:S03]  /*08f0*/  @P0 I2F.F16 R9, R39 ;  /* 0x0000002700090306 */ /* 0x000fe60000200c00 */
[----:B------:R-:W-:Y:S02]  /*0900*/  @!P0 LOP3.LUT R45, R44, R31, R13, 0xf4, !PT ;  /* 0x0000001f2c2d8212 */ /* 0x000fe400078ef40d */
[----:B------:R-:W3:Y:S04]  /*0910*/  @!P0 LDG.E.U8.CONSTANT R44, desc[UR8][R24.64+0xd] ;  /* 0x00000d08182c8981 */ /* 0x000ee8000c1e9100 */
[----:B------:R-:W3:Y:S01]  /*0920*/  @!P0 LDG.E.U8.CONSTANT R39, desc[UR8][R24.64+0xc] ;  /* 0x00000c0818278981 */ /* 0x000ee2000c1e9100 */
[----:B------:R-:W-:-:S02]  /*0930*/  @P0 PRMT R3, R3, 0x8880, RZ ;  /* 0x0000888003030816 */ /* 0x000fc400000000ff */
[----:B------:R-:W-:Y:S01]  /*0940*/  @!P0 PRMT R29, R29, 0x8880, RZ ;  /* 0x000088801d1d8816 */ /* 0x000fe200000000ff */
[----:B------:R-:W3:Y:S01]  /*0950*/  @P0 LDG.E.U8.CONSTANT R31, desc[UR8][R24.64+0x10e00] ;  /* 0x010e0008181f0981 */ /* 0x000ee2000c1e9100 */
[----:B------:R-:W-:Y:S01]  /*0960*/  @!P0 SHF.L.U32 R8, R8, R7, RZ ;  /* 0x0000000708088219 */ /* 0x000fe200000006ff */
[----:B------:R-:W-:Y:S01]  /*0970*/  @P0 IMAD.MOV.U32 R19, RZ, RZ, R3 ;  /* 0x000000ffff130224 */ /* 0x000fe200078e0003 */
[-C--:B------:R-:W-:Y:S01]  /*0980*/  @!P0 SHF.R.S32.HI R29, RZ, R10.reuse, R29 ;  /* 0x0000000aff1d8219 */ /* 0x080fe2000001141d */
[----:B------:R-:W3:Y:S01]  /*0990*/  @P0 LDG.E.U8.CONSTANT R3, desc[UR8][R24.64+0xc] ;  /* 0x00000c0818030981 */ /* 0x000ee2000c1e9100 */
[----:B------:R-:W-:Y:S02]  /*09a0*/  @!P0 LOP3.LUT R8, R8, 0x6, RZ, 0xc0, !PT ;  /* 0x0000000608088812 */ /* 0x000fe400078ec0ff */
[----:B------:R-:W-:Y:S02]  /*09b0*/  @P0 SHF.R.S32.HI R19, RZ, R10, R19 ;  /* 0x0000000aff130219 */ /* 0x000fe40000011413 */
[----:B------:R-:W-:-:S02]  /*09c0*/  @!P0 LOP3.LUT R29, R8, R29, R13, 0xf4, !PT ;  /* 0x0000001d081d8212 */ /* 0x000fc400078ef40d */
[----:B------:R-:W3:Y:S02]  /*09d0*/  @P0 LDG.E.U8.CONSTANT R8, desc[UR8][R24.64] ;  /* 0x0000000818080981 */ /* 0x000ee4000c1e9100 */
[----:B------:R1:W5:Y:S01]  /*09e0*/  @!P0 I2F.F16 R9, R29 ;  /* 0x0000001d00098306 */ /* 0x0003620000200c00 */
[----:B------:R-:W-:-:S07]  /*09f0*/  @P0 LOP3.LUT R29, R19, 0x7, RZ, 0xc0, !PT ;  /* 0x00000007131d0812 */ /* 0x000fce00078ec0ff */
[----:B------:R-:W-:Y:S08]  /*0a00*/  @P0 I2F.F16 R19, R29 ;  /* 0x0000001d00130306 */ /* 0x000ff00000200c00 */
[----:B------:R-:W5:Y:S01]  /*0a10*/  @!P0 I2F.F16 R19, R45 ;  /* 0x0000002d00138306 */ /* 0x000f620000200c00 */
[----:B------:R-:W-:Y:S01]  /*0a20*/  @!P0 PRMT R14, R14, 0x8880, RZ ;  /* 0x000088800e0e8816 */ /* 0x000fe200000000ff */
[----:B-1----:R-:W3:Y:S01]  /*0a30*/  @!P0 LDG.E.U8.CONSTANT R29, desc[UR8][R24.64+0x10e0c] ;  /* 0x010e0c08181d8981 */ /* 0x002ee2000c1e9100 */
[----:B--2---:R-:W-:-:S02]  /*0a40*/  HFMA2 R6, R6.H0_H0, R12.H0_H0, -R27.H0_H0 ;  /* 0x2000000c06067231 */ /* 0x004fc4000014081b */
[----:B------:R-:W-:Y:S01]  /*0a50*/  HFMA2 R12, R16.H0_H0, R12.H0_H0, -R27.H0_H0 ;  /* 0x2000000c100c7231 */ /* 0x000fe2000014081b */
[----:B----4-:R-:W-:Y:S01]  /*0a60*/  @!P0 SHF.L.U32 R4, R4, R7, RZ ;  /* 0x0000000704048219 */ /* 0x010fe200000006ff */
[----:B------:R-:W2:Y:S03]  /*0a70*/  @!P0 LDG.E.U8.CONSTANT R16, desc[UR8][R24.64+0x10e00] ;  /* 0x010e000818108981 */ /* 0x000ea6000c1e9100 */
[----:B------:R-:W-:Y:S02]  /*0a80*/  @!P0 LOP3.LUT R46, R4, 0x6, RZ, 0xc0, !PT ;  /* 0x00000006042e8812 */ /* 0x000fe400078ec0ff */
[----:B------:R-:W4:Y:S01]  /*0a90*/  @!P0 LDG.E.U8.CONSTANT R4, desc[UR8][R24.64+0x10e0d] ;  /* 0x010e0d0818048981 */ /* 0x000f22000c1e9100 */
[-CC-:B-----5:R-:W-:Y:S02]  /*0aa0*/  HFMA2 R9, R9.H0_H0, R32.reuse.H0_H0, -R15.reuse.H0_H0 ;  /* 0x2000002009097231 */ /* 0x1a0fe4000014080f */
[----:B------:R-:W-:Y:S01]  /*0ab0*/  HFMA2 R15, R19.H0_H0, R32.H0_H0, -R15.H0_H0 ;  /* 0x20000020130f7231 */ /* 0x000fe2000014080f */
[----:B------:R-:W-:Y:S01]  /*0ac0*/  @P0 PRMT R19, R17, 0x8880, RZ ;  /* 0x0000888011130816 */ /* 0x000fe200000000ff */
[----:B------:R-:W5:Y:S03]  /*0ad0*/  @!P0 LDG.E.U8.CONSTANT R32, desc[UR8][R24.64+0x10e01] ;  /* 0x010e010818208981 */ /* 0x000f66000c1e9100 */
[----:B------:R-:W-:Y:S01]  /*0ae0*/  @P0 SHF.R.S32.HI R19, RZ, R10, R19 ;  /* 0x0000000aff130219 */ /* 0x000fe20000011413 */
[----:B------:R-:W5:Y:S03]  /*0af0*/  @P0 LDG.E.U8.CONSTANT R17, desc[UR8][R24.64+0x10e0c] ;  /* 0x010e0c0818110981 */ /* 0x000f66000c1e9100 */
[----:B------:R-:W-:Y:S01]  /*0b00*/  @P0 LOP3.LUT R27, R19, 0x7, RZ, 0xc0, !PT ;  /* 0x00000007131b0812 */ /* 0x000fe200078ec0ff */
[----:B------:R-:W-:-:S05]  /*0b10*/  @!P0 IMAD.MOV.U32 R19, RZ, RZ, R14 ;  /* 0x000000ffff138224 */ /* 0x000fca00078e000e */
[-C--:B------:R-:W-:Y:S01]  /*0b20*/  @!P0 SHF.R.S32.HI R19, RZ, R10.reuse, R19 ;  /* 0x0000000aff138219 */ /* 0x080fe20000011413 */
[----:B------:R-:W-:Y:S01]  /*0b30*/  @P0 I2F.F16 R14, R27 ;  /* 0x0000001b000e0306 */ /* 0x000fe20000200c00 */
[----:B---3--:R-:W-:Y:S02]  /*0b40*/  @!P0 PRMT R18, R18, 0x8880, RZ ;  /* 0x0000888012128816 */ /* 0x008fe400000000ff */
[----:B------:R-:W-:Y:S02]  /*0b50*/  @!P0 LOP3.LUT R45, R46, R19, R13, 0xf4, !PT ;  /* 0x000000132e2d8212 */ /* 0x000fe400078ef40d */
[----:B------:R-:W-:Y:S01]  /*0b60*/  @!P0 SHF.L.U32 R48, R22, R7, RZ ;  /* 0x0000000716308219 */ /* 0x000fe200000006ff */
[----:B------:R-:W-:Y:S01]  /*0b70*/  @!P0 IMAD.MOV.U32 R27, RZ, RZ, R18 ;  /* 0x000000ffff1b8224 */ /* 0x000fe200078e0012 */
[----:B------:R-:W3:Y:S04]  /*0b80*/  @P0 LDG.E.U8.CONSTANT R19, desc[UR8][R24.64+0x14400] ;  /* 0x0144000818130981 */ /* 0x000ee8000c1e9100 */
[----:B------:R-:W-:Y:S01]  /*0b90*/  @!P0 SHF.R.S32.HI R27, RZ, R10, R27 ;  /* 0x0000000aff1b8219 */ /* 0x000fe2000001141b */
[----:B------:R-:W3:Y:S01]  /*0ba0*/  @!P0 LDG.E.U8.CONSTANT R18, desc[UR8][R24.64+0x14400] ;  /* 0x0144000818128981 */ /* 0x000ee2000c1e9100 */
[----:B------:R-:W-:-:S03]  /*0bb0*/  @!P0 LOP3.LUT R48, R48, 0x6, RZ, 0xc0, !PT ;  /* 0x0000000630308812 */ /* 0x000fc600078ec0ff */
[----:B------:R-:W3:Y:S01]  /*0bc0*/  @!P0 LDG.E.U8.CONSTANT R22, desc[UR8][R24.64+0x14401] ;  /* 0x0144010818168981 */ /* 0x000ee2000c1e9100 */
[----:B------:R-:W-:Y:S02]  /*0bd0*/  @!P0 LOP3.LUT R48, R48, R27, R13, 0xf4, !PT ;  /* 0x0000001b30308212 */ /* 0x000fe400078ef40d */
[----:B------:R-:W-:Y:S02]  /*0be0*/  @!P0 PRMT R27, R20, 0x8880, RZ ;  /* 0x00008880141b8816 */ /* 0x000fe400000000ff */
[----:B------:R-:W3:Y:S02]  /*0bf0*/  @P0 LDG.E.U8.CONSTANT R20, desc[UR8][R24.64+0x1440c] ;  /* 0x01440c0818140981 */ /* 0x000ee4000c1e9100 */
[----:B------:R-:W-:Y:S02]  /*0c00*/  @!P0 SHF.R.S32.HI R27, RZ, R10, R27 ;  /* 0x0000000aff1b8219 */ /* 0x000fe4000001141b */
[----:B------:R-:W-:-:S04]  /*0c10*/  @!P0 SHF.L.U32 R30, R30, R7, RZ ;  /* 0x000000071e1e8219 */ /* 0x000fc800000006ff */
[----:B------:R-:W-:Y:S01]  /*0c20*/  @!P0 LOP3.LUT R30, R30, 0x6, RZ, 0xc0, !PT ;  /* 0x000000061e1e8812 */ /* 0x000fe200078ec0ff */
[----:B------:R1:W-:Y:S03]  /*0c30*/  @!P0 I2F.F16 R14, R45 ;  /* 0x0000002d000e8306 */ /* 0x0003e60000200c00 */
[----:B-1----:R-:W-:Y:S02]  /*0c40*/  @!P0 LOP3.LUT R45, R30, R27, R13, 0xf4, !PT ;  /* 0x0000001b1e2d8212 */ /* 0x002fe400078ef40d */
[----:B------:R-:W3:Y:S04]  /*0c50*/  @!P0 LDG.E.U8.CONSTANT R30, desc[UR8][R24.64+0x1440d] ;  /* 0x01440d08181e8981 */ /* 0x000ee8000c1e9100 */
[----:B------:R-:W3:Y:S01]  /*0c60*/  @!P0 LDG.E.U8.CONSTANT R27, desc[UR8][R24.64+0x1440c] ;  /* 0x01440c08181b8981 */ /* 0x000ee2000c1e9100 */
[----:B------:R-:W-:-:S04]  /*0c70*/  @P0 PRMT R11, R11, 0x8880, RZ ;  /* 0x000088800b0b0816 */ /* 0x000fc800000000ff */
[----:B------:R-:W-:-:S04]  /*0c80*/  @P0 SHF.R.S32.HI R11, RZ, R10, R11 ;  /* 0x0000000aff0b0219 */ /* 0x000fc8000001140b */
[----:B------:R-:W-:-:S04]  /*0c90*/  @P0 LOP3.LUT R46, R11, 0x7, RZ, 0xc0, !PT ;  /* 0x000000070b2e0812 */ /* 0x000fc800078ec0ff */
[----:B------:R-:W-:Y:S01]  /*0ca0*/  @P0 I2F.F16 R11, R46 ;  /* 0x0000002e000b0306 */ /* 0x000fe20000200c00 */
[----:B------:R-:W-:Y:S02]  /*0cb0*/  @!P0 SHF.L.U32 R44, R44, R7, RZ ;  /* 0x000000072c2c8219 */ /* 0x000fe400000006ff */
[----:B------:R-:W-:Y:S02]  /*0cc0*/  @!P0 PRMT R39, R39, 0x8880, RZ ;  /* 0x0000888027278816 */ /* 0x000fe400000000ff */
[----:B------:R-:W-:Y:S02]  /*0cd0*/  @!P0 LOP3.LUT R44, R44, 0x6, RZ, 0xc0, !PT ;  /* 0x000000062c2c8812 */ /* 0x000fe400078ec0ff */
[----:B------:R-:W-:Y:S01]  /*0ce0*/  @!P0 SHF.R.S32.HI R39, RZ, R10, R39 ;  /* 0x0000000aff278219 */ /* 0x000fe20000011427 */
[----:B------:R1:W-:Y:S03]  /*0cf0*/  @!P0 I2F.F16 R11, R48 ;  /* 0x00000030000b8306 */ /* 0x0003e60000200c00 */
[----:B-1----:R-:W-:-:S02]  /*0d00*/  @!P0 LOP3.LUT R48, R44, R39, R13, 0xf4, !PT ;  /* 0x000000272c308212 */ /* 0x002fc400078ef40d */
[----:B------:R-:W3:Y:S04]  /*0d10*/  @!P0 LDG.E.U8.CONSTANT R44, desc[UR8][R24.64+0x17a01] ;  /* 0x017a0108182c8981 */ /* 0x000ee8000c1e9100 */
[----:B------:R-:W3:Y:S01]  /*0d20*/  @!P0 LDG.E.U8.CONSTANT R39, desc[UR8][R24.64+0x17a00] ;  /* 0x017a000818278981 */ /* 0x000ee2000c1e9100 */
[----:B------:R-:W-:Y:S02]  /*0d30*/  @P0 PRMT R47, R8, 0x8880, RZ ;  /* 0x00008880082f0816 */ /* 0x000fe400000000ff */
[----:B------:R-:W-:Y:S02]  /*0d40*/  @P0 PRMT R3, R3, 0x8880, RZ ;  /* 0x0000888003030816 */ /* 0x000fe400000000ff */
[-C--:B------:R-:W-:Y:S02]  /*0d50*/  @P0 SHF.R.S32.HI R47, RZ, R10.reuse, R47 ;  /* 0x0000000aff2f0219 */ /* 0x080fe4000001142f */
[----:B------:R-:W-:-:S02]  /*0d60*/  @P0 SHF.R.S32.HI R46, RZ, R10, R3 ;  /* 0x0000000aff2e0219 */ /* 0x000fc40000011403 */
[----:B------:R-:W-:Y:S02]  /*0d70*/  @P0 PRMT R31, R31, 0x8880, RZ ;  /* 0x000088801f1f0816 */ /* 0x000fe400000000ff */
[----:B------:R-:W-:Y:S02]  /*0d80*/  @P0 LOP3.LUT R47, R47, 0x7, RZ, 0xc0, !PT ;  /* 0x000000072f2f0812 */ /* 0x000fe400078ec0ff */
[----:B------:R-:W-:Y:S02]  /*0d90*/  @P0 LOP3.LUT R46, R46, 0x7, RZ, 0xc0, !PT ;  /* 0x000000072e2e0812 */ /* 0x000fe400078ec0ff */
[----:B------:R-:W-:Y:S01]  /*0da0*/  @P0 SHF.R.S32.HI R31, RZ, R10, R31 ;  /* 0x0000000aff1f0219 */ /* 0x000fe2000001141f */
[----:B------:R-:W-:Y:S01]  /*0db0*/  @P0 I2F.F16 R8, R47 ;  /* 0x0000002f00080306 */ /* 0x000fe20000200c00 */
[----:B------:R-:W-:-:S07]  /*0dc0*/  @!P0 PRMT R29, R29, 0x8880, RZ ;  /* 0x000088801d1d8816 */ /* 0x000fce00000000ff */
[----:B------:R-:W-:Y:S01]  /*0dd0*/  @!P0 I2F.F16 R8, R45 ;  /* 0x0000002d00088306 */ /* 0x000fe20000200c00 */
[----:B------:R-:W-:-:S07]  /*0de0*/  @!P0 SHF.R.S32.HI R29, RZ, R10, R29 ;  /* 0x0000000aff1d8219 */ /* 0x000fce000001141d */
[----:B------:R1:W-:Y:S01]  /*0df0*/  @P0 I2F.F16 R3, R46 ;  /* 0x0000002e00030306 */ /* 0x0003e20000200c00 */
[----:B------:R-:W3:Y:S01]  /*0e00*/  @P0 LDG.E.U8.CONSTANT R45, desc[UR8][R24.64+0x17a00] ;  /* 0x017a0008182d0981 */ /* 0x000ee2000c1e9100 */
[----:B-1----:R-:W-:Y:S02]  /*0e10*/  @P0 LOP3.LUT R46, R31, 0x7, RZ, 0xc0, !PT ;  /* 0x000000071f2e0812 */ /* 0x002fe400078ec0ff */
[----:B--2---:R-:W-:Y:S02]  /*0e20*/  @!P0 PRMT R31, R16, 0x8880, RZ ;  /* 0x00008880101f8816 */ /* 0x004fe400000000ff */
[----:B----4-:R-:W-:-:S04]  /*0e30*/  @!P0 SHF.L.U32 R4, R4, R7, RZ ;  /* 0x0000000704048219 */ /* 0x010fc800000006ff */
[----:B------:R-:W-:Y:S02]  /*0e40*/  @!P0 LOP3.LUT R4, R4, 0x6, RZ, 0xc0, !PT ;  /* 0x0000000604048812 */ /* 0x000fe400078ec0ff */
[----:B------:R-:W-:Y:S02]  /*0e50*/  @!P0 SHF.R.S32.HI R31, RZ, R10, R31 ;  /* 0x0000000aff1f8219 */ /* 0x000fe4000001141f */
[----:B------:R-:W-:Y:S02]  /*0e60*/  @!P0 LOP3.LUT R29, R4, R29, R13, 0xf4, !PT ;  /* 0x0000001d041d8212 */ /* 0x000fe400078ef40d */
[----:B------:R-:W2:Y:S01]  /*0e70*/  @P0 LDG.E.U8.CONSTANT R4, desc[UR8][R24.64+0x17a0c] ;  /* 0x017a0c0818040981 */ /* 0x000ea2000c1e9100 */
[----:B-----5:R-:W-:-:S04]  /*0e80*/  @!P0 SHF.L.U32 R32, R32, R7, RZ ;  /* 0x0000000720208219 */ /* 0x020fc800000006ff */
[----:B------:R-:W-:Y:S01]  /*0e90*/  @!P0 LOP3.LUT R32, R32, 0x6, RZ, 0xc0, !PT ;  /* 0x0000000620208812 */ /* 0x000fe200078ec0ff */
[----:B------:R-:W-:Y:S03]  /*0ea0*/  @P0 I2F.F16 R16, R46 ;  /* 0x0000002e00100306 */ /* 0x000fe60000200c00 */
[----:B------:R-:W-:Y:S02]  /*0eb0*/  @!P0 LOP3.LUT R31, R32, R31, R13, 0xf4, !PT ;  /* 0x0000001f201f8212 */ /* 0x000fe400078ef40d */
[----:B------:R-:W-:-:S03]  /*0ec0*/  @P0 PRMT R17, R17, 0x8880, RZ ;  /* 0x0000888011110816 */ /* 0x000fc600000000ff */
[----:B------:R-:W1:Y:S01]  /*0ed0*/  @!P0 I2F.F16 R16, R31 ;  /* 0x0000001f00108306 */ /* 0x000e620000200c00 */
[----:B---3--:R-:W-:-:S04]  /*0ee0*/  @P0 PRMT R19, R19, 0x8880, RZ ;  /* 0x0000888013130816 */ /* 0x008fc800000000ff */
[-C--:B------:R-:W-:Y:S02]  /*0ef0*/  @P0 SHF.R.S32.HI R19, RZ, R10.reuse, R19 ;  /* 0x0000000aff130219 */ /* 0x080fe40000011413 */
[----:B------:R-:W-:Y:S02]  /*0f00*/  @!P0 PRMT R47, R18, 0x8880, RZ ;  /* 0x00008880122f8816 */ /* 0x000fe400000000ff */
[----:B------:R-:W-:Y:S02]  /*0f10*/  @P0 LOP3.LUT R31, R19, 0x7, RZ, 0xc0, !PT ;  /* 0x00000007131f0812 */ /* 0x000fe400078ec0ff */
[----:B------:R-:W-:Y:S01]  /*0f20*/  @!P0 SHF.R.S32.HI R46, RZ, R10, R47 ;  /* 0x0000000aff2e8219 */ /* 0x000fe2000001142f */
[----:B------:R-:W3:Y:S01]  /*0f30*/  @!P0 LDG.E.U8.CONSTANT R19, desc[UR8][R24.64+0x17a0c] ;  /* 0x017a0c0818138981 */ /* 0x000ee2000c1e9100 */
[----:B------:R-:W-:-:S03]  /*0f40*/  @P0 PRMT R47, R20, 0x8880, RZ ;  /* 0x00008880142f0816 */ /* 0x000fc600000000ff */
[----:B------:R-:W4:Y:S01]  /*0f50*/  @!P0 LDG.E.U8.CONSTANT R20, desc[UR8][R24.64+0x17a0d] ;  /* 0x017a0d0818148981 */ /* 0x000f22000c1e9100 */
[----:B------:R-:W-:-:S04]  /*0f60*/  @P0 SHF.R.S32.HI R17, RZ, R10, R17 ;  /* 0x0000000aff110219 */ /* 0x000fc80000011411 */
[----:B------:R-:W-:-:S04]  /*0f70*/  @P0 LOP3.LUT R32, R17, 0x7, RZ, 0xc0, !PT ;  /* 0x0000000711200812 */ /* 0x000fc800078ec0ff */
[----:B------:R-:W-:Y:S01]  /*0f80*/  @P0 I2F.F16 R17, R32 ;  /* 0x0000002000110306 */ /* 0x000fe20000200c00 */
[-C--:B------:R-:W-:Y:S01]  /*0f90*/  @!P0 SHF.L.U32 R22, R22, R7.reuse, RZ ;  /* 0x0000000716168219 */ /* 0x080fe200000006ff */
[----:B------:R-:W1:Y:S03]  /*0fa0*/  LDG.E.U16.CONSTANT R24, desc[UR8][R42.64+0xa] ;  /* 0x00000a082a187981 */ /* 0x000e66000c1e9500 */
[----:B------:R-:W-:Y:S01]  /*0fb0*/  @!P0 LOP3.LUT R22, R22, 0x6, RZ, 0xc0, !PT ;  /* 0x0000000616168812 */ /* 0x000fe200078ec0ff */
[----:B------:R-:W1:Y:S02]  /*0fc0*/  LDG.E.U16.CONSTANT R25, desc[UR8][R40.64+0xa] ;  /* 0x00000a0828197981 */ /* 0x000e64000c1e9500 */
[----:B------:R5:W1:Y:S01]  /*0fd0*/  @!P0 I2F.F16 R17, R29 ;  /* 0x0000001d00118306 */ /* 0x000a620000200c00 */
[----:B------:R-:W-:Y:S02]  /*0fe0*/  @!P0 LOP3.LUT R46, R22, R46, R13, 0xf4, !PT ;  /* 0x0000002e162e8212 */ /* 0x000fe400078ef40d */
[----:B------:R-:W4:Y:S01]  /*0ff0*/  LDG.E.U16.CONSTANT R22, desc[UR8][R40.64+0x8] ;  /* 0x0000080828167981 */ /* 0x000f22000c1e9500 */
[----:B------:R-:W-:Y:S01]  /*1000*/  @!P0 SHF.L.U32 R30, R30, R7, RZ ;  /* 0x000000071e1e8219 */ /* 0x000fe200000006ff */
[----:B-----5:R-:W-:Y:S01]  /*1010*/  VIADD R29, R21, 0x4800 ;  /* 0x00004800151d7836 */ /* 0x020fe20000000000 */
[----:B------:R-:W-:-:S02]  /*1020*/  @!P0 PRMT R27, R27, 0x8880, RZ ;  /* 0x000088801b1b8816 */ /* 0x000fc400000000ff */
[----:B------:R5:W-:Y:S01]  /*1030*/  @P0 I2F.F16 R18, R31 ;  /* 0x0000001f00120306 */ /* 0x000be20000200c00 */
[----:B------:R-:W-:Y:S01]  /*1040*/  @!P0 LOP3.LUT R30, R30, 0x6, RZ, 0xc0, !PT ;  /* 0x000000061e1e8812 */ /* 0x000fe200078ec0ff */
[----:B------:R-:W4:Y:S06]  /*1050*/  LDG.E.U16.CONSTANT R21, desc[UR8][R42.64+0x8] ;  /* 0x000008082a157981 */ /* 0x000f2c000c1e9500 */
[----:B------:R5:W-:Y:S01]  /*1060*/  @!P0 I2F.F16 R18, R46 ;  /* 0x0000002e00128306 */ /* 0x000be20000200c00 */
[----:B------:R-:W-:Y:S01]  /*1070*/  LEA R32, R26, R29, 0x18 ;  /* 0x0000001d1a207211 */ /* 0x000fe200078ec0ff */
[----:B------:R-:W-:Y:S01]  /*1080*/  IMAD.IADD R29, R28, 0x1, R23 ;  /* 0x000000011c1d7824 */ /* 0x000fe200078e0217 */
[----:B-----5:R-:W5:Y:S03]  /*1090*/  LDG.E.U16.CONSTANT R31, desc[UR8][R40.64+0xe] ;  /* 0x00000e08281f7981 */ /* 0x020f66000c1e9500 */
[----:B------:R-:W-:Y:S01]  /*10a0*/  IMAD R32, R29, 0x2, R32 ;  /* 0x000000021d207824 */ /* 0x000fe200078e0220 */
[----:B------:R-:W5:Y:S04]  /*10b0*/  LDG.E.U16.CONSTANT R28, desc[UR8][R42.64] ;  /* 0x000000082a1c7981 */ /* 0x000f68000c1e9500 */
[----:B------:R-:W-:Y:S04]  /*10c0*/  STS.U16 [R32+0x1b0], R9 ;  /* 0x0001b00920007388 */ /* 0x000fe80000000400 */
[----:B------:R-:W-:Y:S04]  /*10d0*/  STS.U16 [R32+0x160], R12 ;  /* 0x0001600c20007388 */ /* 0x000fe80000000400 */
[----:B------:R-:W-:Y:S01]  /*10e0*/  STS.U16 [R32+0x1f0], R15 ;  /* 0x0001f00f20007388 */ /* 0x000fe20000000400 */
[----:B------:R-:W-:-:S03]  /*10f0*/  @!P0 SHF.R.S32.HI R46, RZ, R10, R27 ;  /* 0x0000000aff2e8219 */ /* 0x000fc6000001141b */
[----:B------:R-:W5:Y:S01]  /*1100*/  LDG.E.U16.CONSTANT R29, desc[UR8][R40.64] ;  /* 0x00000008281d7981 */ /* 0x000f62000c1e9500 */
[----:B------:R-:W-:-:S03]  /*1110*/  @!P0 LOP3.LUT R46, R30, R46, R13, 0xf4, !PT ;  /* 0x0000002e1e2e8212 */ /* 0x000fc600078ef40d */
[----:B------:R-:W5:Y:S04]  /*1120*/  LDG.E.U16.CONSTANT R30, desc[UR8][R42.64+0xe] ;  /* 0x00000e082a1e7981 */ /* 0x000f68000c1e9500 */
[----:B------:R-:W5:Y:S04]  /*1130*/  LDG.E.U16.CONSTANT R26, desc[UR8][R42.64+0xc] ;  /* 0x00000c082a1a7981 */ /* 0x000f68000c1e9500 */
[----:B------:R-:W5:Y:S01]  /*1140*/  LDG.E.U16.CONSTANT R27, desc[UR8][R40.64+0xc] ;  /* 0x00000c08281b7981 */ /* 0x000f62000c1e9500 */
[----:B------:R-:W-:Y:S02]  /*1150*/  @!P0 SHF.L.U32 R44, R44, R7, RZ ;  /* 0x000000072c2c8219 */ /* 0x000fe400000006ff */
[----:B------:R-:W-:-:S02]  /*1160*/  @!P0 PRMT R39, R39, 0x8880, RZ ;  /* 0x0000888027278816 */ /* 0x000fc400000000ff */
[----:B------:R-:W-:Y:S02]  /*1170*/  @!P0 LOP3.LUT R44, R44, 0x6, RZ, 0xc0, !PT ;  /* 0x000000062c2c8812 */ /* 0x000fe400078ec0ff */
[----:B------:R-:W-:-:S04]  /*1180*/  @!P0 SHF.R.S32.HI R39, RZ, R10, R39 ;  /* 0x0000000aff278219 */ /* 0x000fc80000011427 */
[----:B------:R-:W-:Y:S02]  /*1190*/  @!P0 LOP3.LUT R39, R44, R39, R13, 0xf4, !PT ;  /* 0x000000272c278212 */ /* 0x000fe400078ef40d */
[----:B------:R-:W2:Y:S01]  /*11a0*/  S2R R44, SR_LANEID ;  /* 0x00000000002c7919 */ /* 0x000ea20000000000 */
[----:B------:R-:W-:-:S04]  /*11b0*/  @P0 SHF.R.S32.HI R47, RZ, R10, R47 ;  /* 0x0000000aff2f0219 */ /* 0x000fc8000001142f */
[----:B------:R-:W-:-:S04]  /*11c0*/  @P0 LOP3.LUT R47, R47, 0x7, RZ, 0xc0, !PT ;  /* 0x000000072f2f0812 */ /* 0x000fc800078ec0ff */
[----:B------:R2:W-:Y:S02]  /*11d0*/  @P0 I2F.F16 R23, R47 ;  /* 0x0000002f00170306 */ /* 0x0005e40000200c00 */
[----:B--2---:R-:W-:Y:S02]  /*11e0*/  IMAD R47, R33, 0x9000, RZ ;  /* 0x00009000212f7824 */ /* 0x004fe400078e02ff */
[----:B------:R-:W-:Y:S02]  /*11f0*/  IMAD R33, R0, 0x120000, RZ ;  /* 0x0012000000217824 */ /* 0x000fe400078e02ff */
[----:B------:R-:W-:-:S05]  /*1200*/  IMAD R0, R5, 0x48000, RZ ;  /* 0x0004800005007824 */ /* 0x000fca00078e02ff */
[----:B------:R-:W-:-:S04]  /*1210*/  IADD3 R47, P1, P2, R47, R33, R0 ;  /* 0x000000212f2f7210 */ /* 0x000fc80007a3e000 */
[----:B------:R-:W-:Y:S02]  /*1220*/  LOP3.LUT R0, R47, R36, RZ, 0xfc, !PT ;  /* 0x000000242f007212 */ /* 0x000fe400078efcff */
[--C-:B------:R-:W-:Y:S01]  /*1230*/  SHF.R.U32.HI R36, RZ, 0x3, R44.reuse ;  /* 0x00000003ff247819 */ /* 0x100fe2000001162c */
[----:B------:R2:W5:Y:S01]  /*1240*/  @!P0 I2F.F16 R3, R48 ;  /* 0x0000003000038306 */ /* 0x0005620000200c00 */
[----:B------:R-:W-:Y:S02]  /*1250*/  @P0 PRMT R33, R45, 0x8880, RZ ;  /* 0x000088802d210816 */ /* 0x000fe400000000ff */
[----:B------:R-:W-:Y:S02]  /*1260*/  PRMT R45, R37, 0x7610, R45 ;  /* 0x00007610252d7816 */ /* 0x000fe4000000002d */
[----:B------:R-:W-:Y:S02]  /*1270*/  LOP3.LUT R37, R44, 0x7, RZ, 0xc0, !PT ;  /* 0x000000072c257812 */ /* 0x000fe400078ec0ff */
[----:B------:R-:W-:-:S02]  /*1280*/  SHF.R.U32.HI R44, RZ, 0x4, R44 ;  /* 0x00000004ff2c7819 */ /* 0x000fc4000001162c */
[----:B--2---:R-:W-:Y:S01]  /*1290*/  PRMT R48, R38, 0x7610, R48 ;  /* 0x0000761026307816 */ /* 0x004fe20000000030 */
[----:B------:R-:W-:Y:S02]  /*12a0*/  IMAD.SHL.U32 R38, R36, 0x8, RZ ;  /* 0x0000000824267824 */ /* 0x000fe400078e00ff */
[----:B------:R-:W-:-:S03]  /*12b0*/  IMAD.SHL.U32 R47, R44, 0x8, RZ ;  /* 0x000000082c2f7824 */ /* 0x000fc600078e00ff */
[--C-:B------:R-:W-:Y:S01]  /*12c0*/  LOP3.LUT R38, R38, 0x8, R37.reuse, 0xe2, !PT ;  /* 0x0000000826267812 */ /* 0x100fe200078ee225 */
[----:B------:R-:W-:Y:S01]  /*12d0*/  IMAD R37, R44, 0x8, R37 ;  /* 0x000000082c257824 */ /* 0x000fe200078e0225 */
[----:B------:R2:W-:Y:S01]  /*12e0*/  STS.U16 [R32+0x90], R45 ;  /* 0x0000902d20007388 */ /* 0x0005e20000000400 */
[----:B------:R-:W-:Y:S01]  /*12f0*/  @P0 SHF.R.S32.HI R33, RZ, R10, R33 ;  /* 0x0000000aff210219 */ /* 0x000fe20000011421 */
[----:B------:R-:W-:Y:S03]  /*1300*/  @!P0 I2F.F16 R23, R46 ;  /* 0x0000002e00178306 */ /* 0x000fe60000200c00 */
[----:B------:R-:W-:-:S05]  /*1310*/  @P0 LOP3.LUT R46, R33, 0x7, RZ, 0xc0, !PT ;  /* 0x00000007212e0812 */ /* 0x000fca00078ec0ff */
[----:B------:R-:W-:Y:S08]  /*1320*/  @P0 I2F.F16 R33, R46 ;  /* 0x0000002e00210306 */ /* 0x000ff00000200c00 */
[----:B------:R-:W-:Y:S01]  /*1330*/  @!P0 I2F.F16 R33, R39 ;  /* 0x0000002700218306 */ /* 0x000fe20000200c00 */
[----:B------:R-:W-:Y:S01]  /*1340*/  STS.U16 [R32+0xd0], R48 ;  /* 0x0000d03020007388 */ /* 0x000fe20000000400 */
[----:B------:R-:W-:-:S02]  /*1350*/  IMAD.SHL.U32 R36, R36, 0x8, RZ ;  /* 0x0000000824247824 */ /* 0x000fc400078e00ff */
[----:B------:R-:W-:-:S05]  /*1360*/  IMAD R5, R5, 0x1b000, RZ ;  /* 0x0001b00005057824 */ /* 0x000fca00078e02ff */
[----:B------:R-:W-:Y:S02]  /*1370*/  IADD3 R2, P3, P4, R2, R34, R5 ;  /* 0x0000002202027210 */ /* 0x000fe40007c7e005 */
[----:B------:R-:W-:-:S05]  /*1380*/  @P0 PRMT R44, R4, 0x8880, RZ ;  /* 0x00008880042c0816 */ /* 0x000fca00000000ff */
[----:B--2---:R-:W-:-:S05]  /*1390*/  @P0 IMAD.MOV.U32 R45, RZ, RZ, R44 ;  /* 0x000000ffff2d0224 */ /* 0x004fca00078e002c */
[----:B------:R-:W-:Y:S01]  /*13a0*/  @P0 SHF.R.S32.HI R45, RZ, R10, R45 ;  /* 0x0000000aff2d0219 */ /* 0x000fe2000001142d */
[----:B------:R-:W-:-:S03]  /*13b0*/  IMAD R4, R38, 0x48, R47 ;  /* 0x0000004826047824 */ /* 0x000fc600078e022f */
[----:B------:R-:W-:Y:S02]  /*13c0*/  @P0 LOP3.LUT R45, R45, 0x7, RZ, 0xc0, !PT ;  /* 0x000000072d2d0812 */ /* 0x000fe400078ec0ff */
[----:B------:R-:W-:Y:S02]  /*13d0*/  PRMT R38, R6, 0x7610, R38 ;  /* 0x0000761006267816 */ /* 0x000fe40000000026 */
[----:B------:R-:W-:Y:S01]  /*13e0*/  @P0 I2F.F16 R6, R45 ;  /* 0x0000002d00060306 */ /* 0x000fe20000200c00 */
[----:B---3--:R-:W-:Y:S02]  /*13f0*/  @!P0 PRMT R19, R19, 0x8880, RZ ;  /* 0x0000888013138816 */ /* 0x008fe400000000ff */
[----:B----4-:R-:W-:Y:S02]  /*1400*/  @!P0 SHF.L.U32 R20, R20, R7, RZ ;  /* 0x0000000714148219 */ /* 0x010fe400000006ff */
[----:B------:R-:W-:Y:S02]  /*1410*/  @!P0 SHF.R.S32.HI R10, RZ, R10, R19 ;  /* 0x0000000aff0a8219 */ /* 0x000fe40000011413 */
[----:B------:R-:W-:-:S04]  /*1420*/  @!P0 LOP3.LUT R20, R20, 0x6, RZ, 0xc0, !PT ;  /* 0x0000000614148812 */ /* 0x000fc800078ec0ff */
[----:B------:R-:W-:-:S04]  /*1430*/  @!P0 LOP3.LUT R10, R20, R10, R13, 0xf4, !PT ;  /* 0x0000000a140a8212 */ /* 0x000fc800078ef40d */
[----:B------:R-:W2:Y:S01]  /*1440*/  @!P0 I2F.F16 R6, R10 ;  /* 0x0000000a00068306 */ /* 0x000ea20000200c00 */
[-CC-:B-1----:R-:W-:Y:S02]  /*1450*/  HFMA2 R16, R16.H0_H0, R24.reuse.H0_H0, -R25.reuse.H0_H0 ;  /* 0x2000001810107231 */ /* 0x182fe40000140819 */
[----:B------:R-:W-:-:S03]  /*1460*/  HFMA2 R17, R17.H0_H0, R24.H0_H0, -R25.H0_H0 ;  /* 0x2000001811117231 */ /* 0x000fc60000140819 */
[----:B------:R1:W-:Y:S04]  /*1470*/  STS.U16 [R32+0x2d0], R16 ;  /* 0x0002d01020007388 */ /* 0x0003e80000000400 */
[----:B------:R-:W-:Y:S01]  /*1480*/  STS.U16 [R32+0x120], R38 ;  /* 0x0001202620007388 */ /* 0x000fe20000000400 */
[-CC-:B------:R-:W-:Y:S02]  /*1490*/  HFMA2 R14, R14.H0_H0, R21.reuse.H0_H0, -R22.reuse.H0_H0 ;  /* 0x200000150e0e7231 */ /* 0x180fe40000140816 */
[----:B------:R-:W-:Y:S01]  /*14a0*/  HFMA2 R11, R11.H0_H0, R21.H0_H0, -R22.H0_H0 ;  /* 0x200000150b0b7231 */ /* 0x000fe20000140816 */
[----:B------:R-:W-:Y:S04]  /*14b0*/  STS.U16 [R32+0x310], R17 ;  /* 0x0003101120007388 */ /* 0x000fe80000000400 */
[----:B------:R-:W-:Y:S04]  /*14c0*/  STS.U16 [R32+0x240], R14 ;  /* 0x0002400e20007388 */ /* 0x000fe80000000400 */
[----:B------:R-:W-:Y:S01]  /*14d0*/  STS.U16 [R32+0x280], R11 ;  /* 0x0002800b20007388 */ /* 0x000fe20000000400 */
[----:B-----5:R-:W-:-:S02]  /*14e0*/  HFMA2 R3, R3.H0_H0, R28.H0_H0, -R29.H0_H0 ;  /* 0x2000001c03037231 */ /* 0x020fc4000014081d */
[----:B--2---:R-:W-:-:S03]  /*14f0*/  HFMA2 R6, R6.H0_H0, R30.H0_H0, -R31.H0_H0 ;  /* 0x2000001e06067231 */ /* 0x004fc6000014081f */
[----:B-1----:R-:W-:Y:S01]  /*1500*/  PRMT R16, R3, 0x7610, R16 ;  /* 0x0000761003107816 */ /* 0x002fe20000000010 */
[----:B------:R-:W-:Y:S02]  /*1510*/  HFMA2 R8, R8.H0_H0, R28.H0_H0, -R29.H0_H0 ;  /* 0x2000001c08087231 */ /* 0x000fe4000014081d */
[----:B------:R-:W-:Y:S01]  /*1520*/  HFMA2 R33, R33.H0_H0, R30.H0_H0, -R31.H0_H0 ;  /* 0x2000001e21217231 */ /* 0x000fe2000014081f */
[----:B------:R-:W-:Y:S01]  /*1530*/  PRMT R9, R6, 0x7610, R9 ;  /* 0x0000761006097816 */ /* 0x000fe20000000009 */
[-CC-:B------:R-:W-:Y:S02]  /*1540*/  HFMA2 R18, R18.H0_H0, R26.reuse.H0_H0, -R27.reuse.H0_H0 ;  /* 0x2000001a12127231 */ /* 0x180fe4000014081b */
[----:B------:R-:W-:Y:S01]  /*1550*/  HFMA2 R23, R23.H0_H0, R26.H0_H0, -R27.H0_H0 ;  /* 0x2000001a17177231 */ /* 0x000fe2000014081b */
[----:B------:R-:W-:Y:S04]  /*1560*/  STS.U16 [R32], R8 ;  /* 0x0000000820007388 */ /* 0x000fe80000000400 */
[----:B------:R-:W-:Y:S04]  /*1570*/  STS.U16 [R32+0x360], R18 ;  /* 0x0003601220007388 */ /* 0x000fe80000000400 */
[----:B------:R-:W-:Y:S04]  /*1580*/  STS.U16 [R32+0x3a0], R23 ;  /* 0x0003a01720007388 */ /* 0x000fe80000000400 */
[----:B------:R-:W-:Y:S04]  /*1590*/  STS.U16 [R32+0x40], R16 ;  /* 0x0000401020007388 */ /* 0x000fe80000000400 */
[----:B------:R-:W-:Y:S04]  /*15a0*/  STS.U16 [R32+0x3f0], R33 ;  /* 0x0003f02120007388 */ /* 0x000fe80000000400 */
[----:B------:R1:W-:Y:S04]  /*15b0*/  STS.U16 [R32+0x430], R9 ;  /* 0x0004300920007388 */ /* 0x0003e80000000400 */
[----:B------:R-:W0:Y:S01]  /*15c0*/  LDGDEPBAR ;  /* 0x00000000000079af */ /* 0x000e220000000000 */
[----:B------:R-:W-:Y:S01]  /*15d0*/  LOP3.LUT R6, R36, 0x8, RZ, 0xe2, !PT ;  /* 0x0000000824067812 */ /* 0x000fe200078ee2ff */
[----:B------:R-:W-:-:S04]  /*15e0*/  IMAD.MOV.U32 R7, RZ, RZ, RZ ;  /* 0x000000ffff077224 */ /* 0x000fc800078e00ff */
[----:B------:R-:W-:Y:S01]  /*15f0*/  IMAD R3, R37, 0x48, R6 ;  /* 0x0000004825037824 */ /* 0x000fe200078e0206 */
[----:B------:R-:W-:Y:S02]  /*1600*/  CS2R R30, SRZ ;  /* 0x00000000001e7805 */ /* 0x000fe4000001ff00 */
[----:B------:R-:W-:Y:S02]  /*1610*/  CS2R R28, SRZ ;  /* 0x00000000001c7805 */ /* 0x000fe4000001ff00 */
[----:B------:R-:W-:Y:S02]  /*1620*/  CS2R R26, SRZ ;  /* 0x00000000001a7805 */ /* 0x000fe4000001ff00 */
[----:B-1----:R-:W-:Y:S02]  /*1630*/  CS2R R32, SRZ ;  /* 0x0000000000207805 */ /* 0x002fe4000001ff00 */
[----:B------:R-:W-:Y:S01]  /*1640*/  IADD3.X R6, PT, PT, RZ, RZ, RZ, P1, P2 ;  /* 0x000000ffff067210 */ /* 0x000fe20000fe44ff */
[----:B------:R-:W-:Y:S01]  /*1650*/  IMAD.SHL.U32 R4, R4, 0x2, RZ ;  /* 0x0000000204047824 */ /* 0x000fe200078e00ff */
[----:B------:R-:W-:Y:S01]  /*1660*/  IADD3.X R9, PT, PT, RZ, RZ, RZ, P3, P4 ;  /* 0x000000ffff097210 */ /* 0x000fe20001fe84ff */
[----:B------:R-:W-:-:S07]  /*1670*/  IMAD.SHL.U32 R3, R3, 0x2, RZ ;  /* 0x0000000203037824 */ /* 0x000fce00078e00ff */
.L_x_8:
[----:B------:R-:W-:Y:S01]  /*1680*/  BAR.SYNC.DEFER_BLOCKING 0x0 ;  /* 0x0000000000007b1d */ /* 0x000fe20000010000 */
[----:B------:R-:W-:-:S05]  /*1690*/  IMAD R17, R7, 0x18, RZ ;  /* 0x0000001807117824 */ /* 0x000fca00078e02ff */
[----:B------:R-:W-:Y:S01]  /*16a0*/  IADD3 R46, P1, P2, R2, UR12, R17 ;  /* 0x0000000c022e7c10 */ /* 0x000fe2000fa3e011 */
[----:B------:R-:W1:Y:S03]  /*16b0*/  S2R R8, SR_TID.X ;  /* 0x0000000000087919 */ /* 0x000e660000002100 */
[----:B------:R-:W-:Y:S01]  /*16c0*/  IADD3.X R47, PT, PT, R9, UR13, RZ, P1, P2 ;  /* 0x0000000d092f7c10 */ /* 0x000fe20008fe44ff */
[----:B------:R-:W-:Y:S01]  /*16d0*/  IMAD.MOV.U32 R18, RZ, RZ, -0x1 ;  /* 0xffffffffff127424 */ /* 0x000fe200078e00ff */
[----:B------:R-:W2:Y:S03]  /*16e0*/  S2R R15, SR_SWINHI ;  /* 0x00000000000f7919 */ /* 0x000ea60000002f00 */
[----:B------:R-:W3:Y:S01]  /*16f0*/  @P0 LDG.E.U8.CONSTANT R9, desc[UR8][R46.64+0x18] ;  /* 0x000018082e090981 */ /* 0x000ee2000c1e9100 */
[----:B------:R-:W-:-:S03]  /*1700*/  LOP3.LUT R22, R7, 0x1, RZ, 0xc, !PT ;  /* 0x0000000107167812 */ /* 0x000fc600078e0cff */
[----:B------:R-:W4:Y:S01]  /*1710*/  LDG.E.U16.CONSTANT R39, desc[UR8][R42.64] ;  /* 0x000000082a277981 */ /* 0x000f22000c1e9500 */
[----:B-1----:R-:W-:-:S05]  /*1720*/  IMAD R8, R8, 0x3, RZ ;  /* 0x0000000308087824 */ /* 0x002fca00078e02ff */
[----:B------:R-:W-:-:S04]  /*1730*/  SHF.R.U32.HI R2, RZ, 0x3, R8 ;  /* 0x00000003ff027819 */ /* 0x000fc80000011608 */
[----:B------:R-:W-:-:S05]  /*1740*/  @!P0 IADD3 R10, PT, PT, R2, R34, R5 ;  /* 0x00000022020a8210 */ /* 0x000fca0007ffe005 */
[----:B------:R-:W-:-:S05]  /*1750*/  @!P0 IMAD.IADD R10, R17, 0x1, R10 ;  /* 0x00000001110a8824 */ /* 0x000fca00078e020a */
[----:B------:R-:W-:-:S05]  /*1760*/  @!P0 IADD3 R12, P1, PT, R10, UR12, RZ ;  /* 0x0000000c0a0c8c10 */ /* 0x000fca000ff3e0ff */
[----:B------:R-:W-:-:S05]  /*1770*/  @!P0 IMAD.X R13, RZ, RZ, UR13, P1 ;  /* 0x0000000dff0d8e24 */ /* 0x000fca00088e06ff */
[----:B------:R-:W5:Y:S04]  /*1780*/  @!P0 LDG.E.U8.CONSTANT R10, desc[UR8][R12.64+0x18] ;  /* 0x000018080c0a8981 */ /* 0x000f68000c1e9100 */
[----:B------:R-:W2:Y:S01]  /*1790*/  @!P0 LDG.E.U8.CONSTANT R14, desc[UR8][R12.64+0x19] ;  /* 0x000019080c0e8981 */ /* 0x000ea2000c1e9100 */
[----:B------:R-:W-:-:S04]  /*17a0*/  LOP3.LUT R16, R8, 0x7, RZ, 0xc0, !PT ;  /* 0x0000000708107812 */ /* 0x000fc800078ec0ff */
[----:B------:R-:W-:-:S04]  /*17b0*/  IADD3 R11, PT, PT, -R16, 0x8, RZ ;  /* 0x00000008100b7810 */ /* 0x000fc80007ffe1ff */
[----:B------:R-:W-:Y:S02]  /*17c0*/  SHF.L.U32 R18, R18, R11, RZ ;  /* 0x0000000b12127219 */ /* 0x000fe400000006ff */
[----:B------:R-:W-:Y:S02]  /*17d0*/  LOP3.LUT R8, R8, 0x6, RZ, 0xc0, !PT ;  /* 0x0000000608087812 */ /* 0x000fe400078ec0ff */
[----:B---3--:R-:W-:-:S04]  /*17e0*/  @P0 PRMT R9, R9, 0x8880, RZ ;  /* 0x0000888009090816 */ /* 0x008fc800000000ff */
[----:B------:R-:W-:-:S04]  /*17f0*/  @P0 SHF.R.S32.HI R9, RZ, R16, R9 ;  /* 0x00000010ff090219 */ /* 0x000fc80000011409 */
[----:B------:R-:W-:-:S04]  /*1800*/  @P0 LOP3.LUT R9, R9, 0x7, RZ, 0xc0, !PT ;  /* 0x0000000709090812 */ /* 0x000fc800078ec0ff */
[----:B------:R1:W-:Y:S01]  /*1810*/  @P0 I2F.F16 R45, R9 ;  /* 0x00000009002d0306 */ /* 0x0003e20000200c00 */
[----:B-----5:R-:W-:Y:S02]  /*1820*/  @!P0 PRMT R10, R10, 0x8880, RZ ;  /* 0x000088800a0a8816 */ /* 0x020fe400000000ff */
[----:B--2---:R-:W-:-:S03]  /*1830*/  @!P0 SHF.L.U32 R14, R14, R11, RZ ;  /* 0x0000000b0e0e8219 */ /* 0x004fc600000006ff */
[----:B------:R-:W-:Y:S01]  /*1840*/  @!P0 IMAD.MOV.U32 R13, RZ, RZ, R10 ;  /* 0x000000ffff0d8224 */ /* 0x000fe200078e000a */
[----:B-1----:R-:W1:Y:S04]  /*1850*/  S2R R9, SR_CgaCtaId ;  /* 0x0000000000097919 */ /* 0x002e680000008800 */
[----:B------:R-:W-:Y:S01]  /*1860*/  @!P0 SHF.R.S32.HI R13, RZ, R16, R13 ;  /* 0x00000010ff0d8219 */ /* 0x000fe2000001140d */
[----:B------:R-:W4:Y:S01]  /*1870*/  LDG.E.U16.CONSTANT R10, desc[UR8][R40.64] ;  /* 0x00000008280a7981 */ /* 0x000f22000c1e9500 */
[----:B------:R-:W-:-:S04]  /*1880*/  @!P0 LOP3.LUT R14, R14, 0x6, RZ, 0xc0, !PT ;  /* 0x000000060e0e8812 */ /* 0x000fc800078ec0ff */
[----:B------:R-:W-:-:S04]  /*1890*/  @!P0 LOP3.LUT R13, R14, R13, R18, 0xf4, !PT ;  /* 0x0000000d0e0d8212 */ /* 0x000fc800078ef412 */
[----:B------:R2:W4:Y:S01]  /*18a0*/  @!P0 I2F.F16 R45, R13 ;  /* 0x0000000d002d8306 */ /* 0x0005220000200c00 */
[----:B------:R-:W-:-:S13]  /*18b0*/  ISETP.NE.AND P0, PT, R8, 0x6, PT ;  /* 0x000000060800780c */ /* 0x000fda0003f05270 */
[----:B------:R-:W3:Y:S01]  /*18c0*/  @P0 LDG.E.U8.CONSTANT R20, desc[UR8][R46.64+0x24] ;  /* 0x000024082e140981 */ /* 0x000ee2000c1e9100 */
[----:B------:R-:W-:-:S03]  /*18d0*/  @!P0 IADD3 R8, PT, PT, R2, R34, R5 ;  /* 0x0000002202088210 */ /* 0x000fc60007ffe005 */
[----:B------:R-:W5:Y:S02]  /*18e0*/  @P0 LDG.E.U8.CONSTANT R49, desc[UR8][R46.64+0xa218] ;  /* 0x00a218082e310981 */ /* 0x000f64000c1e9100 */
[----:B------:R-:W-:-:S05]  /*18f0*/  @!P0 IMAD.IADD R8, R17, 0x1, R8 ;  /* 0x0000000111088824 */ /* 0x000fca00078e0208 */
[----:B------:R-:W-:-:S05]  /*1900*/  @!P0 IADD3 R12, P1, PT, R8, UR12, RZ ;  /* 0x0000000c080c8c10 */ /* 0x000fca000ff3e0ff */
[----:B--2---:R-:W-:-:S05]  /*1910*/  @!P0 IMAD.X R13, RZ, RZ, UR13, P1 ;  /* 0x0000000dff0d8e24 */ /* 0x004fca00088e06ff */
[----:B------:R-:W2:Y:S04]  /*1920*/  @!P0 LDG.E.U8.CONSTANT R23, desc[UR8][R12.64+0x24] ;  /* 0x000024080c178981 */ /* 0x000ea8000c1e9100 */
[----:B------:R1:W4:Y:S01]  /*1930*/  @!P0 LDG.E.U8.CONSTANT R14, desc[UR8][R12.64+0x25] ;  /* 0x000025080c0e8981 */ /* 0x000322000c1e9100 */
[----:B------:R-:W-:-:S04]  /*1940*/  MOV R8, 0x400 ;  /* 0x0000040000087802 */ /* 0x000fc80000000f00 */
[----:B-1----:R-:W-:Y:S02]  /*1950*/  LEA R8, R9, R8, 0x18 ;  /* 0x0000000809087211 */ /* 0x002fe400078ec0ff */
[----:B------:R-:W-:Y:S02]  /*1960*/  LEA R19, P1, R7, R0, 0x6 ;  /* 0x0000000007137211 */ /* 0x000fe400078230ff */
[----:B------:R-:W-:Y:S02]  /*1970*/  MOV R8, R8 ;  /* 0x0000000800087202 */ /* 0x000fe40000000f00 */
[----:B------:R-:W-:Y:S01]  /*1980*/  MOV R9, R15 ;  /* 0x0000000f00097202 */ /* 0x000fe20000000f00 */
[----:B------:R-:W-:Y:S01]  /*1990*/  IMAD R15, R22, 0x1200, R35 ;  /* 0x00001200160f7824 */ /* 0x000fe200078e0223 */
[----:B------:R-:W-:Y:S01]  /*19a0*/  @!P0 IADD3 R24, PT, PT, R2, R34, R5 ;  /* 0x0000002202188210 */ /* 0x000fe20007ffe005 */
[----:B------:R-:W-:Y:S01]  /*19b0*/  IMAD.X R22, RZ, RZ, R6, P1 ;  /* 0x000000ffff167224 */ /* 0x000fe200008e0606 */
[----:B------:R-:W-:Y:S01]  /*19c0*/  LEA R12, P1, R19, UR10, 0x1 ;  /* 0x0000000a130c7c11 */ /* 0x000fe2000f8208ff */
[----:B------:R-:W-:Y:S01]  /*19d0*/  IMAD.WIDE.U32 R8, R15, 0x2, R8 ;  /* 0x000000020f087825 */ /* 0x000fe200078e0008 */
[----:B------:R-:W-:-:S02]  /*19e0*/  @!P0 IADD3 R15, PT, PT, R24, 0x3600, R17 ;  /* 0x00003600180f8810 */ /* 0x000fc40007ffe011 */
[----:B------:R-:W-:Y:S02]  /*19f0*/  LEA.HI.X R13, R19, UR11, R22, 0x1, P1 ;  /* 0x0000000b130d7c11 */ /* 0x000fe400088f0c16 */
[----:B------:R-:W-:Y:S02]  /*1a00*/  @!P0 IADD3 R36, P1, PT, R15, UR12, RZ ;  /* 0x0000000c0f248c10 */ /* 0x000fe4000ff3e0ff */
[----:B------:R-:W-:Y:S01]  /*1a10*/  @!P0 IADD3 R24, PT, PT, R24, 0x3600, R17 ;  /* 0x0000360018188810 */ /* 0x000fe20007ffe011 */
[----:B------:R-:W5:Y:S02]  /*1a20*/  @P0 LDG.E.U8.CONSTANT R15, desc[UR8][R46.64+0x3618] ;  /* 0x003618082e0f0981 */ /* 0x000f64000c1e9100 */
[----:B------:R-:W-:-:S05]  /*1a30*/  @!P0 IMAD.X R37, RZ, RZ, UR13, P1 ;  /* 0x0000000dff258e24 */ /* 0x000fca00088e06ff */
[----:B------:R-:W5:Y:S04]  /*1a40*/  @!P0 LDG.E.U8.CONSTANT R19, desc[UR8][R36.64+0x18] ;  /* 0x0000180824138981 */ /* 0x000f68000c1e9100 */
[----:B------:R1:W5:Y:S01]  /*1a50*/  @!P0 LDG.E.U8.CONSTANT R22, desc[UR8][R36.64+0x19] ;  /* 0x0000190824168981 */ /* 0x000362000c1e9100 */
[----:B------:R-:W-:-:S05]  /*1a60*/  @!P0 IADD3 R24, P1, PT, R24, UR12, RZ ;  /* 0x0000000c18188c10 */ /* 0x000fca000ff3e0ff */
[----:B------:R-:W-:Y:S02]  /*1a70*/  @!P0 IMAD.X R25, RZ, RZ, UR13, P1 ;  /* 0x0000000dff198e24 */ /* 0x000fe400088e06ff */
[----:B-1----:R-:W-:Y:S02]  /*1a80*/  @!P0 IMAD.MOV.U32 R36, RZ, RZ, R24 ;  /* 0x000000ffff248224 */ /* 0x002fe400078e0018 */
[----:B------:R-:W-:-:S05]  /*1a90*/  @!P0 IMAD.MOV.U32 R37, RZ, RZ, R25 ;  /* 0x000000ffff258224 */ /* 0x000fca00078e0019 */
[----:B------:R-:W5:Y:S01]  /*1aa0*/  @!P0 LDG.E.U8.CONSTANT R24, desc[UR8][R36.64+0x24] ;  /* 0x0000240824188981 */ /* 0x000f62000c1e9100 */
[----:B------:R-:W-:-:S03]  /*1ab0*/  MOV R21, R8 ;  /* 0x0000000800157202 */ /* 0x000fc60000000f00 */
[----:B------:R-:W5:Y:S04]  /*1ac0*/  @!P0 LDG.E.U8.CONSTANT R38, desc[UR8][R36.64+0x25] ;  /* 0x0000250824268981 */ /* 0x000f68000c1e9100 */
[----:B------:R-:W-:Y:S01]  /*1ad0*/  @!PT LDS RZ, [RZ] ;  /* 0x00000000fffff984 */ /* 0x000fe20000000800 */
[----:B------:R-:W-:Y:S01]  /*1ae0*/  @!PT LDS RZ, [RZ] ;  /* 0x00000000fffff984 */ /* 0x000fe20000000800 */
[----:B------:R-:W-:Y:S01]  /*1af0*/  @!PT LDS RZ, [RZ] ;  /* 0x00000000fffff984 */ /* 0x000fe20000000800 */
[----:B------:R1:W-:Y:S01]  /*1b00*/  LDGSTS.E.BYPASS.LTC128B.128 [R21], desc[UR8][R12.64+0x80] ;  /* 0x000000800c157fae */ /* 0x0003e2000b981a08 */
[----:B---3--:R-:W-:Y:S02]  /*1b10*/  @P0 PRMT R5, R20, 0x8880, RZ ;  /* 0x0000888014050816 */ /* 0x008fe400000000ff */
[----:B------:R-:W-:-:S05]  /*1b20*/  IADD3 R20, P1, PT, R8, 0x240, RZ ;  /* 0x0000024008147810 */ /* 0x000fca0007f3e0ff */
[----:B-1----:R-:W-:Y:S02]  /*1b30*/  IMAD.X R21, RZ, RZ, R9, P1 ;  /* 0x000000ffff157224 */ /* 0x002fe400008e0609 */
[----:B------:R-:W1:Y:S01]  /*1b40*/  S2R R9, SR_TID.Z ;  /* 0x0000000000097919 */ /* 0x000e620000002300 */
[----:B------:R-:W-:-:S04]  /*1b50*/  @P0 SHF.R.S32.HI R5, RZ, R16, R5 ;  /* 0x00000010ff050219 */ /* 0x000fc80000011405 */
[----:B------:R-:W-:Y:S02]  /*1b60*/  @P0 LOP3.LUT R5, R5, 0x7, RZ, 0xc0, !PT ;  /* 0x0000000705050812 */ /* 0x000fe400078ec0ff */
[----:B--2---:R-:W-:Y:S02]  /*1b70*/  @!P0 PRMT R23, R23, 0x8880, RZ ;  /* 0x0000888017178816 */ /* 0x004fe400000000ff */
[----:B----4-:R-:W-:Y:S02]  /*1b80*/  @!P0 SHF.L.U32 R14, R14, R11, RZ ;  /* 0x0000000b0e0e8219 */ /* 0x010fe400000006ff */
[----:B------:R-:W-:Y:S02]  /*1b90*/  @!P0 SHF.R.S32.HI R23, RZ, R16, R23 ;  /* 0x00000010ff178219 */ /* 0x000fe40000011417 */
[----:B------:R-:W-:Y:S01]  /*1ba0*/  @!P0 LOP3.LUT R14, R14, 0x6, RZ, 0xc0, !PT ;  /* 0x000000060e0e8812 */ /* 0x000fe200078ec0ff */
[----:B------:R1:W-:Y:S03]  /*1bb0*/  @P0 I2F.F16 R8, R5 ;  /* 0x0000000500080306 */ /* 0x0003e60000200c00 */
[----:B------:R-:W-:-:S02]  /*1bc0*/  @!P0 LOP3.LUT R14, R14, R23, R18, 0xf4, !PT ;  /* 0x000000170e0e8212 */ /* 0x000fc400078ef412 */
[----:B------:R-:W-:Y:S02]  /*1bd0*/  MOV R25, R20 ;  /* 0x0000001400197202 */ /* 0x000fe40000000f00 */
[----:B------:R-:W-:Y:S01]  /*1be0*/  IADD3 R12, P1, PT, R12, 0x48000, RZ ;  /* 0x000480000c0c7810 */ /* 0x000fe20007f3e0ff */
[----:B------:R-:W2:Y:S01]  /*1bf0*/  @!P0 I2F.F16 R8, R14 ;  /* 0x0000000e00088306 */ /* 0x000ea20000200c00 */
[----:B------:R-:W3:Y:S01]  /*1c00*/  @P0 LDG.E.U8.CONSTANT R21, desc[UR8][R46.64+0x3624] ;  /* 0x003624082e150981 */ /* 0x000ee2000c1e9100 */
[----:B-1----:R-:W-:-:S05]  /*1c10*/  IMAD R5, R9, 0x1b000, RZ ;  /* 0x0001b00009057824 */ /* 0x002fca00078e02ff */
[----:B------:R-:W-:Y:S01]  /*1c20*/  @!P0 IADD3 R20, PT, PT, R2, R34, R5 ;  /* 0x0000002202148210 */ /* 0x000fe20007ffe005 */
[----:B------:R-:W-:-:S03]  /*1c30*/  IMAD.X R13, RZ, RZ, R13, P1 ;  /* 0x000000ffff0d7224 */ /* 0x000fc600008e060d */
[----:B------:R-:W-:Y:S01]  /*1c40*/  @!P0 IADD3 R20, PT, PT, R20, 0x6c00, R17 ;  /* 0x00006c0014148810 */ /* 0x000fe20007ffe011 */
[-CC-:B------:R-:W-:Y:S01]  /*1c50*/  HFMA2 R45, R45.H0_H0, R39.reuse.H0_H0, -R10.reuse.H0_H0 ;  /* 0x200000272d2d7231 */ /* 0x180fe2000014080a */
[----:B------:R1:W-:Y:S02]  /*1c60*/  LDGSTS.E.BYPASS.LTC128B.128 [R25], desc[UR8][R12.64+0x80] ;  /* 0x000000800c197fae */ /* 0x0003e4000b981a08 */
[----:B------:R-:W-:Y:S01]  /*1c70*/  @!P0 IADD3 R20, P1, PT, R20, UR12, RZ ;  /* 0x0000000c14148c10 */ /* 0x000fe2000ff3e0ff */
[----:B--2---:R-:W-:Y:S01]  /*1c80*/  HFMA2 R39, R8.H0_H0, R39.H0_H0, -R10.H0_H0 ;  /* 0x2000002708277231 */ /* 0x004fe2000014080a */
[----:B------:R-:W-:-:S03]  /*1c90*/  @!P0 IADD3 R8, PT, PT, R2, R34, R5 ;  /* 0x0000002202088210 */ /* 0x000fc60007ffe005 */
[----:B------:R-:W-:Y:S01]  /*1ca0*/  @!P0 IMAD.X R23, RZ, RZ, UR13, P1 ;  /* 0x0000000dff178e24 */ /* 0x000fe200088e06ff */
[----:B------:R-:W-:Y:S01]  /*1cb0*/  @!P0 IADD3 R14, PT, PT, R8, 0x6c00, R17 ;  /* 0x00006c00080e8810 */ /* 0x000fe20007ffe011 */
[----:B-1----:R-:W-:Y:S02]  /*1cc0*/  @!P0 IMAD.MOV.U32 R12, RZ, RZ, R20 ;  /* 0x000000ffff0c8224 */ /* 0x002fe400078e0014 */
[----:B------:R-:W-:Y:S01]  /*1cd0*/  @!P0 IMAD.MOV.U32 R13, RZ, RZ, R23 ;  /* 0x000000ffff0d8224 */ /* 0x000fe200078e0017 */
[----:B------:R-:W2:Y:S01]  /*1ce0*/  LDG.E.U16.CONSTANT R20, desc[UR8][R42.64+0x2] ;  /* 0x000002082a147981 */ /* 0x000ea2000c1e9500 */
[----:B------:R-:W-:-:S03]  /*1cf0*/  @!P0 IADD3 R14, P1, PT, R14, UR12, RZ ;  /* 0x0000000c0e0e8c10 */ /* 0x000fc6000ff3e0ff */
[----:B------:R-:W2:Y:S02]  /*1d00*/  LDG.E.U16.CONSTANT R23, desc[UR8][R40.64+0x2] ;  /* 0x0000020828177981 */ /* 0x000ea4000c1e9500 */
[----:B------:R-:W-:Y:S01]  /*1d10*/  @!P0 IMAD.X R25, RZ, RZ, UR13, P1 ;  /* 0x0000000dff198e24 */ /* 0x000fe200088e06ff */
[----:B-----5:R-:W-:Y:S01]  /*1d20*/  @!P0 PRMT R19, R19, 0x8880, RZ ;  /* 0x0000888013138816 */ /* 0x020fe200000000ff */
[----:B------:R-:W4:Y:S03]  /*1d30*/  @!P0 LDG.E.U8.CONSTANT R8, desc[UR8][R12.64+0x18] ;  /* 0x000018080c088981 */ /* 0x000f26000c1e9100 */
[----:B------:R-:W-:Y:S01]  /*1d40*/  @!P0 SHF.R.S32.HI R19, RZ, R16, R19 ;  /* 0x00000010ff138219 */ /* 0x000fe20000011413 */
[----:B------:R1:W5:Y:S01]  /*1d50*/  @!P0 LDG.E.U8.CONSTANT R10, desc[UR8][R12.64+0x19] ;  /* 0x000019080c0a8981 */ /* 0x000362000c1e9100 */
[----:B------:R-:W-:Y:S01]  /*1d60*/  @!P0 SHF.L.U32 R22, R22, R11, RZ ;  /* 0x0000000b16168219 */ /* 0x000fe200000006ff */
[----:B-1----:R-:W-:-:S03]  /*1d70*/  @!P0 IMAD.MOV.U32 R13, RZ, RZ, R25 ;  /* 0x000000ffff0d8224 */ /* 0x002fc600078e0019 */
[----:B------:R-:W-:Y:S01]  /*1d80*/  @!P0 LOP3.LUT R25, R22, 0x6, RZ, 0xc0, !PT ;  /* 0x0000000616198812 */ /* 0x000fe200078ec0ff */
[----:B------:R-:W-:Y:S01]  /*1d90*/  @!P0 IMAD.MOV.U32 R12, RZ, RZ, R14 ;  /* 0x000000ffff0c8224 */ /* 0x000fe200078e000e */
[----:B------:R-:W4:Y:S02]  /*1da0*/  @P0 LDG.E.U8.CONSTANT R22, desc[UR8][R46.64+0x6c18] ;  /* 0x006c18082e160981 */ /* 0x000f24000c1e9100 */
[----:B------:R-:W-:Y:S02]  /*1db0*/  @!P0 LOP3.LUT R25, R25, R19, R18, 0xf4, !PT ;  /* 0x0000001319198212 */ /* 0x000fe400078ef412 */
[----:B------:R-:W4:Y:S04]  /*1dc0*/  @P0 LDG.E.U8.CONSTANT R19, desc[UR8][R46.64+0x6c24] ;  /* 0x006c24082e130981 */ /* 0x000f28000c1e9100 */
[----:B------:R-:W4:Y:S04]  /*1dd0*/  @!P0 LDG.E.U8.CONSTANT R14, desc[UR8][R12.64+0x24] ;  /* 0x000024080c0e8981 */ /* 0x000f28000c1e9100 */
[----:B------:R1:W4:Y:S01]  /*1de0*/  @!P0 LDG.E.U8.CONSTANT R36, desc[UR8][R12.64+0x25] ;  /* 0x000025080c248981 */ /* 0x000322000c1e9100 */
[----:B------:R-:W-:-:S04]  /*1df0*/  @P0 PRMT R15, R15, 0x8880, RZ ;  /* 0x000088800f0f0816 */ /* 0x000fc800000000ff */
[----:B------:R-:W-:-:S04]  /*1e00*/  @P0 SHF.R.S32.HI R15, RZ, R16, R15 ;  /* 0x00000010ff0f0219 */ /* 0x000fc8000001140f */
[----:B------:R-:W-:Y:S02]  /*1e10*/  @P0 LOP3.LUT R37, R15, 0x7, RZ, 0xc0, !PT ;  /* 0x000000070f250812 */ /* 0x000fe400078ec0ff */
[----:B-1----:R-:W-:Y:S01]  /*1e20*/  @!P0 PRMT R13, R24, 0x8880, RZ ;  /* 0x00008880180d8816 */ /* 0x002fe200000000ff */
[----:B------:R-:W4:Y:S03]  /*1e30*/  LDG.E.U16.CONSTANT R15, desc[UR8][R40.64+0x4] ;  /* 0x00000408280f7981 */ /* 0x000f26000c1e9500 */
[----:B------:R-:W-:Y:S01]  /*1e40*/  @!P0 SHF.R.S32.HI R13, RZ, R16, R13 ;  /* 0x00000010ff0d8219 */ /* 0x000fe2000001140d */
[----:B------:R-:W4:Y:S01]  /*1e50*/  LDG.E.U16.CONSTANT R24, desc[UR8][R42.64+0x4] ;  /* 0x000004082a187981 */ /* 0x000f22000c1e9500 */
[----:B------:R-:W-:Y:S01]  /*1e60*/  @P0 I2F.F16 R12, R37 ;  /* 0x00000025000c0306 */ /* 0x000fe20000200c00 */
[----:B------:R-:W-:-:S07]  /*1e70*/  @!P0 SHF.L.U32 R38, R38, R11, RZ ;  /* 0x0000000b26268219 */ /* 0x000fce00000006ff */
[----:B------:R-:W2:Y:S01]  /*1e80*/  @!P0 I2F.F16 R12, R25 ;  /* 0x00000019000c8306 */ /* 0x000ea20000200c00 */
[----:B------:R-:W-:-:S04]  /*1e90*/  @!P0 LOP3.LUT R38, R38, 0x6, RZ, 0xc0, !PT ;  /* 0x0000000626268812 */ /* 0x000fc800078ec0ff */
[----:B------:R-:W-:Y:S02]  /*1ea0*/  @!P0 LOP3.LUT R13, R38, R13, R18, 0xf4, !PT ;  /* 0x0000000d260d8212 */ /* 0x000fe400078ef412 */
[----:B---3--:R-:W-:-:S04]  /*1eb0*/  @P0 PRMT R21, R21, 0x8880, RZ ;  /* 0x0000888015150816 */ /* 0x008fc800000000ff */
[----:B------:R-:W-:-:S04]  /*1ec0*/  @P0 SHF.R.S32.HI R21, RZ, R16, R21 ;  /* 0x00000010ff150219 */ /* 0x000fc80000011415 */
[----:B------:R-:W-:-:S04]  /*1ed0*/  @P0 LOP3.LUT R38, R21, 0x7, RZ, 0xc0, !PT ;  /* 0x0000000715260812 */ /* 0x000fc800078ec0ff */
[----:B------:R-:W-:Y:S08]  /*1ee0*/  @P0 I2F.F16 R37, R38 ;  /* 0x0000002600250306 */ /* 0x000ff00000200c00 */
[----:B------:R-:W1:Y:S01]  /*1ef0*/  @!P0 I2F.F16 R37, R13 ;  /* 0x0000000d00258306 */ /* 0x000e620000200c00 */
[----:B--2---:R-:W-:Y:S01]  /*1f00*/  HFMA2 R21, R12.H0_H0, R20.H0_H0, -R23.H0_H0 ;  /* 0x200000140c157231 */ /* 0x004fe20000140817 */
[----:B------:R-:W-:-:S04]  /*1f10*/  @!P0 IADD3 R12, PT, PT, R2, R34, R5 ;  /* 0x00000022020c8210 */ /* 0x000fc80007ffe005 */
[----:B------:R-:W-:-:S04]  /*1f20*/  @!P0 IADD3 R12, PT, PT, R12, 0xa200, R17 ;  /* 0x0000a2000c0c8810 */ /* 0x000fc80007ffe011 */
[----:B------:R-:W-:Y:S01]  /*1f30*/  @!P0 IADD3 R12, P1, PT, R12, UR12, RZ ;  /* 0x0000000c0c0c8c10 */ /* 0x000fe2000ff3e0ff */
[----:B-1----:R-:W-:-:S04]  /*1f40*/  HFMA2 R20, R37.H0_H0, R20.H0_H0, -R23.H0_H0 ;  /* 0x2000001425147231 */ /* 0x002fc80000140817 */
[----:B------:R-:W-:Y:S01]  /*1f50*/  @!P0 IMAD.X R13, RZ, RZ, UR13, P1 ;  /* 0x0000000dff0d8e24 */ /* 0x000fe200088e06ff */
[----:B-----5:R-:W-:-:S04]  /*1f60*/  @!P0 SHF.L.U32 R10, R10, R11, RZ ;  /* 0x0000000b0a0a8219 */ /* 0x020fc800000006ff */
[----:B------:R-:W-:Y:S01]  /*1f70*/  @!P0 LOP3.LUT R10, R10, 0x6, RZ, 0xc0, !PT ;  /* 0x000000060a0a8812 */ /* 0x000fe200078ec0ff */
[----:B------:R-:W2:Y:S01]  /*1f80*/  @!P0 LDG.E.U8.CONSTANT R37, desc[UR8][R12.64+0x18] ;  /* 0x000018080c258981 */ /* 0x000ea2000c1e9100 */
[----:B----4-:R-:W-:-:S03]  /*1f90*/  @P0 PRMT R23, R22, 0x8880, RZ ;  /* 0x0000888016170816 */ /* 0x010fc600000000ff */
[----:B------:R1:W3:Y:S01]  /*1fa0*/  @!P0 LDG.E.U8.CONSTANT R22, desc[UR8][R12.64+0x19] ;  /* 0x000019080c168981 */ /* 0x0002e2000c1e9100 */
[----:B------:R-:W-:Y:S02]  /*1fb0*/  @P0 PRMT R25, R19, 0x8880, RZ ;  /* 0x0000888013190816 */ /* 0x000fe400000000ff */
[----:B------:R-:W-:Y:S02]  /*1fc0*/  @!P0 PRMT R19, R8, 0x8880, RZ ;  /* 0x0000888008138816 */ /* 0x000fe400000000ff */
[-C--:B------:R-:W-:Y:S02]  /*1fd0*/  @P0 SHF.R.S32.HI R23, RZ, R16.reuse, R23 ;  /* 0x00000010ff170219 */ /* 0x080fe40000011417 */
[----:B------:R-:W-:Y:S02]  /*1fe0*/  @!P0 SHF.L.U32 R36, R36, R11, RZ ;  /* 0x0000000b24248219 */ /* 0x000fe400000006ff */
[----:B-1----:R-:W-:Y:S02]  /*1ff0*/  @!P0 PRMT R13, R14, 0x8880, RZ ;  /* 0x000088800e0d8816 */ /* 0x002fe400000000ff */
[----:B------:R-:W-:-:S02]  /*2000*/  @P0 SHF.R.S32.HI R8, RZ, R16, R25 ;  /* 0x00000010ff080219 */ /* 0x000fc40000011419 */
[-C--:B------:R-:W-:Y:S02]  /*2010*/  @!P0 SHF.R.S32.HI R19, RZ, R16.reuse, R19 ;  /* 0x00000010ff138219 */ /* 0x080fe40000011413 */
[----:B------:R-:W-:Y:S02]  /*2020*/  @!P0 LOP3.LUT R36, R36, 0x6, RZ, 0xc0, !PT ;  /* 0x0000000624248812 */ /* 0x000fe400078ec0ff */
[----:B------:R-:W-:Y:S02]  /*2030*/  @!P0 SHF.R.S32.HI R13, RZ, R16, R13 ;  /* 0x00000010ff0d8219 */ /* 0x000fe4000001140d */
[----:B------:R-:W-:Y:S02]  /*2040*/  @P0 LOP3.LUT R23, R23, 0x7, RZ, 0xc0, !PT ;  /* 0x0000000717170812 */ /* 0x000fe400078ec0ff */
[----:B------:R-:W-:Y:S02]  /*2050*/  @P0 LOP3.LUT R12, R8, 0x7, RZ, 0xc0, !PT ;  /* 0x00000007080c0812 */ /* 0x000fe400078ec0ff */
[----:B------:R-:W-:-:S02]  /*2060*/  @!P0 LOP3.LUT R10, R10, R19, R18, 0xf4, !PT ;  /* 0x000000130a0a8212 */ /* 0x000fc400078ef412 */
[----:B------:R-:W-:Y:S01]  /*2070*/  @!P0 LOP3.LUT R36, R36, R13, R18, 0xf4, !PT ;  /* 0x0000000d24248212 */ /* 0x000fe200078ef412 */
[----:B------:R-:W-:Y:S01]  /*2080*/  @P0 I2F.F16 R25, R23 ;  /* 0x0000001700190306 */ /* 0x000fe20000200c00 */
[----:B------:R-:W-:Y:S01]  /*2090*/  @!P0 IADD3 R14, PT, PT, R2, R34, R5 ;  /* 0x00000022020e8210 */ /* 0x000fe20007ffe005 */
[----:B------:R-:W4:Y:S06]  /*20a0*/  @P0 LDG.E.U8.CONSTANT R13, desc[UR8][R46.64+0xa224] ;  /* 0x00a224082e0d0981 */ /* 0x000f2c000c1e9100 */
[----:B------:R-:W-:Y:S01]  /*20b0*/  @P0 I2F.F16 R8, R12 ;  /* 0x0000000c00080306 */ /* 0x000fe20000200c00 */
[----:B------:R-:W-:-:S07]  /*20c0*/  @!P0 IADD3 R14, PT, PT, R14, 0xa200, R17 ;  /* 0x0000a2000e0e8810 */ /* 0x000fce0007ffe011 */
[----:B------:R-:W1:Y:S08]  /*20d0*/  @!P0 I2F.F16 R25, R10 ;  /* 0x0000000a00198306 */ /* 0x000e700000200c00 */
[----:B------:R-:W5:Y:S01]  /*20e0*/  @!P0 I2F.F16 R8, R36 ;  /* 0x0000002400088306 */ /* 0x000f620000200c00 */
[----:B------:R-:W-:-:S05]  /*20f0*/  @!P0 IADD3 R14, P1, PT, R14, UR12, RZ ;  /* 0x0000000c0e0e8c10 */ /* 0x000fca000ff3e0ff */
[----:B------:R-:W-:Y:S02]  /*2100*/  @!P0 IMAD.X R19, RZ, RZ, UR13, P1 ;  /* 0x0000000dff138e24 */ /* 0x000fe400088e06ff */
[-CC-:B-1----:R-:W-:Y:S02]  /*2110*/  HFMA2 R25, R25.H0_H0, R24.reuse.H0_H0, -R15.reuse.H0_H0 ;  /* 0x2000001819197231 */ /* 0x182fe4000014080f */
[----:B-----5:R-:W-:Y:S01]  /*2120*/  HFMA2 R24, R8.H0_H0, R24.H0_H0, -R15.H0_H0 ;  /* 0x2000001808187231 */ /* 0x020fe2000014080f */
[----:B------:R-:W-:Y:S01]  /*2130*/  @!P0 IADD3 R8, PT, PT, R2, R34, R5 ;  /* 0x0000002202088210 */ /* 0x000fe20007ffe005 */
[----:B------:R-:W-:-:S03]  /*2140*/  @!P0 IMAD.MOV.U32 R15, RZ, RZ, R19 ;  /* 0x000000ffff0f8224 */ /* 0x000fc600078e0013 */
[----:B------:R-:W-:Y:S02]  /*2150*/  @!P0 IADD3 R8, PT, PT, R8, 0xd800, R17 ;  /* 0x0000d80008088810 */ /* 0x000fe40007ffe011 */
[----:B------:R-:W5:Y:S02]  /*2160*/  @!P0 LDG.E.U8.CONSTANT R19, desc[UR8][R14.64+0x24] ;  /* 0x000024080e138981 */ /* 0x000f64000c1e9100 */
[----:B------:R-:W-:Y:S02]  /*2170*/  @!P0 IADD3 R50, P1, PT, R8, UR12, RZ ;  /* 0x0000000c08328c10 */ /* 0x000fe4000ff3e0ff */
[----:B------:R-:W5:Y:S03]  /*2180*/  @!P0 LDG.E.U8.CONSTANT R36, desc[UR8][R14.64+0x25] ;  /* 0x000025080e248981 */ /* 0x000f66000c1e9100 */
[----:B------:R-:W-:-:S05]  /*2190*/  @!P0 IMAD.X R51, RZ, RZ, UR13, P1 ;  /* 0x0000000dff338e24 */ /* 0x000fca00088e06ff */
[----:B------:R-:W5:Y:S04]  /*21a0*/  @!P0 LDG.E.U8.CONSTANT R12, desc[UR8][R50.64+0x18] ;  /* 0x00001808320c8981 */ /* 0x000f68000c1e9100 */
[----:B------:R1:W5:Y:S01]  /*21b0*/  @!P0 LDG.E.U8.CONSTANT R8, desc[UR8][R50.64+0x19] ;  /* 0x0000190832088981 */ /* 0x000362000c1e9100 */
[----:B------:R-:W-:-:S03]  /*21c0*/  @!P0 IADD3 R10, PT, PT, R2, R34, R5 ;  /* 0x00000022020a8210 */ /* 0x000fc60007ffe005 */
[----:B------:R-:W5:Y:S01]  /*21d0*/  @P0 LDG.E.U8.CONSTANT R15, desc[UR8][R46.64+0xd818] ;  /* 0x00d818082e0f0981 */ /* 0x000f62000c1e9100 */
[----:B------:R-:W-:-:S04]  /*21e0*/  @!P0 IADD3 R10, PT, PT, R10, 0xd800, R17 ;  /* 0x0000d8000a0a8810 */ /* 0x000fc80007ffe011 */
[----:B------:R-:W-:-:S05]  /*21f0*/  @!P0 IADD3 R10, P1, PT, R10, UR12, RZ ;  /* 0x0000000c0a0a8c10 */ /* 0x000fca000ff3e0ff */
[----:B------:R-:W-:-:S04]  /*2200*/  @!P0 IMAD.X R23, RZ, RZ, UR13, P1 ;  /* 0x0000000dff178e24 */ /* 0x000fc800088e06ff */
[----:B-1----:R-:W-:Y:S02]  /*2210*/  @!P0 IMAD.MOV.U32 R51, RZ, RZ, R23 ;  /* 0x000000ffff338224 */ /* 0x002fe400078e0017 */
[----:B------:R-:W-:-:S05]  /*2220*/  @!P0 IMAD.MOV.U32 R50, RZ, RZ, R10 ;  /* 0x000000ffff328224 */ /* 0x000fca00078e000a */
[----:B------:R-:W5:Y:S04]  /*2230*/  @!P0 LDG.E.U8.CONSTANT R14, desc[UR8][R50.64+0x24] ;  /* 0x00002408320e8981 */ /* 0x000f68000c1e9100 */
[----:B------:R-:W5:Y:S01]  /*2240*/  @!P0 LDG.E.U8.CONSTANT R10, desc[UR8][R50.64+0x25] ;  /* 0x00002508320a8981 */ /* 0x000f62000c1e9100 */
[----:B------:R-:W-:-:S04]  /*2250*/  @P0 PRMT R49, R49, 0x8880, RZ ;  /* 0x0000888031310816 */ /* 0x000fc800000000ff */
[----:B------:R-:W-:-:S04]  /*2260*/  @P0 SHF.R.S32.HI R38, RZ, R16, R49 ;  /* 0x00000010ff260219 */ /* 0x000fc80000011431 */
[----:B------:R-:W-:Y:S02]  /*2270*/  @P0 LOP3.LUT R38, R38, 0x7, RZ, 0xc0, !PT ;  /* 0x0000000726260812 */ /* 0x000fe400078ec0ff */
[----:B--2---:R-:W-:Y:S02]  /*2280*/  @!P0 PRMT R37, R37, 0x8880, RZ ;  /* 0x0000888025258816 */ /* 0x004fe400000000ff */
[----:B---3--:R-:W-:Y:S02]  /*2290*/  @!P0 SHF.L.U32 R23, R22, R11, RZ ;  /* 0x0000000b16178219 */ /* 0x008fe400000006ff */
[----:B------:R-:W-:Y:S02]  /*22a0*/  @!P0 SHF.R.S32.HI R22, RZ, R16, R37 ;  /* 0x00000010ff168219 */ /* 0x000fe40000011425 */
[----:B------:R-:W-:-:S04]  /*22b0*/  @!P0 LOP3.LUT R23, R23, 0x6, RZ, 0xc0, !PT ;  /* 0x0000000617178812 */ /* 0x000fc800078ec0ff */
[----:B------:R-:W-:Y:S02]  /*22c0*/  @!P0 LOP3.LUT R23, R23, R22, R18, 0xf4, !PT ;  /* 0x0000001617178212 */ /* 0x000fe400078ef412 */
[----:B------:R-:W2:Y:S01]  /*22d0*/  @P0 LDG.E.U8.CONSTANT R22, desc[UR8][R46.64+0xd824] ;  /* 0x00d824082e160981 */ /* 0x000ea2000c1e9100 */
[----:B------:R-:W-:Y:S01]  /*22e0*/  @P0 I2F.F16 R37, R38 ;  /* 0x0000002600250306 */ /* 0x000fe20000200c00 */
[----:B----4-:R-:W-:-:S07]  /*22f0*/  @P0 PRMT R44, R13, 0x8880, RZ ;  /* 0x000088800d2c0816 */ /* 0x010fce00000000ff */
[----:B------:R1:W3:Y:S01]  /*2300*/  @!P0 I2F.F16 R37, R23 ;  /* 0x0000001700258306 */ /* 0x0002e20000200c00 */
[----:B-----5:R-:W-:Y:S01]  /*2310*/  @!P0 PRMT R13, R19, 0x8880, RZ ;  /* 0x00008880130d8816 */ /* 0x020fe200000000ff */
[----:B------:R-:W-:Y:S01]  /*2320*/  @P0 IMAD.MOV.U32 R19, RZ, RZ, R44 ;  /* 0x000000ffff130224 */ /* 0x000fe200078e002c */
[----:B------:R-:W-:-:S04]  /*2330*/  @!P0 SHF.L.U32 R36, R36, R11, RZ ;  /* 0x0000000b24248219 */ /* 0x000fc800000006ff */
[-C--:B------:R-:W-:Y:S02]  /*2340*/  @P0 SHF.R.S32.HI R44, RZ, R16.reuse, R19 ;  /* 0x00000010ff2c0219 */ /* 0x080fe40000011413 */
[----:B------:R-:W-:Y:S02]  /*2350*/  @!P0 LOP3.LUT R19, R36, 0x6, RZ, 0xc0, !PT ;  /* 0x0000000624138812 */ /* 0x000fe400078ec0ff */
[----:B------:R-:W-:-:S04]  /*2360*/  @!P0 SHF.R.S32.HI R13, RZ, R16, R13 ;  /* 0x00000010ff0d8219 */ /* 0x000fc8000001140d */
[----:B------:R-:W-:Y:S02]  /*2370*/  @!P0 LOP3.LUT R38, R19, R13, R18, 0xf4, !PT ;  /* 0x0000000d13268212 */ /* 0x000fe400078ef412 */
[----:B------:R-:W-:Y:S01]  /*2380*/  @!P0 PRMT R19, R12, 0x8880, RZ ;  /* 0x000088800c138816 */ /* 0x000fe200000000ff */
[----:B------:R-:W3:Y:S03]  /*2390*/  LDG.E.U16.CONSTANT R13, desc[UR8][R42.64+0x6] ;  /* 0x000006082a0d7981 */ /* 0x000ee6000c1e9500 */
[----:B------:R-:W-:Y:S01]  /*23a0*/  @!P0 SHF.R.S32.HI R19, RZ, R16, R19 ;  /* 0x00000010ff138219 */ /* 0x000fe20000011413 */
[----:B------:R-:W4:Y:S01]  /*23b0*/  LDG.E.U16.CONSTANT R12, desc[UR8][R42.64+0x8] ;  /* 0x000008082a0c7981 */ /* 0x000f22000c1e9500 */
[----:B-1----:R-:W-:-:S03]  /*23c0*/  @!P0 SHF.L.U32 R23, R8, R11, RZ ;  /* 0x0000000b08178219 */ /* 0x002fc600000006ff */
[----:B------:R-:W3:Y:S01]  /*23d0*/  LDG.E.U16.CONSTANT R8, desc[UR8][R40.64+0x6] ;  /* 0x0000060828087981 */ /* 0x000ee2000c1e9500 */
[----:B------:R-:W-:-:S04]  /*23e0*/  @!P0 LOP3.LUT R23, R23, 0x6, RZ, 0xc0, !PT ;  /* 0x0000000617178812 */ /* 0x000fc800078ec0ff */
[----:B------:R-:W-:Y:S02]  /*23f0*/  @!P0 LOP3.LUT R23, R23, R19, R18, 0xf4, !PT ;  /* 0x0000001317178212 */ /* 0x000fe400078ef412 */
[----:B------:R-:W4:Y:S01]  /*2400*/  LDG.E.U16.CONSTANT R19, desc[UR8][R40.64+0x8] ;  /* 0x0000080828137981 */ /* 0x000f22000c1e9500 */
[----:B------:R-:W-:Y:S02]  /*2410*/  @P0 LOP3.LUT R44, R44, 0x7, RZ, 0xc0, !PT ;  /* 0x000000072c2c0812 */ /* 0x000fe400078ec0ff */
[----:B------:R-:W-:Y:S02]  /*2420*/  @P0 PRMT R15, R15, 0x8880, RZ ;  /* 0x000088800f0f0816 */ /* 0x000fe400000000ff */
[----:B------:R1:W-:Y:S02]  /*2430*/  @P0 I2F.F16 R36, R44 ;  /* 0x0000002c00240306 */ /* 0x0003e40000200c00 */
[----:B------:R-:W-:Y:S02]  /*2440*/  @P0 SHF.R.S32.HI R15, RZ, R16, R15 ;  /* 0x00000010ff0f0219 */ /* 0x000fe4000001140f */
[----:B------:R-:W-:-:S04]  /*2450*/  @!P0 SHF.L.U32 R10, R10, R11, RZ ;  /* 0x0000000b0a0a8219 */ /* 0x000fc800000006ff */
[----:B------:R-:W5:Y:S01]  /*2460*/  @!P0 I2F.F16 R36, R38 ;  /* 0x0000002600248306 */ /* 0x000f620000200c00 */
[----:B------:R-:W-:Y:S02]  /*2470*/  @!P0 LOP3.LUT R10, R10, 0x6, RZ, 0xc0, !PT ;  /* 0x000000060a0a8812 */ /* 0x000fe400078ec0ff */
[----:B-1----:R-:W-:-:S05]  /*2480*/  @P0 LOP3.LUT R44, R15, 0x7, RZ, 0xc0, !PT ;  /* 0x000000070f2c0812 */ /* 0x002fca00078ec0ff */
[----:B------:R1:W-:Y:S08]  /*2490*/  @P0 I2F.F16 R15, R44 ;  /* 0x0000002c000f0306 */ /* 0x0003f00000200c00 */
[----:B------:R-:W4:Y:S01]  /*24a0*/  @!P0 I2F.F16 R15, R23 ;  /* 0x00000017000f8306 */ /* 0x000f220000200c00 */
[----:B--2---:R-:W-:Y:S01]  /*24b0*/  @P0 PRMT R49, R22, 0x8880, RZ ;  /* 0x0000888016310816 */ /* 0x004fe200000000ff */
[-CC-:B---3--:R-:W-:Y:S01]  /*24c0*/  HFMA2 R37, R37.H0_H0, R13.reuse.H0_H0, -R8.reuse.H0_H0 ;  /* 0x2000000d25257231 */ /* 0x188fe20000140808 */
[----:B------:R-:W-:Y:S01]  /*24d0*/  @!P0 PRMT R22, R14, 0x8880, RZ ;  /* 0x000088800e168816 */ /* 0x000fe200000000ff */
[----:B-----5:R-:W-:Y:S01]  /*24e0*/  HFMA2 R36, R36.H0_H0, R13.H0_H0, -R8.H0_H0 ;  /* 0x2000000d24247231 */ /* 0x020fe20000140808 */
[-C--:B------:R-:W-:Y:S01]  /*24f0*/  @P0 SHF.R.S32.HI R49, RZ, R16.reuse, R49 ;  /* 0x00000010ff310219 */ /* 0x080fe20000011431 */
[----:B------:R-:W2:Y:S01]  /*2500*/  S2R R38, SR_TID.X ;  /* 0x0000000000267919 */ /* 0x000ea20000002100 */
[----:B------:R-:W-:-:S02]  /*2510*/  @!P0 SHF.R.S32.HI R51, RZ, R16, R22 ;  /* 0x00000010ff338219 */ /* 0x000fc40000011416 */
[----:B------:R-:W-:Y:S01]  /*2520*/  @P0 LOP3.LUT R49, R49, 0x7, RZ, 0xc0, !PT ;  /* 0x0000000731310812 */ /* 0x000fe200078ec0ff */
[----:B------:R-:W3:Y:S01]  /*2530*/  S2UR UR5, SR_CgaCtaId ;  /* 0x00000000000579c3 */ /* 0x000ee20000008800 */
[----:B------:R-:W-:Y:S01]  /*2540*/  @!P0 LOP3.LUT R51, R10, R51, R18, 0xf4, !PT ;  /* 0x000000330a338212 */ /* 0x000fe200078ef412 */
[----:B------:R-:W-:Y:S01]  /*2550*/  UMOV UR4, 0x400 ;  /* 0x0000040000047882 */ /* 0x000fe20000000000 */
[----:B------:R-:W-:Y:S01]  /*2560*/  @!P0 IADD3 R10, PT, PT, R2, R34, R5 ;  /* 0x00000022020a8210 */ /* 0x000fe20007ffe005 */
[----:B------:R-:W-:Y:S01]  /*2570*/  @P0 I2F.F16 R14, R49 ;  /* 0x00000031000e0306 */ /* 0x000fe20000200c00 */
[----:B-1----:R-:W5:Y:S02]  /*2580*/  LDG.E.U16.CONSTANT R44, desc[UR8][R40.64+0xa] ;  /* 0x00000a08282c7981 */ /* 0x002f64000c1e9500 */
[----:B------:R-:W-:-:S05]  /*2590*/  @!P0 IADD3 R10, PT, PT, R10, 0x10e00, R17 ;  /* 0x00010e000a0a8810 */ /* 0x000fca0007ffe011 */
[----:B------:R-:W1:Y:S01]  /*25a0*/  @!P0 I2F.F16 R14, R51 ;  /* 0x00000033000e8306 */ /* 0x000e620000200c00 */
[----:B------:R-:W-:-:S05]  /*25b0*/  @!P0 IADD3 R10, P1, PT, R10, UR12, RZ ;  /* 0x0000000c0a0a8c10 */ /* 0x000fca000ff3e0ff */
[----:B------:R-:W-:Y:S02]  /*25c0*/  @!P0 IMAD.X R13, RZ, RZ, UR13, P1 ;  /* 0x0000000dff0d8e24 */ /* 0x000fe400088e06ff */
[----:B------:R-:W-:Y:S02]  /*25d0*/  @!P0 IMAD.MOV.U32 R48, RZ, RZ, R10 ;  /* 0x000000ffff308224 */ /* 0x000fe400078e000a */
[----:B------:R-:W-:Y:S02]  /*25e0*/  @!P0 IMAD.MOV.U32 R49, RZ, RZ, R13 ;  /* 0x000000ffff318224 */ /* 0x000fe400078e000d */
[-CC-:B----4-:R-:W-:Y:S02]  /*25f0*/  HFMA2 R15, R15.H0_H0, R12.reuse.H0_H0, -R19.reuse.H0_H0 ;  /* 0x2000000c0f0f7231 */ /* 0x190fe40000140813 */
[----:B-1----:R-:W-:Y:S01]  /*2600*/  HFMA2 R12, R14.H0_H0, R12.H0_H0, -R19.H0_H0 ;  /* 0x2000000c0e0c7231 */ /* 0x002fe20000140813 */
[----:B------:R-:W4:Y:S04]  /*2610*/  @!P0 LDG.E.U8.CONSTANT R22, desc[UR8][R48.64+0x19] ;  /* 0x0000190830168981 */ /* 0x000f28000c1e9100 */
[----:B------:R1:W5:Y:S04]  /*2620*/  @!P0 LDG.E.U8.CONSTANT R14, desc[UR8][R48.64+0x18] ;  /* 0x00001808300e8981 */ /* 0x000368000c1e9100 */
[----:B------:R-:W5:Y:S01]  /*2630*/  @P0 LDG.E.U8.CONSTANT R19, desc[UR8][R46.64+0x10e18] ;  /* 0x010e18082e130981 */ /* 0x000f62000c1e9100 */
[----:B------:R-:W2:Y:S01]  /*2640*/  S2R R8, SR_TID.Y ;  /* 0x0000000000087919 */ /* 0x000ea20000002200 */
[----:B------:R-:W-:-:S04]  /*2650*/  @!P0 IADD3 R10, PT, PT, R2, R34, R5 ;  /* 0x00000022020a8210 */ /* 0x000fc80007ffe005 */
[----:B------:R-:W-:-:S04]  /*2660*/  @!P0 IADD3 R10, PT, PT, R10, 0x10e00, R17 ;  /* 0x00010e000a0a8810 */ /* 0x000fc80007ffe011 */
[----:B------:R-:W-:-:S05]  /*2670*/  @!P0 IADD3 R10, P1, PT, R10, UR12, RZ ;  /* 0x0000000c0a0a8c10 */ /* 0x000fca000ff3e0ff */
[----:B------:R-:W-:-:S04]  /*2680*/  @!P0 IMAD.X R13, RZ, RZ, UR13, P1 ;  /* 0x0000000dff0d8e24 */ /* 0x000fc800088e06ff */
[----:B-1----:R-:W-:Y:S01]  /*2690*/  @!P0 IMAD.MOV.U32 R49, RZ, RZ, R13 ;  /* 0x000000ffff318224 */ /* 0x002fe200078e000d */
[----:B------:R-:W-:-:S04]  /*26a0*/  UIADD3 UR4, UPT, UPT, UR4, 0x4800, URZ ;  /* 0x0000480004047890 */ /* 0x000fc8000fffe0ff */
[----:B---3--:R-:W-:Y:S01]  /*26b0*/  ULEA UR4, UR5, UR4, 0x18 ;  /* 0x0000000405047291 */ /* 0x008fe2000f8ec0ff */
[----:B--2---:R-:W-:-:S04]  /*26c0*/  IMAD R13, R8, 0x4, R9 ;  /* 0x00000004080d7824 */ /* 0x004fc800078e0209 */
[----:B------:R-:W-:Y:S01]  /*26d0*/  IMAD R38, R13, 0x240, R38 ;  /* 0x000002400d267824 */ /* 0x000fe200078e0226 */
[----:B------:R-:W-:-:S05]  /*26e0*/  LOP3.LUT R13, R7, 0x1, RZ, 0xc, !PT ;  /* 0x00000001070d7812 */ /* 0x000fca00078e0cff */
[----:B------:R-:W-:-:S05]  /*26f0*/  IMAD R13, R13, 0x1200, R38 ;  /* 0x000012000d0d7824 */ /* 0x000fca00078e0226 */
[----:B------:R-:W-:-:S05]  /*2700*/  LEA R38, R13, UR4, 0x1 ;  /* 0x000000040d267c11 */ /* 0x000fca000f8e08ff */
[----:B------:R1:W-:Y:S01]  /*2710*/  STS.U16 [R38+0x40], R39 ;  /* 0x0000402726007388 */ /* 0x0003e20000000400 */
[----:B------:R-:W-:-:S03]  /*2720*/  @!P0 IMAD.MOV.U32 R48, RZ, RZ, R10 ;  /* 0x000000ffff308224 */ /* 0x000fc600078e000a */
[----:B------:R2:W-:Y:S04]  /*2730*/  STS.U16 [R38+0xd0], R20 ;  /* 0x0000d01426007388 */ /* 0x0005e80000000400 */
[----:B------:R-:W3:Y:S04]  /*2740*/  @!P0 LDG.E.U8.CONSTANT R23, desc[UR8][R48.64+0x24] ;  /* 0x0000240830178981 */ /* 0x000ee8000c1e9100 */
[----:B-1----:R-:W3:Y:S01]  /*2750*/  LDG.E.U16.CONSTANT R39, desc[UR8][R42.64+0xa] ;  /* 0x00000a082a277981 */ /* 0x002ee2000c1e9500 */
[----:B--2---:R-:W-:-:S03]  /*2760*/  @!P0 IADD3 R20, PT, PT, R2, R34, R5 ;  /* 0x0000002202148210 */ /* 0x004fc60007ffe005 */
[----:B------:R1:W2:Y:S01]  /*2770*/  @!P0 LDG.E.U8.CONSTANT R10, desc[UR8][R48.64+0x25] ;  /* 0x00002508300a8981 */ /* 0x0002a2000c1e9100 */
[----:B------:R-:W-:-:S04]  /*2780*/  @!P0 IADD3 R20, PT, PT, R20, 0x14400, R17 ;  /* 0x0001440014148810 */ /* 0x000fc80007ffe011 */
[----:B------:R-:W-:Y:S01]  /*2790*/  @!P0 IADD3 R20, P1, PT, R20, UR12, RZ ;  /* 0x0000000c14148c10 */ /* 0x000fe2000ff3e0ff */
[----:B-1----:R-:W-:Y:S01]  /*27a0*/  VIADD R48, R13, 0x90 ;  /* 0x000000900d307836 */ /* 0x002fe20000000000 */
[----:B------:R1:W-:Y:S04]  /*27b0*/  STS.U16 [R38+0x90], R21 ;  /* 0x0000901526007388 */ /* 0x0003e80000000400 */
[----:B------:R-:W-:Y:S01]  /*27c0*/  LEA R48, R48, UR4, 0x1 ;  /* 0x0000000430307c11 */ /* 0x000fe2000f8e08ff */
[----:B------:R1:W-:Y:S02]  /*27d0*/  STS.U16 [R38], R45 ;  /* 0x0000002d26007388 */ /* 0x0003e40000000400 */
[----:B-1----:R-:W-:Y:S02]  /*27e0*/  @!P0 IMAD.X R21, RZ, RZ, UR13, P1 ;  /* 0x0000000dff158e24 */ /* 0x002fe400088e06ff */
[----:B------:R-:W-:Y:S01]  /*27f0*/  STS.U16 [R38+0x120], R25 ;  /* 0x0001201926007388 */ /* 0x000fe20000000400 */
[----:B------:R-:W-:-:S03]  /*2800*/  PRMT R45, R36, 0x7610, R45 ;  /* 0x00007610242d7816 */ /* 0x000fc6000000002d */
[----:B------:R1:W-:Y:S04]  /*2810*/  STS.U16 [R48+0x40], R24 ;  /* 0x0000401830007388 */ /* 0x0003e80000000400 */
[----:B------:R-:W2:Y:S04]  /*2820*/  @!P0 LDG.E.U8.CONSTANT R36, desc[UR8][R20.64+0x19] ;  /* 0x0000190814248981 */ /* 0x000ea8000c1e9100 */
[----:B-1----:R1:W2:Y:S04]  /*2830*/  @!P0 LDG.E.U8.CONSTANT R24, desc[UR8][R20.64+0x18] ;  /* 0x0000180814188981 */ /* 0x0022a8000c1e9100 */
[----:B------:R-:W2:Y:S01]  /*2840*/  @P0 LDG.E.U8.CONSTANT R20, desc[UR8][R46.64+0x14418] ;  /* 0x014418082e140981 */ /* 0x000ea2000c1e9100 */
[----:B----4-:R-:W-:-:S02]  /*2850*/  @!P0 SHF.L.U32 R22, R22, R11, RZ ;  /* 0x0000000b16168219 */ /* 0x010fc400000006ff */
[----:B-----5:R-:W-:Y:S02]  /*2860*/  @!P0 PRMT R25, R14, 0x8880, RZ ;  /* 0x000088800e198816 */ /* 0x020fe400000000ff */
[----:B------:R-:W-:Y:S02]  /*2870*/  @P0 PRMT R19, R19, 0x8880, RZ ;  /* 0x0000888013130816 */ /* 0x000fe400000000ff */
[----:B------:R-:W-:Y:S02]  /*2880*/  @!P0 LOP3.LUT R22, R22, 0x6, RZ, 0xc0, !PT ;  /* 0x0000000616168812 */ /* 0x000fe400078ec0ff */
[-C--:B------:R-:W-:Y:S02]  /*2890*/  @!P0 SHF.R.S32.HI R25, RZ, R16.reuse, R25 ;  /* 0x00000010ff198219 */ /* 0x080fe40000011419 */
[----:B------:R-:W-:Y:S02]  /*28a0*/  @P0 SHF.R.S32.HI R19, RZ, R16, R19 ;  /* 0x00000010ff130219 */ /* 0x000fe40000011413 */
[----:B------:R-:W-:-:S02]  /*28b0*/  @!P0 LOP3.LUT R25, R22, R25, R18, 0xf4, !PT ;  /* 0x0000001916198212 */ /* 0x000fc400078ef412 */
[----:B------:R-:W-:Y:S02]  /*28c0*/  @P0 LOP3.LUT R22, R19, 0x7, RZ, 0xc0, !PT ;  /* 0x0000000713160812 */ /* 0x000fe400078ec0ff */
[----:B------:R-:W4:Y:S02]  /*28d0*/  @P0 LDG.E.U8.CONSTANT R19, desc[UR8][R46.64+0x10e24] ;  /* 0x010e24082e130981 */ /* 0x000f24000c1e9100 */
[----:B------:R-:W-:Y:S08]  /*28e0*/  @P0 I2F.F16 R14, R22 ;  /* 0x00000016000e0306 */ /* 0x000ff00000200c00 */
[----:B------:R-:W3:Y:S01]  /*28f0*/  @!P0 I2F.F16 R14, R25 ;  /* 0x00000019000e8306 */ /* 0x000ee20000200c00 */
[----:B------:R-:W-:Y:S01]  /*2900*/  @!P0 IADD3 R22, PT, PT, R2, R34, R5 ;  /* 0x0000002202168210 */ /* 0x000fe20007ffe005 */
[----:B------:R5:W-:Y:S03]  /*2910*/  STS.U16 [R48+0x90], R37 ;  /* 0x0000902530007388 */ /* 0x000be60000000400 */
[----:B------:R-:W-:Y:S01]  /*2920*/  @!P0 IADD3 R22, PT, PT, R22, 0x14400, R17 ;  /* 0x0001440016168810 */ /* 0x000fe20007ffe011 */
[----:B------:R-:W-:Y:S04]  /*2930*/  STS.U16 [R48+0xd0], R45 ;  /* 0x0000d02d30007388 */ /* 0x000fe80000000400 */
[----:B------:R1:W-:Y:S01]  /*2940*/  STS.U16 [R38+0x240], R15 ;  /* 0x0002400f26007388 */ /* 0x0003e20000000400 */
[----:B---3--:R-:W-:-:S05]  /*2950*/  HFMA2 R14, R14.H0_H0, R39.H0_H0, -R44.H0_H0 ;  /* 0x200000270e0e7231 */ /* 0x008fca000014082c */
[----:B-----5:R-:W-:Y:S02]  /*2960*/  PRMT R37, R14, 0x7610, R37 ;  /* 0x000076100e257816 */ /* 0x020fe40000000025 */
[----:B------:R-:W-:Y:S02]  /*2970*/  @!P0 IADD3 R14, P1, PT, R22, UR12, RZ ;  /* 0x0000000c160e8c10 */ /* 0x000fe4000ff3e0ff */
[----:B-1----:R-:W-:-:S03]  /*2980*/  @!P0 PRMT R21, R23, 0x8880, RZ ;  /* 0x0000888017158816 */ /* 0x002fc600000000ff */
[----:B------:R-:W-:Y:S01]  /*2990*/  @!P0 IMAD.X R15, RZ, RZ, UR13, P1 ;  /* 0x0000000dff0f8e24 */ /* 0x000fe200088e06ff */
[----:B------:R-:W-:-:S04]  /*29a0*/  PRMT R23, R12, 0x7610, R23 ;  /* 0x000076100c177816 */ /* 0x000fc80000000017 */
[----:B------:R-:W3:Y:S04]  /*29b0*/  @!P0 LDG.E.U8.CONSTANT R12, desc[UR8][R14.64+0x24] ;  /* 0x000024080e0c8981 */ /* 0x000ee8000c1e9100 */
[----:B------:R1:W5:Y:S01]  /*29c0*/  @!P0 LDG.E.U8.CONSTANT R22, desc[UR8][R14.64+0x25] ;  /* 0x000025080e168981 */ /* 0x000362000c1e9100 */
[----:B--2---:R-:W-:Y:S02]  /*29d0*/  @!P0 SHF.L.U32 R10, R10, R11, RZ ;  /* 0x0000000b0a0a8219 */ /* 0x004fe400000006ff */
[----:B------:R-:W-:Y:S02]  /*29e0*/  @!P0 SHF.R.S32.HI R21, RZ, R16, R21 ;  /* 0x00000010ff158219 */ /* 0x000fe40000011415 */
[----:B------:R-:W-:Y:S02]  /*29f0*/  @!P0 LOP3.LUT R10, R10, 0x6, RZ, 0xc0, !PT ;  /* 0x000000060a0a8812 */ /* 0x000fe400078ec0ff */
[----:B-1----:R-:W-:-:S02]  /*2a00*/  @!P0 IADD3 R14, PT, PT, R2, R34, R5 ;  /* 0x00000022020e8210 */ /* 0x002fc40007ffe005 */
[----:B------:R-:W-:Y:S02]  /*2a10*/  @!P0 SHF.L.U32 R36, R36, R11, RZ ;  /* 0x0000000b24248219 */ /* 0x000fe400000006ff */
[----:B------:R-:W-:Y:S02]  /*2a20*/  @!P0 LOP3.LUT R21, R10, R21, R18, 0xf4, !PT ;  /* 0x000000150a158212 */ /* 0x000fe400078ef412 */
[----:B------:R-:W-:Y:S01]  /*2a30*/  @!P0 PRMT R15, R24, 0x8880, RZ ;  /* 0x00008880180f8816 */ /* 0x000fe200000000ff */
[----:B------:R-:W-:Y:S01]  /*2a40*/  VIADD R10, R13, 0x120 ;  /* 0x000001200d0a7836 */ /* 0x000fe20000000000 */
[----:B------:R-:W-:Y:S01]  /*2a50*/  @!P0 LOP3.LUT R36, R36, 0x6, RZ, 0xc0, !PT ;  /* 0x0000000624248812 */ /* 0x000fe200078ec0ff */
[----:B------:R-:W2:Y:S01]  /*2a60*/  @P0 LDG.E.U8.CONSTANT R24, desc[UR8][R46.64+0x14424] ;  /* 0x014424082e180981 */ /* 0x000ea2000c1e9100 */
[----:B------:R-:W-:Y:S02]  /*2a70*/  @!P0 SHF.R.S32.HI R15, RZ, R16, R15 ;  /* 0x00000010ff0f8219 */ /* 0x000fe4000001140f */
[----:B------:R-:W-:-:S02]  /*2a80*/  @P0 PRMT R25, R20, 0x8880, RZ ;  /* 0x0000888014190816 */ /* 0x000fc400000000ff */
[----:B------:R-:W-:Y:S02]  /*2a90*/  @!P0 IADD3 R14, PT, PT, R14, 0x17a00, R17 ;  /* 0x00017a000e0e8810 */ /* 0x000fe40007ffe011 */
[----:B------:R-:W-:Y:S02]  /*2aa0*/  @P0 SHF.R.S32.HI R25, RZ, R16, R25 ;  /* 0x00000010ff190219 */ /* 0x000fe40000011419 */
[----:B------:R-:W-:Y:S02]  /*2ab0*/  @!P0 IADD3 R48, PT, PT, R2, R34, R5 ;  /* 0x0000002202308210 */ /* 0x000fe40007ffe005 */
[----:B------:R-:W-:Y:S02]  /*2ac0*/  @P0 LOP3.LUT R25, R25, 0x7, RZ, 0xc0, !PT ;  /* 0x0000000719190812 */ /* 0x000fe400078ec0ff */
[----:B------:R-:W-:Y:S02]  /*2ad0*/  @!P0 LOP3.LUT R15, R36, R15, R18, 0xf4, !PT ;  /* 0x0000000f240f8212 */ /* 0x000fe400078ef412 */
[----:B------:R-:W-:Y:S01]  /*2ae0*/  @!P0 IADD3 R14, P1, PT, R14, UR12, RZ ;  /* 0x0000000c0e0e8c10 */ /* 0x000fe2000ff3e0ff */
[----:B------:R-:W-:Y:S01]  /*2af0*/  @P0 I2F.F16 R20, R25 ;  /* 0x0000001900140306 */ /* 0x000fe20000200c00 */
[----:B------:R-:W-:-:S02]  /*2b00*/  LEA R10, R10, UR4, 0x1 ;  /* 0x000000040a0a7c11 */ /* 0x000fc4000f8e08ff */
[----:B------:R-:W-:-:S05]  /*2b10*/  @!P0 IADD3 R48, PT, PT, R48, 0x17a00, R17 ;  /* 0x00017a0030308810 */ /* 0x000fca0007ffe011 */
[----:B------:R1:W-:Y:S01]  /*2b20*/  @!P0 I2F.F16 R20, R15 ;  /* 0x0000000f00148306 */ /* 0x0003e20000200c00 */
[----:B------:R4:W-:Y:S01]  /*2b30*/  STS.U16 [R10+0x40], R23 ;  /* 0x000040170a007388 */ /* 0x0009e20000000400 */
[----:B-1----:R-:W-:Y:S01]  /*2b40*/  @!P0 IMAD.X R15, RZ, RZ, UR13, P1 ;  /* 0x0000000dff0f8e24 */ /* 0x002fe200088e06ff */
[----:B------:R-:W-:-:S04]  /*2b50*/  @!P0 IADD3 R48, P1, PT, R48, UR12, RZ ;  /* 0x0000000c30308c10 */ /* 0x000fc8000ff3e0ff */
[----:B------:R-:W2:Y:S01]  /*2b60*/  @!P0 LDG.E.U8.CONSTANT R36, desc[UR8][R14.64+0x19] ;  /* 0x000019080e248981 */ /* 0x000ea2000c1e9100 */
[----:B------:R-:W-:Y:S01]  /*2b70*/  @!P0 IMAD.X R49, RZ, RZ, UR13, P1 ;  /* 0x0000000dff318e24 */ /* 0x000fe200088e06ff */
[----:B----4-:R-:W-:-:S04]  /*2b80*/  @P0 PRMT R19, R19, 0x8880, RZ ;  /* 0x0000888013130816 */ /* 0x010fc800000000ff */
[----:B------:R-:W-:-:S04]  /*2b90*/  @P0 SHF.R.S32.HI R19, RZ, R16, R19 ;  /* 0x00000010ff130219 */ /* 0x000fc80000011413 */
[----:B------:R-:W-:-:S04]  /*2ba0*/  @P0 LOP3.LUT R23, R19, 0x7, RZ, 0xc0, !PT ;  /* 0x0000000713170812 */ /* 0x000fc800078ec0ff */
[----:B------:R-:W-:Y:S08]  /*2bb0*/  @P0 I2F.F16 R19, R23 ;  /* 0x0000001700130306 */ /* 0x000ff00000200c00 */
[----:B------:R1:W4:Y:S01]  /*2bc0*/  @!P0 I2F.F16 R19, R21 ;  /* 0x0000001500138306 */ /* 0x0003220000200c00 */
[----:B------:R1:W4:Y:S02]  /*2bd0*/  @!P0 LDG.E.U8.CONSTANT R23, desc[UR8][R14.64+0x18] ;  /* 0x000018080e178981 */ /* 0x000324000c1e9100 */
[----:B-1----:R-:W-:-:S02]  /*2be0*/  @!P0 IMAD.MOV.U32 R14, RZ, RZ, R48 ;  /* 0x000000ffff0e8224 */ /* 0x002fc400078e0030 */
[----:B------:R-:W-:-:S05]  /*2bf0*/  @!P0 IMAD.MOV.U32 R15, RZ, RZ, R49 ;  /* 0x000000ffff0f8224 */ /* 0x000fca00078e0031 */
[----:B------:R-:W4:Y:S01]  /*2c00*/  @!P0 LDG.E.U8.CONSTANT R48, desc[UR8][R14.64+0x25] ;  /* 0x000025080e308981 */ /* 0x000f22000c1e9100 */
[----:B---3--:R-:W-:-:S05]  /*2c10*/  @!P0 PRMT R12, R12, 0x8880, RZ ;  /* 0x000088800c0c8816 */ /* 0x008fca00000000ff */
[----:B------:R-:W-:Y:S01]  /*2c20*/  @!P0 IMAD.MOV.U32 R17, RZ, RZ, R12 ;  /* 0x000000ffff118224 */ /* 0x000fe200078e000c */
[----:B-----5:R-:W-:Y:S01]  /*2c30*/  @!P0 SHF.L.U32 R22, R22, R11, RZ ;  /* 0x0000000b16168219 */ /* 0x020fe200000006ff */
[----:B------:R-:W3:Y:S03]  /*2c40*/  @P0 LDG.E.U8.CONSTANT R12, desc[UR8][R46.64+0x17a18] ;  /* 0x017a18082e0c0981 */ /* 0x000ee6000c1e9100 */
[----:B------:R-:W-:Y:S02]  /*2c50*/  @!P0 SHF.R.S32.HI R17, RZ, R16, R17 ;  /* 0x00000010ff118219 */ /* 0x000fe40000011411 */
[----:B------:R-:W-:Y:S02]  /*2c60*/  @!P0 LOP3.LUT R21, R22, 0x6, RZ, 0xc0, !PT ;  /* 0x0000000616158812 */ /* 0x000fe400078ec0ff */
[----:B------:R-:W5:Y:S02]  /*2c70*/  @!P0 LDG.E.U8.CONSTANT R22, desc[UR8][R14.64+0x24] ;  /* 0x000024080e168981 */ /* 0x000f64000c1e9100 */
[----:B------:R-:W-:-:S02]  /*2c80*/  @!P0 LOP3.LUT R21, R21, R17, R18, 0xf4, !PT ;  /* 0x0000001115158212 */ /* 0x000fc400078ef412 */
[----:B------:R-:W5:Y:S01]  /*2c90*/  @P0 LDG.E.U8.CONSTANT R17, desc[UR8][R46.64+0x17a24] ;  /* 0x017a24082e110981 */ /* 0x000f62000c1e9100 */
[----:B--2---:R-:W-:-:S03]  /*2ca0*/  @P0 PRMT R25, R24, 0x8880, RZ ;  /* 0x0000888018190816 */ /* 0x004fc600000000ff */
[----:B------:R1:W-:Y:S01]  /*2cb0*/  STS.U16 [R10+0x90], R37 ;  /* 0x000090250a007388 */ /* 0x0003e20000000400 */
[----:B------:R-:W-:-:S03]  /*2cc0*/  @P0 SHF.R.S32.HI R25, RZ, R16, R25 ;  /* 0x00000010ff190219 */ /* 0x000fc60000011419 */
[----:B------:R-:W2:Y:S04]  /*2cd0*/  LDG.E.U16.CONSTANT R15, desc[UR8][R42.64+0xc] ;  /* 0x00000c082a0f7981 */ /* 0x000ea8000c1e9500 */
[----:B------:R-:W2:Y:S01]  /*2ce0*/  LDG.E.U16.CONSTANT R14, desc[UR8][R42.64+0xe] ;  /* 0x00000e082a0e7981 */ /* 0x000ea2000c1e9500 */
[----:B-1----:R-:W-:-:S03]  /*2cf0*/  @P0 LOP3.LUT R37, R25, 0x7, RZ, 0xc0, !PT ;  /* 0x0000000719250812 */ /* 0x002fc600078ec0ff */
[----:B------:R-:W2:Y:S01]  /*2d00*/  LDG.E.U16.CONSTANT R25, desc[UR8][R40.64+0xc] ;  /* 0x00000c0828197981 */ /* 0x000ea2000c1e9500 */
[-C--:B------:R-:W-:Y:S02]  /*2d10*/  @!P0 SHF.L.U32 R36, R36, R11.reuse, RZ ;  /* 0x0000000b24248219 */ /* 0x080fe400000006ff */
[----:B----4-:R-:W-:Y:S02]  /*2d20*/  @!P0 SHF.L.U32 R48, R48, R11, RZ ;  /* 0x0000000b30308219 */ /* 0x010fe400000006ff */
[----:B------:R-:W4:Y:S01]  /*2d30*/  LDG.E.U16.CONSTANT R11, desc[UR8][R40.64+0xe] ;  /* 0x00000e08280b7981 */ /* 0x000f22000c1e9500 */
[----:B------:R3:W-:Y:S01]  /*2d40*/  @P0 I2F.F16 R24, R37 ;  /* 0x0000002500180306 */ /* 0x0007e20000200c00 */
[----:B------:R-:W-:Y:S02]  /*2d50*/  @!P0 PRMT R23, R23, 0x8880, RZ ;  /* 0x0000888017178816 */ /* 0x000fe400000000ff */
[----:B------:R-:W-:Y:S02]  /*2d60*/  @!P0 LOP3.LUT R36, R36, 0x6, RZ, 0xc0, !PT ;  /* 0x0000000624248812 */ /* 0x000fe400078ec0ff */
[----:B------:R-:W-:-:S02]  /*2d70*/  @!P0 SHF.R.S32.HI R23, RZ, R16, R23 ;  /* 0x00000010ff178219 */ /* 0x000fc40000011417 */
[----:B------:R-:W-:Y:S01]  /*2d80*/  @!P0 LOP3.LUT R48, R48, 0x6, RZ, 0xc0, !PT ;  /* 0x0000000630308812 */ /* 0x000fe200078ec0ff */
[----:B------:R-:W1:Y:S01]  /*2d90*/  @!P0 I2F.F16 R24, R21 ;  /* 0x0000001500188306 */ /* 0x000e620000200c00 */
[----:B------:R-:W-:Y:S01]  /*2da0*/  @!P0 LOP3.LUT R23, R36, R23, R18, 0xf4, !PT ;  /* 0x0000001724178212 */ /* 0x000fe200078ef412 */
[----:B------:R-:W-:Y:S02]  /*2db0*/  VIADD R13, R13, 0x1b0 ;  /* 0x000001b00d0d7836 */ /* 0x000fe40000000000 */
[----:B------:R-:W-:Y:S01]  /*2dc0*/  HFMA2 R19, R19.H0_H0, R39.H0_H0, -R44.H0_H0 ;  /* 0x2000002713137231 */ /* 0x000fe2000014082c */
[----:B---3--:R-:W-:-:S04]  /*2dd0*/  @P0 PRMT R37, R12, 0x8880, RZ ;  /* 0x000088800c250816 */ /* 0x008fc800000000ff */
[-C--:B------:R-:W-:Y:S02]  /*2de0*/  @P0 SHF.R.S32.HI R37, RZ, R16.reuse, R37 ;  /* 0x00000010ff250219 */ /* 0x080fe40000011425 */
[----:B-----5:R-:W-:Y:S02]  /*2df0*/  @!P0 PRMT R45, R22, 0x8880, RZ ;  /* 0x00008880162d8816 */ /* 0x020fe400000000ff */
[----:B------:R-:W-:Y:S02]  /*2e00*/  @P0 PRMT R17, R17, 0x8880, RZ ;  /* 0x0000888011110816 */ /* 0x000fe400000000ff */
[-C--:B------:R-:W-:Y:S02]  /*2e10*/  @!P0 SHF.R.S32.HI R45, RZ, R16.reuse, R45 ;  /* 0x00000010ff2d8219 */ /* 0x080fe4000001142d */
[----:B------:R-:W-:Y:S02]  /*2e20*/  @P0 SHF.R.S32.HI R17, RZ, R16, R17 ;  /* 0x00000010ff110219 */ /* 0x000fe40000011411 */
[----:B------:R-:W-:-:S02]  /*2e30*/  @P0 LOP3.LUT R37, R37, 0x7, RZ, 0xc0, !PT ;  /* 0x0000000725250812 */ /* 0x000fc400078ec0ff */
[----:B------:R-:W-:Y:S02]  /*2e40*/  @P0 LOP3.LUT R21, R17, 0x7, RZ, 0xc0, !PT ;  /* 0x0000000711150812 */ /* 0x000fe400078ec0ff */
[----:B------:R-:W-:Y:S01]  /*2e50*/  @!P0 LOP3.LUT R45, R48, R45, R18, 0xf4, !PT ;  /* 0x0000002d302d8212 */ /* 0x000fe200078ef412 */
[----:B------:R-:W-:Y:S08]  /*2e60*/  @P0 I2F.F16 R12, R37 ;  /* 0x00000025000c0306 */ /* 0x000ff00000200c00 */
[----:B------:R-:W-:Y:S08]  /*2e70*/  @P0 I2F.F16 R17, R21 ;  /* 0x0000001500110306 */ /* 0x000ff00000200c00 */
[----:B------:R-:W4:Y:S08]  /*2e80*/  @!P0 I2F.F16 R12, R23 ;  /* 0x00000017000c8306 */ /* 0x000f300000200c00 */
[----:B------:R-:W3:Y:S01]  /*2e90*/  @!P0 I2F.F16 R17, R45 ;  /* 0x0000002d00118306 */ /* 0x000ee20000200c00 */
[-CC-:B--2---:R-:W-:Y:S01]  /*2ea0*/  HFMA2 R20, R20.H0_H0, R15.reuse.H0_H0, -R25.reuse.H0_H0 ;  /* 0x2000000f14147231 */ /* 0x184fe20000140819 */
[----:B------:R-:W-:Y:S01]  /*2eb0*/  LEA R13, R13, UR4, 0x1 ;  /* 0x000000040d0d7c11 */ /* 0x000fe2000f8e08ff */
[----:B-1----:R-:W-:Y:S01]  /*2ec0*/  HFMA2 R24, R24.H0_H0, R15.H0_H0, -R25.H0_H0 ;  /* 0x2000000f18187231 */ /* 0x002fe20000140819 */
[----:B------:R-:W-:Y:S04]  /*2ed0*/  STS.U16 [R10+0xd0], R19 ;  /* 0x0000d0130a007388 */ /* 0x000fe80000000400 */
[----:B------:R1:W-:Y:S04]  /*2ee0*/  STS.U16 [R38+0x360], R20 ;  /* 0x0003601426007388 */ /* 0x0003e80000000400 */
[----:B------:R-:W-:Y:S01]  /*2ef0*/  STS.U16 [R13+0x40], R24 ;  /* 0x000040180d007388 */ /* 0x000fe20000000400 */
[----:B------:R-:W2:Y:S01]  /*2f00*/  S2UR UR6, SR_CgaCtaId ;  /* 0x00000000000679c3 */ /* 0x000ea20000008800 */
[----:B------:R-:W-:-:S02]  /*2f10*/  UMOV UR5, 0x400 ;  /* 0x0000040000057882 */ /* 0x000fc40000000000 */
[----:B--2---:R-:W-:Y:S01]  /*2f20*/  ULEA UR5, UR6, UR5, 0x18 ;  /* 0x0000000506057291 */ /* 0x004fe2000f8ec0ff */
[-CC-:B----4-:R-:W-:Y:S02]  /*2f30*/  HFMA2 R12, R12.H0_H0, R14.reuse.H0_H0, -R11.reuse.H0_H0 ;  /* 0x2000000e0c0c7231 */ /* 0x190fe4000014080b */
[----:B---3--:R-:W-:-:S03]  /*2f40*/  HFMA2 R17, R17.H0_H0, R14.H0_H0, -R11.H0_H0 ;  /* 0x2000000e11117231 */ /* 0x008fc6000014080b */
[----:B------:R-:W-:Y:S04]  /*2f50*/  STS.U16 [R13+0x90], R12 ;  /* 0x0000900c0d007388 */ /* 0x000fe80000000400 */
[----:B------:R-:W-:Y:S04]  /*2f60*/  STS.U16 [R13+0xd0], R17 ;  /* 0x0000d0110d007388 */ /* 0x000fe80000000400 */
[----:B------:R-:W0:Y:S01]  /*2f70*/  LDGDEPBAR ;  /* 0x00000000000079af */ /* 0x000e220000000000 */
[----:B------:R-:W-:-:S04]  /*2f80*/  LOP3.LUT R11, R7, 0x1, RZ, 0xc0, !PT ;  /* 0x00000001070b7812 */ /* 0x000fc800078ec0ff */
[----:B------:R-:W-:-:S04]  /*2f90*/  ISETP.NE.U32.AND P1, PT, R11, 0x1, PT ;  /* 0x000000010b00780c */ /* 0x000fc80003f25070 */
[----:B------:R-:W-:-:S05]  /*2fa0*/  SEL R11, RZ, 0x1200, P1 ;  /* 0x00001200ff0b7807 */ /* 0x000fca0000800000 */
[----:B------:R-:W-:Y:S01]  /*2fb0*/  IMAD R36, R9, 0x480, R11 ;  /* 0x0000048009247824 */ /* 0x000fe200078e020b */
[----:B------:R-:W-:-:S04]  /*2fc0*/  DEPBAR.LE SB0, 0x1 ;  /* 0x000080400000791a */ /* 0x000fc80000000000 */
[----:B------:R-:W-:Y:S01]  /*2fd0*/  IMAD R39, R8, 0x900, R11 ;  /* 0x0000090008277824 */ /* 0x000fe200078e020b */
[----:B------:R-:W-:-:S04]  /*2fe0*/  LEA R36, R36, UR4, 0x1 ;  /* 0x0000000424247c11 */ /* 0x000fc8000f8e08ff */
[----:B------:R-:W-:Y:S01]  /*2ff0*/  LEA R39, R39, UR5, 0x1 ;  /* 0x0000000527277c11 */ /* 0x000fe2000f8e08ff */
[----:B------:R-:W-:Y:S01]  /*3000*/  IMAD.IADD R16, R36, 0x1, R3 ;  /* 0x0000000124107824 */ /* 0x000fe200078e0203 */
[----:B------:R-:W-:Y:S03]  /*3010*/  BAR.SYNC.DEFER_BLOCKING 0x0 ;  /* 0x0000000000007b1d */ /* 0x000fe60000010000 */
[----:B-1----:R-:W-:-:S05]  /*3020*/  IMAD.IADD R38, R39, 0x1, R4 ;  /* 0x0000000127267824 */ /* 0x002fca00078e0204 */
[----:B------:R-:W-:Y:S04]  /*3030*/  LDSM.16.M88.4 R8, [R38] ;  /* 0x000000002608783b */ /* 0x000fe80000000200 */
[----:B------:R-:W1:Y:S01]  /*3040*/  LDSM.16.M88.4 R16, [R16] ;  /* 0x000000001010783b */ /* 0x000e620000000200 */
[----:B------:R-:W-:Y:S02]  /*3050*/  IADD3 R37, PT, PT, R4, 0x900, R39 ;  /* 0x0000090004257810 */ /* 0x000fe40007ffe027 */
[----:B------:R-:W-:-:S03]  /*3060*/  IADD3 R20, PT, PT, R3, 0x20, R36 ;  /* 0x0000002003147810 */ /* 0x000fc60007ffe024 */
[----:B------:R-:W2:Y:S04]  /*3070*/  LDSM.16.M88.4 R12, [R37] ;  /* 0x00000000250c783b */ /* 0x000ea80000000200 */
[----:B------:R-:W-:Y:S01]  /*3080*/  LDSM.16.M88.4 R20, [R20] ;  /* 0x000000001414783b */ /* 0x000fe20000000200 */
[----:B-1----:R-:W-:Y:S01]  /*3090*/  HMMA.16816.F16 R24, R8, R16, R32 ;  /* 0x000000100818723c */ /* 0x002fe20000000820 */
[----:B------:R-:W-:-:S07]  /*30a0*/  IADD3 R33, PT, PT, R4, 0x20, R39 ;  /* 0x0000002004217810 */ /* 0x000fce0007ffe027 */
[----:B------:R-:W-:Y:S01]  /*30b0*/  HMMA.16816.F16 R26, R8, R18, R26 ;  /* 0x00000012081a723c */ /* 0x000fe2000000081a */
[----:B------:R-:W1:Y:S01]  /*30c0*/  LDSM.16.M88.4 R8, [R33] ;  /* 0x000000002108783b */ /* 0x000e620000000200 */
[----:B------:R-:W-:Y:S02]  /*30d0*/  IADD3 R32, PT, PT, R4, 0x920, R39 ;  /* 0x0000092004207810 */ /* 0x000fe40007ffe027 */
[----:B------:R-:W-:-:S04]  /*30e0*/  IADD3 R44, PT, PT, R3, 0x40, R36 ;  /* 0x00000040032c7810 */ /* 0x000fc80007ffe024 */
[----:B--2---:R-:W-:Y:S01]  /*30f0*/  HMMA.16816.F16 R28, R12, R16, R28 ;  /* 0x000000100c1c723c */ /* 0x004fe2000000081c */
[----:B------:R-:W-:-:S07]  /*3100*/  IADD3 R16, PT, PT, R4, 0x40, R39 ;  /* 0x0000004004107810 */ /* 0x000fce0007ffe027 */
[----:B------:R-:W-:Y:S01]  /*3110*/  HMMA.16816.F16 R30, R12, R18, R30 ;  /* 0x000000120c1e723c */ /* 0x000fe2000000081e */
[----:B------:R-:W2:Y:S04]  /*3120*/  LDSM.16.M88.4 R12, [R32] ;  /* 0x00000000200c783b */ /* 0x000ea80000000200 */
[----:B------:R-:W-:Y:S03]  /*3130*/  LDSM.16.M88.4 R16, [R16] ;  /* 0x000000001010783b */ /* 0x000fe60000000200 */
[C---:B-1----:R-:W-:Y:S08]  /*3140*/  HMMA.16816.F16 R24, R8.reuse, R20, R24 ;  /* 0x000000140818723c */ /* 0x042ff00000000818 */
[----:B------:R-:W-:Y:S01]  /*3150*/  HMMA.16816.F16 R26, R8, R22, R26 ;  /* 0x00000016081a723c */ /* 0x000fe2000000081a */
[----:B------:R-:W1:Y:S01]  /*3160*/  LDSM.16.M88.4 R8, [R44] ;  /* 0x000000002c08783b */ /* 0x000e620000000200 */
[----:B------:R-:W-:-:S02]  /*3170*/  IADD3 R45, PT, PT, R4, 0x940, R39 ;  /* 0x00000940042d7810 */ /* 0x000fc40007ffe027 */
        /* <DEDUP_REMOVED lines=9> */
[----:B------:R-:W-:-:S06]  /*3210*/  IADD3 R24, PT, PT, R4, 0x960, R39 ;  /* 0x0000096004187810 */ /* 0x000fcc0007ffe027 */
[----:B------:R-:W3:Y:S01]  /*3220*/  LDSM.16.M88.4 R24, [R24] ;  /* 0x000000001818783b */ /* 0x000ee20000000200 */
[----:B--2---:R-:W-:Y:S01]  /*3230*/  HMMA.16816.F16 R28, R12, R8, R28 ;  /* 0x000000080c1c723c */ /* 0x004fe2000000081c */
[----:B------:R-:W-:-:S07]  /*3240*/  VIADD R7, R7, 0x1 ;  /* 0x0000000107077836 */ /* 0x000fce0000000000 */
[----:B------:R-:W-:Y:S01]  /*3250*/  HMMA.16816.F16 R30, R12, R10, R30 ;  /* 0x0000000a0c1e723c */ /* 0x000fe2000000081e */
[----:B------:R-:W-:Y:S02]  /*3260*/  ISETP.NE.AND P1, PT, R7, 0x23f, PT ;  /* 0x0000023f0700780c */ /* 0x000fe40003f25270 */
[----:B------:R-:W-:-:S05]  /*3270*/  IADD3 R2, P2, P3, R2, R34, R5 ;  /* 0x0000002202027210 */ /* 0x000fca0007b5e005 */
[----:B-1----:R-:W-:Y:S01]  /*3280*/  HMMA.16816.F16 R36, R20, R18, R36 ;  /* 0x000000121424723c */ /* 0x002fe20000000824 */
[----:B------:R-:W-:-:S07]  /*3290*/  IADD3.X R9, PT, PT, RZ, RZ, RZ, P2, P3 ;  /* 0x000000ffff097210 */ /* 0x000fce00017e64ff */
[-C--:B------:R-:W-:Y:S08]  /*32a0*/  HMMA.16816.F16 R32, R20, R16.reuse, R32 ;  /* 0x000000101420723c */ /* 0x080ff00000000820 */
[C---:B---3--:R-:W-:Y:S08]  /*32b0*/  HMMA.16816.F16 R28, R24.reuse, R16, R28 ;  /* 0x00000010181c723c */ /* 0x048ff0000000081c */
[----:B------:R-:W-:Y:S01]  /*32c0*/  HMMA.16816.F16 R30, R24, R18, R30 ;  /* 0x00000012181e723c */ /* 0x000fe2000000081e */
[----:B------:R-:W-:-:S02]  /*32d0*/  IMAD.MOV.U32 R26, RZ, RZ, R36 ;  /* 0x000000ffff1a7224 */ /* 0x000fc400078e0024 */
[----:B------:R-:W-:Y:S01]  /*32e0*/  IMAD.MOV.U32 R27, RZ, RZ, R37 ;  /* 0x000000ffff1b7224 */ /* 0x000fe200078e0025 */
[----:B------:R-:W-:-:S01]  /*32f0*/  NOP ;  /* 0x0000000000007918 */ /* 0x000fc20000000000 */
[----:B------:R-:W-:-:S15]  /*3300*/  @P1 BRA `(.L_x_8) ;  /* 0xffffffe000dc1947 */ /* 0x000fde000383ffff */
[----:B------:R-:W1:Y:S01]  /*3310*/  S2R R3, SR_LANEID ;  /* 0x0000000000037919 */ /* 0x000e620000000000 */
[----:B------:R-:W-:Y:S01]  /*3320*/  MOV R5, 0x400 ;  /* 0x0000040000057802 */ /* 0x000fe20000000f00 */
[----:B------:R-:W-:-:S04]  /*3330*/  DEPBAR.LE SB0, 0x0 ;  /* 0x000080000000791a */ /* 0x000fc80000000000 */
[----:B------:R-:W2:Y:S01]  /*3340*/  S2R R6, SR_CgaCtaId ;  /* 0x0000000000067919 */ /* 0x000ea20000008800 */
[----:B------:R-:W-:Y:S01]  /*3350*/  IMAD.MOV.U32 R35, RZ, RZ, 0x900 ;  /* 0x00000900ff237424 */ /* 0x000fe200078e00ff */
[----:B------:R-:W3:Y:S01]  /*3360*/  S2R R0, SR_TID.Y ;  /* 0x0000000000007919 */ /* 0x000ee20000002200 */
[----:B------:R-:W4:Y:S01]  /*3370*/  S2R R2, SR_TID.Z ;  /* 0x0000000000027919 */ /* 0x000f220000002300 */
[----:B-1----:R-:W-:-:S05]  /*3380*/  SHF.R.U32.HI R4, RZ, 0x3, R3 ;  /* 0x00000003ff047819 */ /* 0x002fca0000011603 */
[----:B------:R-:W-:Y:S01]  /*3390*/  IMAD.SHL.U32 R8, R4, 0x8, RZ ;  /* 0x0000000804087824 */ /* 0x000fe200078e00ff */
[----:B--2---:R-:W-:Y:S01]  /*33a0*/  LEA R41, R6, R5, 0x18 ;  /* 0x0000000506297211 */ /* 0x004fe200078ec0ff */
[----:B------:R-:W-:Y:S01]  /*33b0*/  IMAD.SHL.U32 R34, R4, 0x8, RZ ;  /* 0x0000000804227824 */ /* 0x000fe200078e00ff */
[----:B------:R-:W-:Y:S02]  /*33c0*/  LOP3.LUT R5, R3, 0x7, RZ, 0xc0, !PT ;  /* 0x0000000703057812 */ /* 0x000fe400078ec0ff */
[----:B------:R-:W-:Y:S01]  /*33d0*/  SHF.R.U32.HI R6, RZ, 0x4, R3 ;  /* 0x00000004ff067819 */ /* 0x000fe20000011603 */
[----:B---3--:R-:W-:Y:S01]  /*33e0*/  IMAD R41, R0, 0x1200, R41 ;  /* 0x0000120000297824 */ /* 0x008fe200078e0229 */
[--C-:B------:R-:W-:Y:S02]  /*33f0*/  LOP3.LUT R7, R8, 0x8, R5.reuse, 0xe2, !PT ;  /* 0x0000000808077812 */ /* 0x100fe400078ee205 */
[----:B------:R-:W-:Y:S01]  /*3400*/  LOP3.LUT R34, R34, 0x8, RZ, 0xe2, !PT ;  /* 0x0000000822227812 */ /* 0x000fe200078ee2ff */
[----:B------:R-:W-:-:S02]  /*3410*/  IMAD R5, R6, 0x8, R5 ;  /* 0x0000000806057824 */ /* 0x000fc400078e0205 */
[----:B------:R-:W-:Y:S02]  /*3420*/  IMAD.SHL.U32 R40, R6, 0x8, RZ ;  /* 0x0000000806287824 */ /* 0x000fe400078e00ff */
[----:B----4-:R-:W-:Y:S02]  /*3430*/  IMAD R35, R2, R35, UR4 ;  /* 0x0000000402237e24 */ /* 0x010fe4000f8e0223 */
[----:B------:R-:W-:Y:S02]  /*3440*/  IMAD R40, R7, 0x48, R40 ;  /* 0x0000004807287824 */ /* 0x000fe400078e0228 */
[----:B------:R-:W-:Y:S02]  /*3450*/  IMAD R34, R5, 0x48, R34 ;  /* 0x0000004805227824 */ /* 0x000fe400078e0222 */
[----:B------:R-:W-:Y:S02]  /*3460*/  VIADD R5, R41, 0x2400 ;  /* 0x0000240029057836 */ /* 0x000fe40000000000 */
[----:B------:R-:W-:-:S02]  /*3470*/  VIADD R7, R35, 0x2400 ;  /* 0x0000240023077836 */ /* 0x000fc40000000000 */
[----:B------:R-:W-:Y:S02]  /*3480*/  IMAD.U32 R5, R40, 0x2, R5 ;  /* 0x0000000228057824 */ /* 0x000fe400078e0005 */
[----:B------:R-:W-:Y:S01]  /*3490*/  IMAD.U32 R8, R34, 0x2, R7 ;  /* 0x0000000222087824 */ /* 0x000fe200078e0007 */
[----:B------:R-:W-:Y:S01]  /*34a0*/  BAR.SYNC.DEFER_BLOCKING 0x0 ;  /* 0x0000000000007b1d */ /* 0x000fe20000010000 */
[C---:B------:R-:W-:Y:S02]  /*34b0*/  VIADD R13, R41.reuse, 0x2d00 ;  /* 0x00002d00290d7836 */ /* 0x040fe40000000000 */
[----:B------:R-:W-:Y:S02]  /*34c0*/  VIADD R17, R41, 0x2420 ;  /* 0x0000242029117836 */ /* 0x000fe40000000000 */
[----:B------:R-:W-:Y:S02]  /*34d0*/  IMAD.U32 R13, R40, 0x2, R13 ;  /* 0x00000002280d7824 */ /* 0x000fe400078e000d */
[----:B------:R-:W-:-:S02]  /*34e0*/  VIADD R19, R35, 0x2420 ;  /* 0x0000242023137836 */ /* 0x000fc40000000000 */
[----:B------:R-:W-:Y:S02]  /*34f0*/  IMAD.U32 R17, R40, 0x2, R17 ;  /* 0x0000000228117824 */ /* 0x000fe400078e0011 */
[----:B------:R-:W-:Y:S02]  /*3500*/  IMAD.U32 R20, R34, 0x2, R19 ;  /* 0x0000000222147824 */ /* 0x000fe400078e0013 */
[----:B------:R-:W-:-:S04]  /*3510*/  VIADD R25, R41, 0x2d20 ;  /* 0x00002d2029197836 */ /* 0x000fc80000000000 */
[----:B------:R-:W-:Y:S01]  /*3520*/  IMAD.U32 R25, R40, 0x2, R25 ;  /* 0x0000000228197824 */ /* 0x000fe200078e0019 */
[----:B------:R-:W-:Y:S04]  /*3530*/  LDSM.16.M88.4 R4, [R5] ;  /* 0x000000000504783b */ /* 0x000fe80000000200 */
[----:B------:R-:W1:Y:S04]  /*3540*/  LDSM.16.M88.4 R8, [R8] ;  /* 0x000000000808783b */ /* 0x000e680000000200 */
[----:B------:R-:W2:Y:S04]  /*3550*/  LDSM.16.M88.4 R12, [R13] ;  /* 0x000000000d0c783b */ /* 0x000ea80000000200 */
[----:B------:R-:W-:Y:S04]  /*3560*/  LDSM.16.M88.4 R16, [R17] ;  /* 0x000000001110783b */ /* 0x000fe80000000200 */
[----:B------:R-:W3:Y:S04]  /*3570*/  LDSM.16.M88.4 R20, [R20] ;  /* 0x000000001414783b */ /* 0x000ee80000000200 */
[----:B------:R-:W4:Y:S01]  /*3580*/  LDSM.16.M88.4 R24, [R25] ;  /* 0x000000001918783b */ /* 0x000f220000000200 */
[C---:B-1----:R-:W-:Y:S08]  /*3590*/  HMMA.16816.F16 R32, R4.reuse, R8, R32 ;  /* 0x000000080420723c */ /* 0x042ff00000000820 */
[----:B------:R-:W-:Y:S01]  /*35a0*/  HMMA.16816.F16 R4, R4, R10, R36 ;  /* 0x0000000a0404723c */ /* 0x000fe20000000824 */
[----:B------:R-:W-:-:S07]  /*35b0*/  VIADD R7, R41, 0x2440 ;  /* 0x0000244029077836 */ /* 0x000fce0000000000 */
[C---:B--2---:R-:W-:Y:S01]  /*35c0*/  HMMA.16816.F16 R8, R12.reuse, R8, R28 ;  /* 0x000000080c08723c */ /* 0x044fe2000000081c */
[C---:B------:R-:W-:Y:S02]  /*35d0*/  VIADD R29, R35.reuse, 0x2440 ;  /* 0x00002440231d7836 */ /* 0x040fe40000000000 */
[----:B------:R-:W-:Y:S02]  /*35e0*/  VIADD R35, R35, 0x2460 ;  /* 0x0000246023237836 */ /* 0x000fe40000000000 */
[C---:B------:R-:W-:Y:S02]  /*35f0*/  IMAD.U32 R29, R34.reuse, 0x2, R29 ;  /* 0x00000002221d7824 */ /* 0x040fe400078e001d */
[----:B------:R-:W-:Y:S01]  /*3600*/  IMAD.U32 R35, R34, 0x2, R35 ;  /* 0x0000000222237824 */ /* 0x000fe200078e0023 */
[----:B------:R-:W-:Y:S01]  /*3610*/  HMMA.16816.F16 R10, R12, R10, R30 ;  /* 0x0000000a0c0a723c */ /* 0x000fe2000000081e */
[C---:B------:R-:W-:Y:S02]  /*3620*/  IMAD.U32 R12, R40.reuse, 0x2, R7 ;  /* 0x00000002280c7824 */ /* 0x040fe400078e0007 */
[C---:B------:R-:W-:Y:S01]  /*3630*/  VIADD R7, R41.reuse, 0x2d40 ;  /* 0x00002d4029077836 */ /* 0x040fe20000000000 */
[----:B------:R-:W-:Y:S03]  /*3640*/  LDSM.16.M88.4 R28, [R29] ;  /* 0x000000001d1c783b */ /* 0x000fe60000000200 */
[----:B------:R-:W-:Y:S01]  /*3650*/  IMAD.U32 R7, R40, 0x2, R7 ;  /* 0x0000000228077824 */ /* 0x000fe200078e0007 */
[C---:B---3--:R-:W-:Y:S01]  /*3660*/  HMMA.16816.F16 R38, R16.reuse, R22, R4 ;  /* 0x000000161026723c */ /* 0x048fe20000000804 */
[----:B------:R-:W1:Y:S04]  /*3670*/  LDSM.16.M88.4 R12, [R12] ;  /* 0x000000000c0c783b */ /* 0x000e680000000200 */
[----:B------:R-:W2:Y:S03]  /*3680*/  LDSM.16.M88.4 R4, [R7] ;  /* 0x000000000704783b */ /* 0x000ea60000000200 */
[----:B------:R-:W-:Y:S01]  /*3690*/  HMMA.16816.F16 R36, R16, R20, R32 ;  /* 0x000000141024723c */ /* 0x000fe20000000820 */
[C---:B------:R-:W-:Y:S01]  /*36a0*/  VIADD R17, R41.reuse, 0x2460 ;  /* 0x0000246029117836 */ /* 0x040fe20000000000 */
[----:B------:R-:W-:Y:S01]  /*36b0*/  LDSM.16.M88.4 R32, [R35] ;  /* 0x000000002320783b */ /* 0x000fe20000000200 */
[----:B------:R-:W-:-:S02]  /*36c0*/  VIADD R41, R41, 0x2d60 ;  /* 0x00002d6029297836 */ /* 0x000fc40000000000 */
[----:B------:R-:W-:-:S03]  /*36d0*/  IMAD.U32 R17, R40, 0x2, R17 ;  /* 0x0000000228117824 */ /* 0x000fc600078e0011 */
[C---:B----4-:R-:W-:Y:S01]  /*36e0*/  HMMA.16816.F16 R20, R24.reuse, R20, R8 ;  /* 0x000000141814723c */ /* 0x050fe20000000808 */
[----:B------:R-:W-:Y:S02]  /*36f0*/  IMAD.U32 R8, R40, 0x2, R41 ;  /* 0x0000000228087824 */ /* 0x000fe400078e0029 */
[----:B------:R-:W3:Y:S01]  /*3700*/  S2R R41, SR_CTAID.Y ;  /* 0x0000000000297919 */ /* 0x000ee20000002600 */
[----:B------:R-:W4:Y:S04]  /*3710*/  LDSM.16.M88.4 R16, [R17] ;  /* 0x000000001110783b */ /* 0x000f280000000200 */
[----:B------:R-:W-:Y:S01]  /*3720*/  HMMA.16816.F16 R22, R24, R22, R10 ;  /* 0x000000161816723c */ /* 0x000fe2000000080a */
[----:B------:R-:W5:Y:S01]  /*3730*/  LDSM.16.M88.4 R8, [R8] ;  /* 0x000000000808783b */ /* 0x000f620000000200 */
[----:B------:R-:W4:Y:S06]  /*3740*/  S2R R24, SR_CTAID.X ;  /* 0x0000000000187919 */ /* 0x000f2c0000002500 */
[C---:B-1----:R-:W-:Y:S08]  /*3750*/  HMMA.16816.F16 R36, R12.reuse, R28, R36 ;  /* 0x0000001c0c24723c */ /* 0x042ff00000000824 */
[----:B------:R-:W-:Y:S01]  /*3760*/  HMMA.16816.F16 R38, R12, R30, R38 ;  /* 0x0000001e0c26723c */ /* 0x000fe20000000826 */
[----:B------:R-:W-:-:S07]  /*3770*/  SHF.R.U32.HI R13, RZ, 0x2, R3 ;  /* 0x00000002ff0d7819 */ /* 0x000fce0000011603 */
[C---:B--2---:R-:W-:Y:S08]  /*3780*/  HMMA.16816.F16 R20, R4.reuse, R28, R20 ;  /* 0x0000001c0414723c */ /* 0x044ff00000000814 */
[----:B------:R-:W-:Y:S01]  /*3790*/  HMMA.16816.F16 R22, R4, R30, R22 ;  /* 0x0000001e0416723c */ /* 0x000fe20000000816 */
[----:B------:R-:W1:Y:S01]  /*37a0*/  LDC.64 R4, c[0x0][0x3a0] ;  /* 0x0000e800ff047b82 */ /* 0x000e620000000a00 */
[----:B---3--:R-:W-:-:S04]  /*37b0*/  IMAD R7, R41, 0x2, R0 ;  /* 0x0000000229077824 */ /* 0x008fc800078e0200 */
[----:B----4-:R-:W-:Y:S02]  /*37c0*/  IMAD R7, R7, 0x1200, R24 ;  /* 0x0000120007077824 */ /* 0x010fe400078e0218 */
[C---:B------:R-:W-:Y:S02]  /*37d0*/  HMMA.16816.F16 R36, R16.reuse, R32, R36 ;  /* 0x000000201024723c */ /* 0x040fe40000000824 */
[----:B------:R-:W-:Y:S01]  /*37e0*/  IMAD R7, R7, 0x4, R2 ;  /* 0x0000000407077824 */ /* 0x000fe200078e0202 */
[----:B------:R-:W-:Y:S01]  /*37f0*/  LOP3.LUT R2, R3, 0x3, RZ, 0xc0, !PT ;  /* 0x0000000303027812 */ /* 0x000fe200078ec0ff */
[----:B------:R-:W-:Y:S02]  /*3800*/  IMAD.MOV.U32 R3, RZ, RZ, RZ ;  /* 0x000000ffff037224 */ /* 0x000fe400078e00ff */
[----:B------:R-:W-:Y:S02]  /*3810*/  IMAD.SHL.U32 R7, R7, 0x10, RZ ;  /* 0x0000001007077824 */ /* 0x000fe400078e00ff */
[----:B------:R-:W-:Y:S01]  /*3820*/  HMMA.16816.F16 R38, R16, R34, R38 ;  /* 0x000000221026723c */ /* 0x000fe20000000826 */
[----:B------:R-:W-:-:S07]  /*3830*/  IMAD.WIDE.U32 R2, R13, 0x1200, R2 ;  /* 0x000012000d027825 */ /* 0x000fce00078e0002 */
[----:B-----5:R-:W-:Y:S01]  /*3840*/  HMMA.16816.F16 R20, R8, R32, R20 ;  /* 0x000000200814723c */ /* 0x020fe20000000814 */
[----:B-1----:R-:W-:-:S03]  /*3850*/  IMAD.WIDE.U32 R4, R7, 0x2, R4 ;  /* 0x0000000207047825 */ /* 0x002fc600078e0004 */
[----:B------:R-:W-:-:S04]  /*3860*/  LEA R4, P0, R2, R4, 0x2 ;  /* 0x0000000402047211 */ /* 0x000fc800078010ff */
[----:B------:R-:W-:Y:S01]  /*3870*/  HMMA.16816.F16 R22, R8, R34, R22 ;  /* 0x000000220816723c */ /* 0x000fe20000000816 */
        /* <DEDUP_REMOVED lines=10> */
.L_x_9:
        /* <DEDUP_REMOVED lines=14> */
.L_x_36:


//--------------------- .text._Z55tir_halfxint3_tensorop_32x64x64x2_t0_y2z4_K36864_align8P6__halfPaS0_S0_S0_ --------------------------
	.section	.text._Z55tir_halfxint3_tensorop_32x64x64x2_t0_y2z4_K36864_align8P6__halfPaS0_S0_S0_,"ax",@progbits
	.align	128
        .global         _Z55tir_halfxint3_tensorop_32x64x64x2_t0_y2z4_K36864_align8P6__halfPaS0_S0_S0_
        .type           _Z55tir_halfxint3_tensorop_32x64x64x2_t0_y2z4_K36864_align8P6__halfPaS0_S0_S0_,@function
        .size           _Z55tir_halfxint3_tensorop_32x64x64x2_t0_y2z4_K36864_align8P6__halfPaS0_S0_S0_,(.L_x_37 - _Z55tir_halfxint3_tensorop_32x64x64x2_t0_y2z4_K36864_align8P6__halfPaS0_S0_S0_)
        .other          _Z55tir_halfxint3_tensorop_32x64x64x2_t0_y2z4_K36864_align8P6__halfPaS0_S0_S0_,@"STO_CUDA_ENTRY STV_DEFAULT"
_Z55tir_halfxint3_tensorop_32x64x64x2_t0_y2z4_K36864_align8P6__halfPaS0_S0_S0_:
.text._Z55tir_halfxint3_tensorop_32x64x64x2_t0_y2z4_K36864_align8P6__halfPaS0_S0_S0_:
[----:B------:R-:W-:Y:S01]  /*0000*/  LDC R1, c[0x0][0x37c] ;  /* 0x0000df00ff017b82 */ /* 0x000fe20000000800 */
[----:B------:R-:W1:Y:S01]  /*0010*/  S2R R36, SR_TID.Y ;  /* 0x0000000000247919 */ /* 0x000e620000002200 */
[----:B------:R-:W2:Y:S01]  /*0020*/  LDCU.64 UR4, c[0x0][0x388] ;  /* 0x00007100ff0477ac */ /* 0x000ea20008000a00 */
[----:B------:R-:W1:Y:S01]  /*0030*/  S2R R3, SR_CTAID.X ;  /* 0x0000000000037919 */ /* 0x000e620000002500 */
[----:B------:R-:W3:Y:S01]  /*0040*/  LDCU.64 UR12, c[0x0][0x358] ;  /* 0x00006b00ff0c77ac */ /* 0x000ee20008000a00 */
[----:B------:R-:W4:Y:S01]  /*0050*/  S2R R37, SR_TID.X ;  /* 0x0000000000257919 */ /* 0x000f220000002100 */
[----:B------:R-:W5:Y:S02]  /*0060*/  S2R R28, SR_TID.Z ;  /* 0x00000000001c7919 */ /* 0x000f640000002300 */
[----:B------:R-:W3:Y:S01]  /*0070*/  S2UR UR8, SR_CTAID.X ;  /* 0x00000000000879c3 */ /* 0x000ee20000002500 */
[----:B------:R-:W3:Y:S07]  /*0080*/  S2R R13, SR_CTAID.Y ;  /* 0x00000000000d7919 */ /* 0x000eee0000002600 */
[----:B------:R-:W3:Y:S08]  /*0090*/  LDC.64 R6, c[0x0][0x390] ;  /* 0x0000e400ff067b82 */ /* 0x000ef00000000a00 */
[----:B------:R-:W3:Y:S08]  /*00a0*/  LDC.64 R8, c[0x0][0x398] ;  /* 0x0000e600ff087b82 */ /* 0x000ef00000000a00 */
[----:B------:R-:W3:Y:S01]  /*00b0*/  S2UR UR7, SR_CgaCtaId ;  /* 0x00000000000779c3 */ /* 0x000ee20000008800 */
[----:B-1----:R-:W-:-:S07]  /*00c0*/  IMAD R4, R3, 0x2, R36 ;  /* 0x0000000203047824 */ /* 0x002fce00078e0224 */
[----:B------:R-:W1:Y:S01]  /*00d0*/  S2UR UR9, SR_SWINHI ;  /* 0x00000000000979c3 */ /* 0x000e620000002f00 */
[----:B----4-:R-:W-:Y:S01]  /*00e0*/  IMAD R0, R37, 0x3, RZ ;  /* 0x0000000325007824 */ /* 0x010fe200078e02ff */
[----:B------:R-:W-:Y:S01]  /*00f0*/  UMOV UR6, 0x400 ;  /* 0x0000040000067882 */ /* 0x000fe20000000000 */
[----:B-----5:R-:W-:Y:S01]  /*0100*/  IMAD R27, R28, 0x1b000, RZ ;  /* 0x0001b0001c1b7824 */ /* 0x020fe200078e02ff */
[----:B------:R-:W4:Y:S01]  /*0110*/  LDCU.64 UR14, c[0x0][0x388] ;  /* 0x00007100ff0e77ac */ /* 0x000f220008000a00 */
[----:B------:R-:W-:Y:S01]  /*0120*/  IMAD R4, R4, 0x6c000, RZ ;  /* 0x0006c00004047824 */ /* 0x000fe200078e02ff */
[----:B------:R-:W-:Y:S02]  /*0130*/  SHF.R.U32.HI R11, RZ, 0x3, R0 ;  /* 0x00000003ff0b7819 */ /* 0x000fe40000011600 */
[----:B------:R-:W-:Y:S01]  /*0140*/  LOP3.LUT R3, R0, 0x6, RZ, 0xc0, !PT ;  /* 0x0000000600037812 */ /* 0x000fe200078ec0ff */
[----:B------:R-:W-:Y:S01]  /*0150*/  IMAD.IADD R2, R4, 0x1, R27 ;  /* 0x0000000104027824 */ /* 0x000fe200078e021b */
[----:B------:R-:W5:Y:S02]  /*0160*/  LDC.64 R32, c[0x0][0x380] ;  /* 0x0000e000ff207b82 */ /* 0x000f640000000a00 */
[----:B------:R-:W-:-:S02]  /*0170*/  ISETP.NE.AND P0, PT, R3, 0x6, PT ;  /* 0x000000060300780c */ /* 0x000fc40003f05270 */
[----:B------:R-:W-:-:S04]  /*0180*/  LOP3.LUT R5, R2, R11, RZ, 0xfc, !PT ;  /* 0x0000000b02057212 */ /* 0x000fc800078efcff */
[----:B--2---:R-:W-:-:S05]  /*0190*/  IADD3 R16, P1, PT, R5, UR4, RZ ;  /* 0x0000000405107c10 */ /* 0x004fca000ff3e0ff */
[----:B------:R-:W-:-:S05]  /*01a0*/  IMAD.X R17, RZ, RZ, UR5, P1 ;  /* 0x00000005ff117e24 */ /* 0x000fca00088e06ff */
[----:B---3--:R-:W2:Y:S04]  /*01b0*/  @P0 LDG.E.U8.CONSTANT R14, desc[UR12][R16.64+0x3600] ;  /* 0x0036000c100e0981 */ /* 0x008ea8000c1e9100 */
[----:B------:R-:W3:Y:S04]  /*01c0*/  @!P0 LDG.E.U8.CONSTANT R19, desc[UR12][R16.64+0x3600] ;  /* 0x0036000c10138981 */ /* 0x000ee8000c1e9100 */
[----:B------:R-:W4:Y:S04]  /*01d0*/  @!P0 LDG.E.U8.CONSTANT R26, desc[UR12][R16.64+0x3601] ;  /* 0x0036010c101a8981 */ /* 0x000f28000c1e9100 */
[----:B------:R-:W4:Y:S04]  /*01e0*/  @P0 LDG.E.U8.CONSTANT R25, desc[UR12][R16.64+0x360c] ;  /* 0x00360c0c10190981 */ /* 0x000f28000c1e9100 */
[----:B------:R-:W4:Y:S04]  /*01f0*/  @!P0 LDG.E.U8.CONSTANT R29, desc[UR12][R16.64+0x360c] ;  /* 0x00360c0c101d8981 */ /* 0x000f28000c1e9100 */
[----:B------:R-:W4:Y:S01]  /*0200*/  @!P0 LDG.E.U8.CONSTANT R30, desc[UR12][R16.64+0x360d] ;  /* 0x00360d0c101e8981 */ /* 0x000f22000c1e9100 */
[----:B------:R-:W-:Y:S01]  /*0210*/  USHF.L.U32 UR8, UR8, 0x6, URZ ;  /* 0x0000000608087899 */ /* 0x000fe200080006ff */
[----:B------:R-:W-:-:S02]  /*0220*/  IMAD R10, R36, 0x480, RZ ;  /* 0x00000480240a7824 */ /* 0x000fc400078e02ff */
[----:B------:R-:W-:Y:S01]  /*0230*/  IMAD R13, R13, 0x2, R36 ;  /* 0x000000020d0d7824 */ /* 0x000fe200078e0224 */
[----:B------:R-:W4:Y:S02]  /*0240*/  @!P0 LDG.E.U8.CONSTANT R15, desc[UR12][R16.64+0x6c00] ;  /* 0x006c000c100f8981 */ /* 0x000f24000c1e9100 */
[----:B------:R-:W-:Y:S02]  /*0250*/  LEA R3, R36, UR8, 0x5 ;  /* 0x0000000824037c11 */ /* 0x000fe4000f8e28ff */
[----:B------:R-:W4:Y:S03]  /*0260*/  @!P0 LDG.E.U8.CONSTANT R23, desc[UR12][R16.64+0x6c01] ;  /* 0x006c010c10178981 */ /* 0x000f26000c1e9100 */
[----:B------:R-:W-:Y:S01]  /*0270*/  IMAD R3, R28, 0x8, R3 ;  /* 0x000000081c037824 */ /* 0x000fe200078e0203 */
[----:B------:R-:W-:Y:S01]  /*0280*/  ULEA UR10, UR7, UR6, 0x18 ;  /* 0x00000006070a7291 */ /* 0x000fe2000f8ec0ff */
[----:B------:R-:W4:Y:S02]  /*0290*/  @P0 LDG.E.U8.CONSTANT R24, desc[UR12][R16.64+0x6c00] ;  /* 0x006c000c10180981 */ /* 0x000f24000c1e9100 */
[----:B------:R-:W-:-:S04]  /*02a0*/  IMAD.WIDE.U32 R6, R3, 0x2, R6 ;  /* 0x0000000203067825 */ /* 0x000fc800078e0006 */
[----:B------:R-:W-:Y:S01]  /*02b0*/  IMAD.WIDE.U32 R8, R3, 0x2, R8 ;  /* 0x0000000203087825 */ /* 0x000fe200078e0008 */
[----:B------:R-:W-:Y:S01]  /*02c0*/  SHF.R.U32.HI R3, RZ, 0x3, R37 ;  /* 0x00000003ff037819 */ /* 0x000fe20000011625 */
[----:B------:R-:W4:Y:S02]  /*02d0*/  LDG.E.U16.CONSTANT R12, desc[UR12][R6.64+0x2] ;  /* 0x0000020c060c7981 */ /* 0x000f24000c1e9500 */
[----:B------:R-:W-:Y:S02]  /*02e0*/  IMAD R2, R28, 0x120, R10 ;  /* 0x000001201c027824 */ /* 0x000fe400078e020a */
[----:B------:R-:W-:Y:S01]  /*02f0*/  IMAD.SHL.U32 R10, R37, 0x8, RZ ;  /* 0x00000008250a7824 */ /* 0x000fe200078e00ff */
[----:B------:R-:W4:Y:S01]  /*0300*/  LDG.E.U16.CONSTANT R22, desc[UR12][R8.64+0x2] ;  /* 0x0000020c08167981 */ /* 0x000f22000c1e9500 */
[----:B------:R-:W-:Y:S02]  /*0310*/  IMAD R18, R13, 0x4, R28 ;  /* 0x000000040d127824 */ /* 0x000fe400078e021c */
[----:B------:R-:W-:Y:S01]  /*0320*/  IMAD R2, R3, 0x48, R2 ;  /* 0x0000004803027824 */ /* 0x000fe200078e0202 */
[----:B------:R-:W-:Y:S01]  /*0330*/  UMOV UR4, UR10 ;  /* 0x0000000a00047c82 */ /* 0x000fe20008000000 */
[----:B-1----:R-:W-:Y:S01]  /*0340*/  UMOV UR5, UR9 ;  /* 0x0000000900057c82 */ /* 0x002fe20008000000 */
[----:B------:R-:W-:Y:S01]  /*0350*/  IMAD R18, R18, 0x4, R3 ;  /* 0x0000000412127824 */ /* 0x000fe200078e0203 */
[----:B------:R-:W-:Y:S01]  /*0360*/  LOP3.LUT R3, R10, 0x38, RZ, 0xc0, !PT ;  /* 0x000000380a037812 */ /* 0x000fe200078ec0ff */
[----:B------:R-:W4:Y:S04]  /*0370*/  @!P0 LDG.E.U8.CONSTANT R13, desc[UR12][R16.64+0x6c0c] ;  /* 0x006c0c0c100d8981 */ /* 0x000f28000c1e9100 */
[----:B------:R-:W-:-:S02]  /*0380*/  IMAD.IADD R21, R2, 0x1, R3 ;  /* 0x0000000102157824 */ /* 0x000fc400078e0203 */
[----:B------:R-:W-:Y:S02]  /*0390*/  IMAD R10, R18, 0x9000, R3 ;  /* 0x00009000120a7824 */ /* 0x000fe400078e0203 */
[----:B------:R-:W-:Y:S01]  /*03a0*/  IMAD.U32 R3, RZ, RZ, UR5 ;  /* 0x00000005ff037e24 */ /* 0x000fe2000f8e00ff */
[----:B------:R-:W4:Y:S01]  /*03b0*/  @!P0 LDG.E.U8.CONSTANT R18, desc[UR12][R16.64+0x6c0d] ;  /* 0x006c0d0c10128981 */ /* 0x000f22000c1e9100 */
[----:B------:R-:W-:-:S04]  /*03c0*/  IMAD.U32 R2, RZ, RZ, UR4 ;  /* 0x00000004ff027e24 */ /* 0x000fc8000f8e00ff */
[----:B------:R-:W-:-:S05]  /*03d0*/  IMAD.WIDE.U32 R2, R21, 0x2, R2 ;  /* 0x0000000215027825 */ /* 0x000fca00078e0002 */
[----:B------:R-:W-:Y:S01]  /*03e0*/  MOV R35, R2 ;  /* 0x0000000200237202 */ /* 0x000fe20000000f00 */
[----:B-----5:R-:W-:-:S05]  /*03f0*/  IMAD.WIDE.U32 R2, R10, 0x2, R32 ;  /* 0x000000020a027825 */ /* 0x020fca00078e0020 */
[----:B------:R-:W-:Y:S01]  /*0400*/  @!PT LDS RZ, [RZ] ;  /* 0x00000000fffff984 */ /* 0x000fe20000000800 */
[----:B------:R-:W-:Y:S01]  /*0410*/  @!PT LDS RZ, [RZ] ;  /* 0x00000000fffff984 */ /* 0x000fe20000000800 */
[----:B------:R-:W-:Y:S01]  /*0420*/  @!PT LDS RZ, [RZ] ;  /* 0x00000000fffff984 */ /* 0x000fe20000000800 */
[----:B------:R1:W-:Y:S04]  /*0430*/  LDGSTS.E.BYPASS.LTC128B.128 [R35], desc[UR12][R2.64] ;  /* 0x0000000002237fae */ /* 0x0003e8000b981a0c */
[----:B------:R-:W5:Y:S01]  /*0440*/  @P0 LDG.E.U8.CONSTANT R2, desc[UR12][R16.64+0x6c0c] ;  /* 0x006c0c0c10020981 */ /* 0x000f62000c1e9100 */
[----:B------:R-:W-:Y:S01]  /*0450*/  LOP3.LUT R0, R0, 0x7, RZ, 0xc0, !PT ;  /* 0x0000000700007812 */ /* 0x000fe200078ec0ff */
[----:B------:R-:W-:Y:S01]  /*0460*/  IMAD.MOV.U32 R33, RZ, RZ, -0x1 ;  /* 0xffffffffff217424 */ /* 0x000fe200078e00ff */
[----:B--2---:R-:W-:Y:S02]  /*0470*/  @P0 PRMT R31, R14, 0x8880, RZ ;  /* 0x000088800e1f0816 */ /* 0x004fe400000000ff */
[----:B------:R-:W-:-:S04]  /*0480*/  IADD3 R14, PT, PT, -R0, 0x8, RZ ;  /* 0x00000008000e7810 */ /* 0x000fc80007ffe1ff */
[-C--:B------:R-:W-:Y:S02]  /*0490*/  SHF.L.U32 R20, R33, R14.reuse, RZ ;  /* 0x0000000e21147219 */ /* 0x080fe400000006ff */
[----:B---3--:R-:W-:Y:S02]  /*04a0*/  @!P0 PRMT R33, R19, 0x8880, RZ ;  /* 0x0000888013218816 */ /* 0x008fe400000000ff */
[----:B----4-:R-:W-:Y:S02]  /*04b0*/  @!P0 SHF.L.U32 R26, R26, R14, RZ ;  /* 0x0000000e1a1a8219 */ /* 0x010fe400000006ff */
[----:B-1----:R-:W-:Y:S02]  /*04c0*/  @P0 PRMT R3, R25, 0x8880, RZ ;  /* 0x0000888019030816 */ /* 0x002fe400000000ff */
[----:B------:R-:W-:Y:S02]  /*04d0*/  @!P0 LOP3.LUT R25, R26, 0x6, RZ, 0xc0, !PT ;  /* 0x000000061a198812 */ /* 0x000fe400078ec0ff */
[----:B------:R-:W-:-:S02]  /*04e0*/  @!P0 SHF.R.S32.HI R32, RZ, R0, R33 ;  /* 0x00000000ff208219 */ /* 0x000fc40000011421 */
[----:B------:R-:W-:Y:S02]  /*04f0*/  @!P0 PRMT R29, R29, 0x8880, RZ ;  /* 0x000088801d1d8816 */ /* 0x000fe400000000ff */
[----:B------:R-:W-:Y:S02]  /*0500*/  @!P0 SHF.L.U32 R30, R30, R14, RZ ;  /* 0x0000000e1e1e8219 */ /* 0x000fe400000006ff */
[-C--:B------:R-:W-:Y:S02]  /*0510*/  @P0 SHF.R.S32.HI R31, RZ, R0.reuse, R31 ;  /* 0x00000000ff1f0219 */ /* 0x080fe4000001141f */
[----:B------:R-:W-:Y:S02]  /*0520*/  @P0 SHF.R.S32.HI R26, RZ, R0, R3 ;  /* 0x00000000ff1a0219 */ /* 0x000fe40000011403 */
[----:B------:R-:W-:Y:S02]  /*0530*/  @!P0 LOP3.LUT R32, R25, R32, R20, 0xf4, !PT ;  /* 0x0000002019208212 */ /* 0x000fe400078ef414 */
[----:B------:R-:W-:-:S02]  /*0540*/  @!P0 LOP3.LUT R25, R30, 0x6, RZ, 0xc0, !PT ;  /* 0x000000061e198812 */ /* 0x000fc400078ec0ff */
[----:B------:R-:W-:Y:S02]  /*0550*/  @!P0 SHF.R.S32.HI R29, RZ, R0, R29 ;  /* 0x00000000ff1d8219 */ /* 0x000fe4000001141d */
[----:B------:R-:W-:Y:S02]  /*0560*/  @P0 LOP3.LUT R19, R31, 0x7, RZ, 0xc0, !PT ;  /* 0x000000071f130812 */ /* 0x000fe400078ec0ff */
[----:B------:R-:W-:Y:S02]  /*0570*/  @P0 LOP3.LUT R33, R26, 0x7, RZ, 0xc0, !PT ;  /* 0x000000071a210812 */ /* 0x000fe400078ec0ff */
[----:B------:R-:W-:Y:S01]  /*0580*/  @!P0 LOP3.LUT R30, R25, R29, R20, 0xf4, !PT ;  /* 0x0000001d191e8212 */ /* 0x000fe200078ef414 */
[----:B------:R1:W-:Y:S01]  /*0590*/  @P0 I2F.F16 R3, R19 ;  /* 0x0000001300030306 */ /* 0x0003e20000200c00 */
[----:B------:R-:W2:Y:S01]  /*05a0*/  @!P0 LDG.E.U8.CONSTANT R29, desc[UR12][R16.64+0xa200] ;  /* 0x00a2000c101d8981 */ /* 0x000ea2000c1e9100 */
[----:B------:R-:W-:Y:S02]  /*05b0*/  @!P0 PRMT R15, R15, 0x8880, RZ ;  /* 0x000088800f0f8816 */ /* 0x000fe400000000ff */
[----:B------:R-:W-:Y:S01]  /*05c0*/  @!P0 SHF.L.U32 R23, R23, R14, RZ ;  /* 0x0000000e17178219 */ /* 0x000fe200000006ff */
[----:B------:R-:W3:Y:S03]  /*05d0*/  LDG.E.U16.CONSTANT R25, desc[UR12][R8.64+0x4] ;  /* 0x0000040c08197981 */ /* 0x000ee6000c1e9500 */
[----:B------:R-:W4:Y:S01]  /*05e0*/  @!P0 I2F.F16 R3, R32 ;  /* 0x0000002000038306 */ /* 0x000f220000200c00 */
[----:B------:R-:W-:Y:S01]  /*05f0*/  @!P0 LOP3.LUT R23, R23, 0x6, RZ, 0xc0, !PT ;  /* 0x0000000617178812 */ /* 0x000fe200078ec0ff */
[----:B-1----:R-:W3:Y:S04]  /*0600*/  LDG.E.U16.CONSTANT R19, desc[UR12][R6.64+0x4] ;  /* 0x0000040c06137981 */ /* 0x002ee8000c1e9500 */
[----:B------:R-:W3:Y:S02]  /*0610*/  @!P0 LDG.E.U8.CONSTANT R26, desc[UR12][R16.64+0xa201] ;  /* 0x00a2010c101a8981 */ /* 0x000ee4000c1e9100 */
[----:B------:R-:W-:Y:S08]  /*0620*/  @P0 I2F.F16 R31, R33 ;  /* 0x00000021001f0306 */ /* 0x000ff00000200c00 */
[----:B------:R-:W1:Y:S01]  /*0630*/  @!P0 I2F.F16 R31, R30 ;  /* 0x0000001e001f8306 */ /* 0x000e620000200c00 */
[----:B----4-:R-:W-:Y:S01]  /*0640*/  HFMA2 R3, R3.H0_H0, R12.H0_H0, -R22.H0_H0 ;  /* 0x2000000c03037231 */ /* 0x010fe20000140816 */
[----:B------:R-:W-:-:S04]  /*0650*/  @!P0 SHF.R.S32.HI R15, RZ, R0, R15 ;  /* 0x00000000ff0f8219 */ /* 0x000fc8000001140f */
[----:B------:R-:W-:Y:S02]  /*0660*/  @!P0 LOP3.LUT R32, R23, R15, R20, 0xf4, !PT ;  /* 0x0000000f17208212 */ /* 0x000fe400078ef414 */
[----:B------:R-:W4:Y:S04]  /*0670*/  @!P0 LDG.E.U8.CONSTANT R15, desc[UR12][R16.64+0xa20c] ;  /* 0x00a20c0c100f8981 */ /* 0x000f28000c1e9100 */
[----:B------:R-:W4:Y:S01]  /*0680*/  @!P0 LDG.E.U8.CONSTANT R23, desc[UR12][R16.64+0xa20d] ;  /* 0x00a20d0c10178981 */ /* 0x000f22000c1e9100 */
[----:B-1----:R-:W-:-:S03]  /*0690*/  HFMA2 R12, R31.H0_H0, R12.H0_H0, -R22.H0_H0 ;  /* 0x2000000c1f0c7231 */ /* 0x002fc60000140816 */
[----:B------:R-:W4:Y:S01]  /*06a0*/  @P0 LDG.E.U8.CONSTANT R22, desc[UR12][R16.64+0xa200] ;  /* 0x00a2000c10160981 */ /* 0x000f22000c1e9100 */
[----:B------:R-:W-:-:S03]  /*06b0*/  @P0 PRMT R31, R24, 0x8880, RZ ;  /* 0x00008880181f0816 */ /* 0x000fc600000000ff */
[----:B------:R-:W4:Y:S01]  /*06c0*/  @P0 LDG.E.U8.CONSTANT R24, desc[UR12][R16.64+0xa20c] ;  /* 0x00a20c0c10180981 */ /* 0x000f22000c1e9100 */
[----:B------:R-:W-:Y:S02]  /*06d0*/  @!P0 SHF.L.U32 R18, R18, R14, RZ ;  /* 0x0000000e12128219 */ /* 0x000fe400000006ff */
[----:B------:R-:W-:Y:S02]  /*06e0*/  @!P0 PRMT R35, R13, 0x8880, RZ ;  /* 0x000088800d238816 */ /* 0x000fe400000000ff */
[----:B-----5:R-:W-:Y:S02]  /*06f0*/  @P0 PRMT R2, R2, 0x8880, RZ ;  /* 0x0000888002020816 */ /* 0x020fe400000000ff */
[----:B------:R-:W-:Y:S02]  /*0700*/  @!P0 LOP3.LUT R33, R18, 0x6, RZ, 0xc0, !PT ;  /* 0x0000000612218812 */ /* 0x000fe400078ec0ff */
[----:B------:R-:W5:Y:S01]  /*0710*/  LDG.E.U16.CONSTANT R18, desc[UR12][R6.64+0x6] ;  /* 0x0000060c06127981 */ /* 0x000f62000c1e9500 */
[----:B------:R-:W-:-:S03]  /*0720*/  @P0 IMAD.MOV.U32 R13, RZ, RZ, R2 ;  /* 0x000000ffff0d0224 */ /* 0x000fc600078e0002 */
[----:B------:R-:W5:Y:S01]  /*0730*/  LDG.E.U16.CONSTANT R2, desc[UR12][R8.64+0x6] ;  /* 0x0000060c08027981 */ /* 0x000f62000c1e9500 */
[-C--:B------:R-:W-:Y:S02]  /*0740*/  @P0 SHF.R.S32.HI R31, RZ, R0.reuse, R31 ;  /* 0x00000000ff1f0219 */ /* 0x080fe4000001141f */
[-C--:B------:R-:W-:Y:S02]  /*0750*/  @P0 SHF.R.S32.HI R13, RZ, R0.reuse, R13 ;  /* 0x00000000ff0d0219 */ /* 0x080fe4000001140d */
[----:B------:R-:W-:Y:S02]  /*0760*/  @P0 LOP3.LUT R31, R31, 0x7, RZ, 0xc0, !PT ;  /* 0x000000071f1f0812 */ /* 0x000fe400078ec0ff */
[----:B------:R-:W-:Y:S02]  /*0770*/  @!P0 SHF.R.S32.HI R34, RZ, R0, R35 ;  /* 0x00000000ff228219 */ /* 0x000fe40000011423 */
[----:B------:R1:W-:Y:S02]  /*0780*/  @P0 I2F.F16 R30, R31 ;  /* 0x0000001f001e0306 */ /* 0x0003e40000200c00 */
[----:B------:R-:W-:-:S02]  /*0790*/  @!P0 LOP3.LUT R34, R33, R34, R20, 0xf4, !PT ;  /* 0x0000002221228212 */ /* 0x000fc400078ef414 */
[----:B------:R-:W5:Y:S01]  /*07a0*/  @!P0 LDG.E.U8.CONSTANT R33, desc[UR12][R16.64+0xd801] ;  /* 0x00d8010c10218981 */ /* 0x000f62000c1e9100 */
[----:B-1----:R-:W-:-:S03]  /*07b0*/  @P0 LOP3.LUT R31, R13, 0x7, RZ, 0xc0, !PT ;  /* 0x000000070d1f0812 */ /* 0x002fc600078ec0ff */
[----:B------:R-:W3:Y:S08]  /*07c0*/  @!P0 I2F.F16 R30, R32 ;  /* 0x00000020001e8306 */ /* 0x000ef00000200c00 */
[----:B------:R-:W-:Y:S08]  /*07d0*/  @P0 I2F.F16 R32, R31 ;  /* 0x0000001f00200306 */ /* 0x000ff00000200c00 */
[----:B------:R-:W1:Y:S01]  /*07e0*/  @!P0 I2F.F16 R32, R34 ;  /* 0x0000002200208306 */ /* 0x000e620000200c00 */
[----:B--2---:R-:W-:-:S05]  /*07f0*/  @!P0 PRMT R29, R29, 0x8880, RZ ;  /* 0x000088801d1d8816 */ /* 0x004fca00000000ff */
[----:B------:R-:W-:Y:S02]  /*0800*/  @!P0 IMAD.MOV.U32 R31, RZ, RZ, R29 ;  /* 0x000000ffff1f8224 */ /* 0x000fe400078e001d */
[-CC-:B---3--:R-:W-:Y:S02]  /*0810*/  HFMA2 R13, R30.H0_H0, R19.reuse.H0_H0, -R25.reuse.H0_H0 ;  /* 0x200000131e0d7231 */ /* 0x188fe40000140819 */
[----:B-1----:R-:W-:Y:S02]  /*0820*/  HFMA2 R19, R32.H0_H0, R19.H0_H0, -R25.H0_H0 ;  /* 0x2000001320137231 */ /* 0x002fe40000140819 */
[----:B------:R-:W2:Y:S01]  /*0830*/  @!P0 LDG.E.U8.CONSTANT R32, desc[UR12][R16.64+0xd800] ;  /* 0x00d8000c10208981 */ /* 0x000ea2000c1e9100 */
[----:B------:R-:W-:Y:S02]  /*0840*/  @!P0 SHF.L.U32 R26, R26, R14, RZ ;  /* 0x0000000e1a1a8219 */ /* 0x000fe400000006ff */
[----:B------:R-:W-:Y:S01]  /*0850*/  @!P0 SHF.R.S32.HI R30, RZ, R0, R31 ;  /* 0x00000000ff1e8219 */ /* 0x000fe2000001141f */
[----:B------:R-:W3:Y:S01]  /*0860*/  @P0 LDG.E.U8.CONSTANT R25, desc[UR12][R16.64+0xd800] ;  /* 0x00d8000c10190981 */ /* 0x000ee2000c1e9100 */
[----:B------:R-:W-:-:S03]  /*0870*/  @!P0 LOP3.LUT R29, R26, 0x6, RZ, 0xc0, !PT ;  /* 0x000000061a1d8812 */ /* 0x000fc600078ec0ff */
[----:B------:R-:W3:Y:S01]  /*0880*/  @!P0 LDG.E.U8.CONSTANT R26, desc[UR12][R16.64+0xd80c] ;  /* 0x00d80c0c101a8981 */ /* 0x000ee2000c1e9100 */
[----:B------:R-:W-:-:S03]  /*0890*/  @!P0 LOP3.LUT R30, R29, R30, R20, 0xf4, !PT ;  /* 0x0000001e1d1e8212 */ /* 0x000fc600078ef414 */
[----:B------:R-:W3:Y:S01]  /*08a0*/  @!P0 LDG.E.U8.CONSTANT R29, desc[UR12][R16.64+0xd80d] ;  /* 0x00d80d0c101d8981 */ /* 0x000ee2000c1e9100 */
[----:B----4-:R-:W-:Y:S02]  /*08b0*/  @!P0 PRMT R15, R15, 0x8880, RZ ;  /* 0x000088800f0f8816 */ /* 0x010fe400000000ff */
[----:B------:R-:W-:Y:S02]  /*08c0*/  @!P0 SHF.L.U32 R23, R23, R14, RZ ;  /* 0x0000000e17178219 */ /* 0x000fe400000006ff */
[----:B------:R-:W-:Y:S02]  /*08d0*/  @P0 PRMT R31, R22, 0x8880, RZ ;  /* 0x00008880161f0816 */ /* 0x000fe400000000ff */
[----:B------:R-:W4:Y:S02]  /*08e0*/  @P0 LDG.E.U8.CONSTANT R22, desc[UR12][R16.64+0xd80c] ;  /* 0x00d80c0c10160981 */ /* 0x000f24000c1e9100 */
[----:B------:R-:W-:Y:S02]  /*08f0*/  @P0 SHF.R.S32.HI R31, RZ, R0, R31 ;  /* 0x00000000ff1f0219 */ /* 0x000fe4000001141f */
[----:B------:R-:W-:-:S02]  /*0900*/  @P0 PRMT R35, R24, 0x8880, RZ ;  /* 0x0000888018230816 */ /* 0x000fc400000000ff */
[----:B------:R-:W-:Y:S02]  /*0910*/  @P0 LOP3.LUT R34, R31, 0x7, RZ, 0xc0, !PT ;  /* 0x000000071f220812 */ /* 0x000fe400078ec0ff */
[-C--:B------:R-:W-:Y:S02]  /*0920*/  @P0 SHF.R.S32.HI R35, RZ, R0.reuse, R35 ;  /* 0x00000000ff230219 */ /* 0x080fe40000011423 */
[----:B------:R-:W-:Y:S02]  /*0930*/  @!P0 LOP3.LUT R23, R23, 0x6, RZ, 0xc0, !PT ;  /* 0x0000000617178812 */ /* 0x000fe400078ec0ff */
[----:B------:R-:W-:Y:S01]  /*0940*/  @!P0 SHF.R.S32.HI R15, RZ, R0, R15 ;  /* 0x00000000ff0f8219 */ /* 0x000fe2000001140f */
[----:B------:R-:W-:Y:S01]  /*0950*/  @P0 I2F.F16 R31, R34 ;  /* 0x00000022001f0306 */ /* 0x000fe20000200c00 */
[----:B------:R-:W-:Y:S02]  /*0960*/  @P0 LOP3.LUT R24, R35, 0x7, RZ, 0xc0, !PT ;  /* 0x0000000723180812 */ /* 0x000fe400078ec0ff */
[----:B------:R-:W-:-:S05]  /*0970*/  @!P0 LOP3.LUT R34, R23, R15, R20, 0xf4, !PT ;  /* 0x0000000f17228212 */ /* 0x000fca00078ef414 */
[----:B------:R1:W5:Y:S01]  /*0980*/  @!P0 I2F.F16 R31, R30 ;  /* 0x0000001e001f8306 */ /* 0x0003620000200c00 */
[----:B------:R-:W4:Y:S07]  /*0990*/  LDG.E.U16.CONSTANT R23, desc[UR12][R6.64+0x8] ;  /* 0x0000080c06177981 */ /* 0x000f2e000c1e9500 */
[----:B------:R5:W-:Y:S01]  /*09a0*/  @P0 I2F.F16 R35, R24 ;  /* 0x0000001800230306 */ /* 0x000be20000200c00 */
[----:B-1----:R-:W4:Y:S07]  /*09b0*/  @!P0 LDG.E.U8.CONSTANT R30, desc[UR12][R16.64] ;  /* 0x0000000c101e8981 */ /* 0x002f2e000c1e9100 */
[----:B------:R-:W1:Y:S01]  /*09c0*/  @!P0 I2F.F16 R35, R34 ;  /* 0x0000002200238306 */ /* 0x000e620000200c00 */
[-CC-:B-----5:R-:W-:Y:S01]  /*09d0*/  HFMA2 R15, R31.H0_H0, R18.reuse.H0_H0, -R2.reuse.H0_H0 ;  /* 0x200000121f0f7231 */ /* 0x1a0fe20000140802 */
[----:B------:R-:W5:Y:S04]  /*09e0*/  @P0 LDG.E.U8.CONSTANT R24, desc[UR12][R16.64] ;  /* 0x0000000c10180981 */ /* 0x000f68000c1e9100 */
[----:B------:R-:W5:Y:S01]  /*09f0*/  @!P0 LDG.E.U8.CONSTANT R31, desc[UR12][R16.64+0x1] ;  /* 0x0000010c101f8981 */ /* 0x000f62000c1e9100 */
[----:B-1----:R-:W-:-:S03]  /*0a00*/  HFMA2 R18, R35.H0_H0, R18.H0_H0, -R2.H0_H0 ;  /* 0x2000001223127231 */ /* 0x002fc60000140802 */
[----:B------:R-:W5:Y:S01]  /*0a10*/  LDG.E.U16.CONSTANT R2, desc[UR12][R8.64+0x8] ;  /* 0x0000080c08027981 */ /* 0x000f62000c1e9500 */
[----:B------:R-:W-:-:S04]  /*0a20*/  @!P0 SHF.L.U32 R33, R33, R14, RZ ;  /* 0x0000000e21218219 */ /* 0x000fc800000006ff */
[----:B------:R-:W-:Y:S02]  /*0a30*/  @!P0 LOP3.LUT R33, R33, 0x6, RZ, 0xc0, !PT ;  /* 0x0000000621218812 */ /* 0x000fe400078ec0ff */
[----:B--2---:R-:W-:Y:S02]  /*0a40*/  @!P0 PRMT R32, R32, 0x8880, RZ ;  /* 0x0000888020208816 */ /* 0x004fe400000000ff */
[----:B---3--:R-:W-:-:S03]  /*0a50*/  @P0 PRMT R25, R25, 0x8880, RZ ;  /* 0x0000888019190816 */ /* 0x008fc600000000ff */
[----:B------:R-:W-:Y:S01]  /*0a60*/  @!P0 IMAD.MOV.U32 R34, RZ, RZ, R32 ;  /* 0x000000ffff228224 */ /* 0x000fe200078e0020 */
[----:B------:R-:W-:-:S04]  /*0a70*/  @P0 SHF.R.S32.HI R32, RZ, R0, R25 ;  /* 0x00000000ff200219 */ /* 0x000fc80000011419 */
[----:B------:R-:W-:Y:S02]  /*0a80*/  @!P0 SHF.R.S32.HI R25, RZ, R0, R34 ;  /* 0x00000000ff198219 */ /* 0x000fe40000011422 */
[----:B------:R-:W-:Y:S02]  /*0a90*/  @P0 LOP3.LUT R32, R32, 0x7, RZ, 0xc0, !PT ;  /* 0x0000000720200812 */ /* 0x000fe400078ec0ff */
[----:B------:R-:W-:Y:S02]  /*0aa0*/  @!P0 PRMT R26, R26, 0x8880, RZ ;  /* 0x000088801a1a8816 */ /* 0x000fe400000000ff */
[----:B------:R-:W-:Y:S02]  /*0ab0*/  @!P0 SHF.L.U32 R29, R29, R14, RZ ;  /* 0x0000000e1d1d8219 */ /* 0x000fe400000006ff */
[----:B------:R-:W-:Y:S02]  /*0ac0*/  @!P0 LOP3.LUT R33, R33, R25, R20, 0xf4, !PT ;  /* 0x0000001921218212 */ /* 0x000fe400078ef414 */
[----:B------:R-:W-:Y:S01]  /*0ad0*/  @!P0 LOP3.LUT R29, R29, 0x6, RZ, 0xc0, !PT ;  /* 0x000000061d1d8812 */ /* 0x000fe200078ec0ff */
[----:B------:R-:W-:Y:S01]  /*0ae0*/  @P0 I2F.F16 R32, R32 ;  /* 0x0000002000200306 */ /* 0x000fe20000200c00 */
[----:B------:R-:W-:Y:S01]  /*0af0*/  @!P0 SHF.R.S32.HI R26, RZ, R0, R26 ;  /* 0x00000000ff1a8219 */ /* 0x000fe2000001141a */
[----:B------:R-:W2:Y:S01]  /*0b00*/  @P0 LDG.E.U8.CONSTANT R25, desc[UR12][R16.64+0xc] ;  /* 0x00000c0c10190981 */ /* 0x000ea2000c1e9100 */
[----:B----4-:R-:W-:-:S04]  /*0b10*/  @P0 PRMT R35, R22, 0x8880, RZ ;  /* 0x0000888016230816 */ /* 0x010fc800000000ff */
[----:B------:R-:W-:Y:S01]  /*0b20*/  @P0 SHF.R.S32.HI R35, RZ, R0, R35 ;  /* 0x00000000ff230219 */ /* 0x000fe20000011423 */
[----:B------:R1:W3:Y:S03]  /*0b30*/  @!P0 I2F.F16 R32, R33 ;  /* 0x0000002100208306 */ /* 0x0002e60000200c00 */
[----:B------:R-:W-:Y:S02]  /*0b40*/  @P0 LOP3.LUT R35, R35, 0x7, RZ, 0xc0, !PT ;  /* 0x0000000723230812 */ /* 0x000fe400078ec0ff */
[----:B-1----:R-:W-:-:S03]  /*0b50*/  @!P0 LOP3.LUT R33, R29, R26, R20, 0xf4, !PT ;  /* 0x0000001a1d218212 */ /* 0x002fc600078ef414 */
[----:B------:R-:W-:Y:S01]  /*0b60*/  @P0 I2F.F16 R34, R35 ;  /* 0x0000002300220306 */ /* 0x000fe20000200c00 */
[----:B------:R-:W4:Y:S04]  /*0b70*/  @!P0 LDG.E.U8.CONSTANT R29, desc[UR12][R16.64+0xc] ;  /* 0x00000c0c101d8981 */ /* 0x000f28000c1e9100 */
[----:B------:R-:W4:Y:S03]  /*0b80*/  @!P0 LDG.E.U8.CONSTANT R26, desc[UR12][R16.64+0xd] ;  /* 0x00000d0c101a8981 */ /* 0x000f26000c1e9100 */
[----:B------:R1:W3:Y:S01]  /*0b90*/  @!P0 I2F.F16 R34, R33 ;  /* 0x0000002100228306 */ /* 0x0002e20000200c00 */
[----:B-----5:R-:W-:Y:S02]  /*0ba0*/  @P0 PRMT R24, R24, 0x8880, RZ ;  /* 0x0000888018180816 */ /* 0x020fe400000000ff */
[----:B-1----:R-:W-:-:S02]  /*0bb0*/  @!P0 SHF.L.U32 R33, R31, R14, RZ ;  /* 0x0000000e1f218219 */ /* 0x002fc400000006ff */
[----:B------:R-:W5:Y:S01]  /*0bc0*/  @!P0 LDG.E.U8.CONSTANT R31, desc[UR12][R16.64+0x10e01] ;  /* 0x010e010c101f8981 */ /* 0x000f62000c1e9100 */
[-CC-:B---3--:R-:W-:Y:S01]  /*0bd0*/  HFMA2 R22, R32.H0_H0, R23.reuse.H0_H0, -R2.reuse.H0_H0 ;  /* 0x2000001720167231 */ /* 0x188fe20000140802 */
[----:B------:R-:W-:Y:S01]  /*0be0*/  @!P0 PRMT R32, R30, 0x8880, RZ ;  /* 0x000088801e208816 */ /* 0x000fe200000000ff */
[----:B------:R-:W-:Y:S01]  /*0bf0*/  HFMA2 R23, R34.H0_H0, R23.H0_H0, -R2.H0_H0 ;  /* 0x2000001722177231 */ /* 0x000fe20000140802 */
[----:B------:R-:W3:Y:S04]  /*0c00*/  @!P0 LDG.E.U8.CONSTANT R30, desc[UR12][R16.64+0x10e00] ;  /* 0x010e000c101e8981 */ /* 0x000ee8000c1e9100 */
[----:B------:R-:W3:Y:S01]  /*0c10*/  @P0 LDG.E.U8.CONSTANT R2, desc[UR12][R16.64+0x10e00] ;  /* 0x010e000c10020981 */ /* 0x000ee2000c1e9100 */
[----:B------:R-:W-:Y:S01]  /*0c20*/  @P0 IMAD.MOV.U32 R35, RZ, RZ, R24 ;  /* 0x000000ffff230224 */ /* 0x000fe200078e0018 */
[----:B------:R-:W-:-:S02]  /*0c30*/  @!P0 LOP3.LUT R33, R33, 0x6, RZ, 0xc0, !PT ;  /* 0x0000000621218812 */ /* 0x000fc400078ec0ff */
[-C--:B------:R-:W-:Y:S01]  /*0c40*/  @!P0 SHF.R.S32.HI R32, RZ, R0.reuse, R32 ;  /* 0x00000000ff208219 */ /* 0x080fe20000011420 */
[----:B------:R-:W3:Y:S01]  /*0c50*/  @P0 LDG.E.U8.CONSTANT R34, desc[UR12][R16.64+0x10e0c] ;  /* 0x010e0c0c10220981 */ /* 0x000ee2000c1e9100 */
[----:B------:R-:W-:Y:S02]  /*0c60*/  @P0 SHF.R.S32.HI R24, RZ, R0, R35 ;  /* 0x00000000ff180219 */ /* 0x000fe40000011423 */
[----:B------:R-:W-:Y:S02]  /*0c70*/  @!P0 LOP3.LUT R35, R33, R32, R20, 0xf4, !PT ;  /* 0x0000002021238212 */ /* 0x000fe400078ef414 */
[----:B------:R-:W3:Y:S04]  /*0c80*/  @!P0 LDG.E.U8.CONSTANT R32, desc[UR12][R16.64+0x10e0c] ;  /* 0x010e0c0c10208981 */ /* 0x000ee8000c1e9100 */
[----:B------:R-:W3:Y:S01]  /*0c90*/  @!P0 LDG.E.U8.CONSTANT R33, desc[UR12][R16.64+0x10e0d] ;  /* 0x010e0d0c10218981 */ /* 0x000ee2000c1e9100 */
[----:B------:R-:W-:-:S06]  /*0ca0*/  @P0 LOP3.LUT R24, R24, 0x7, RZ, 0xc0, !PT ;  /* 0x0000000718180812 */ /* 0x000fcc00078ec0ff */
[----:B------:R-:W-:Y:S01]  /*0cb0*/  @P0 I2F.F16 R24, R24 ;  /* 0x0000001800180306 */ /* 0x000fe20000200c00 */
[----:B------:R-:W-:-:S07]  /*0cc0*/  UIADD3 UR6, UPT, UPT, UR6, 0x2400, URZ ;  /* 0x0000240006067890 */ /* 0x000fce000fffe0ff */
[----:B------:R-:W-:Y:S01]  /*0cd0*/  @!P0 I2F.F16 R24, R35 ;  /* 0x0000002300188306 */ /* 0x000fe20000200c00 */
[----:B------:R-:W-:Y:S01]  /*0ce0*/  IMAD R37, R28, 0x240, R37 ;  /* 0x000002401c257824 */ /* 0x000fe200078e0225 */
[----:B------:R-:W-:Y:S01]  /*0cf0*/  ULEA UR6, UR7, UR6, 0x18 ;  /* 0x0000000607067291 */ /* 0x000fe2000f8ec0ff */
[----:B--2---:R-:W-:-:S04]  /*0d00*/  @P0 PRMT R25, R25, 0x8880, RZ ;  /* 0x0000888019190816 */ /* 0x004fc800000000ff */
[----:B------:R-:W-:-:S04]  /*0d10*/  @P0 SHF.R.S32.HI R25, RZ, R0, R25 ;  /* 0x00000000ff190219 */ /* 0x000fc80000011419 */
[----:B------:R-:W-:Y:S02]  /*0d20*/  @P0 LOP3.LUT R25, R25, 0x7, RZ, 0xc0, !PT ;  /* 0x0000000719190812 */ /* 0x000fe400078ec0ff */
[----:B----4-:R-:W-:Y:S02]  /*0d30*/  @!P0 PRMT R29, R29, 0x8880, RZ ;  /* 0x000088801d1d8816 */ /* 0x010fe400000000ff */
[----:B------:R-:W-:Y:S02]  /*0d40*/  @!P0 SHF.L.U32 R26, R26, R14, RZ ;  /* 0x0000000e1a1a8219 */ /* 0x000fe400000006ff */
[----:B------:R-:W-:Y:S02]  /*0d50*/  @!P0 SHF.R.S32.HI R29, RZ, R0, R29 ;  /* 0x00000000ff1d8219 */ /* 0x000fe4000001141d */
[----:B------:R-:W-:-:S04]  /*0d60*/  @!P0 LOP3.LUT R26, R26, 0x6, RZ, 0xc0, !PT ;  /* 0x000000061a1a8812 */ /* 0x000fc800078ec0ff */
[----:B------:R-:W-:Y:S01]  /*0d70*/  @!P0 LOP3.LUT R26, R26, R29, R20, 0xf4, !PT ;  /* 0x0000001d1a1a8212 */ /* 0x000fe200078ef414 */
[----:B------:R-:W-:Y:S01]  /*0d80*/  @P0 I2F.F16 R25, R25 ;  /* 0x0000001900190306 */ /* 0x000fe20000200c00 */
[----:B------:R-:W2:Y:S01]  /*0d90*/  @!P0 LDG.E.U8.CONSTANT R29, desc[UR12][R16.64+0x14400] ;  /* 0x0144000c101d8981 */ /* 0x000ea2000c1e9100 */
[----:B-----5:R-:W-:-:S04]  /*0da0*/  @!P0 SHF.L.U32 R31, R31, R14, RZ ;  /* 0x0000000e1f1f8219 */ /* 0x020fc800000006ff */
[----:B------:R-:W-:Y:S02]  /*0db0*/  @!P0 LOP3.LUT R31, R31, 0x6, RZ, 0xc0, !PT ;  /* 0x000000061f1f8812 */ /* 0x000fe400078ec0ff */
[----:B---3--:R-:W-:Y:S02]  /*0dc0*/  @!P0 PRMT R30, R30, 0x8880, RZ ;  /* 0x000088801e1e8816 */ /* 0x008fe400000000ff */
[----:B------:R-:W-:Y:S02]  /*0dd0*/  @P0 PRMT R2, R2, 0x8880, RZ ;  /* 0x0000888002020816 */ /* 0x000fe400000000ff */
[-C--:B------:R-:W-:Y:S02]  /*0de0*/  @!P0 SHF.R.S32.HI R30, RZ, R0.reuse, R30 ;  /* 0x00000000ff1e8219 */ /* 0x080fe4000001141e */
[----:B------:R-:W-:Y:S02]  /*0df0*/  @P0 SHF.R.S32.HI R2, RZ, R0, R2 ;  /* 0x00000000ff020219 */ /* 0x000fe40000011402 */
[----:B------:R-:W-:-:S02]  /*0e00*/  @!P0 LOP3.LUT R30, R31, R30, R20, 0xf4, !PT ;  /* 0x0000001e1f1e8212 */ /* 0x000fc400078ef414 */
[----:B------:R-:W-:Y:S01]  /*0e10*/  @P0 LOP3.LUT R2, R2, 0x7, RZ, 0xc0, !PT ;  /* 0x0000000702020812 */ /* 0x000fe200078ec0ff */
[----:B------:R1:W-:Y:S01]  /*0e20*/  @!P0 I2F.F16 R25, R26 ;  /* 0x0000001a00198306 */ /* 0x0003e20000200c00 */
[----:B------:R-:W-:-:S04]  /*0e30*/  @!P0 SHF.L.U32 R31, R33, R14, RZ ;  /* 0x0000000e211f8219 */ /* 0x000fc800000006ff */
[----:B------:R-:W-:-:S03]  /*0e40*/  @!P0 LOP3.LUT R31, R31, 0x6, RZ, 0xc0, !PT ;  /* 0x000000061f1f8812 */ /* 0x000fc600078ec0ff */
[----:B------:R-:W-:Y:S01]  /*0e50*/  @P0 I2F.F16 R35, R2 ;  /* 0x0000000200230306 */ /* 0x000fe20000200c00 */
[----:B-1----:R-:W3:Y:S07]  /*0e60*/  @!P0 LDG.E.U8.CONSTANT R26, desc[UR12][R16.64+0x14401] ;  /* 0x0144010c101a8981 */ /* 0x002eee000c1e9100 */
[----:B------:R1:W4:Y:S02]  /*0e70*/  @!P0 I2F.F16 R35, R30 ;  /* 0x0000001e00238306 */ /* 0x0003240000200c00 */
[----:B-1----:R-:W-:-:S04]  /*0e80*/  @!P0 PRMT R30, R32, 0x8880, RZ ;  /* 0x00008880201e8816 */ /* 0x002fc800000000ff */
[----:B------:R-:W-:Y:S02]  /*0e90*/  @!P0 SHF.R.S32.HI R2, RZ, R0, R30 ;  /* 0x00000000ff028219 */ /* 0x000fe4000001141e */
[----:B------:R-:W-:Y:S01]  /*0ea0*/  @P0 PRMT R33, R34, 0x8880, RZ ;  /* 0x0000888022210816 */ /* 0x000fe200000000ff */
[----:B------:R-:W5:Y:S01]  /*0eb0*/  @P0 LDG.E.U8.CONSTANT R30, desc[UR12][R16.64+0x14400] ;  /* 0x0144000c101e0981 */ /* 0x000f62000c1e9100 */
[----:B------:R-:W-:Y:S01]  /*0ec0*/  @!P0 LOP3.LUT R31, R31, R2, R20, 0xf4, !PT ;  /* 0x000000021f1f8212 */ /* 0x000fe200078ef414 */
[----:B------:R-:W-:Y:S01]  /*0ed0*/  IMAD R2, R36, 0x900, R37 ;  /* 0x0000090024027824 */ /* 0x000fe200078e0225 */
[----:B------:R-:W-:Y:S01]  /*0ee0*/  PRMT R34, R3, 0x7610, R34 ;  /* 0x0000761003227816 */ /* 0x000fe20000000022 */
[----:B------:R-:W4:Y:S01]  /*0ef0*/  @!P0 LDG.E.U8.CONSTANT R37, desc[UR12][R16.64+0x17a00] ;  /* 0x017a000c10258981 */ /* 0x000f22000c1e9100 */
[----:B------:R-:W-:Y:S02]  /*0f00*/  @P0 SHF.R.S32.HI R33, RZ, R0, R33 ;  /* 0x00000000ff210219 */ /* 0x000fe40000011421 */
[----:B------:R-:W-:-:S02]  /*0f10*/  LEA R3, R2, UR6, 0x1 ;  /* 0x0000000602037c11 */ /* 0x000fc4000f8e08ff */
[----:B------:R-:W-:-:S03]  /*0f20*/  @P0 LOP3.LUT R33, R33, 0x7, RZ, 0xc0, !PT ;  /* 0x0000000721210812 */ /* 0x000fc600078ec0ff */
[----:B------:R1:W-:Y:S04]  /*0f30*/  STS.U16 [R3+0x120], R13 ;  /* 0x0001200d03007388 */ /* 0x0003e80000000400 */
[----:B------:R1:W-:Y:S01]  /*0f40*/  STS.U16 [R3+0xd0], R12 ;  /* 0x0000d00c03007388 */ /* 0x0003e20000000400 */
[----:B------:R-:W-:Y:S03]  /*0f50*/  @P0 I2F.F16 R32, R33 ;  /* 0x0000002100200306 */ /* 0x000fe60000200c00 */
[----:B-1----:R-:W4:Y:S05]  /*0f60*/  @!P0 LDG.E.U8.CONSTANT R13, desc[UR12][R16.64+0x1440d] ;  /* 0x01440d0c100d8981 */ /* 0x002f2a000c1e9100 */
[----:B------:R1:W1:Y:S01]  /*0f70*/  @!P0 I2F.F16 R32, R31 ;  /* 0x0000001f00208306 */ /* 0x0002620000200c00 */
[----:B------:R-:W4:Y:S04]  /*0f80*/  @!P0 LDG.E.U8.CONSTANT R12, desc[UR12][R16.64+0x1440c] ;  /* 0x01440c0c100c8981 */ /* 0x000f28000c1e9100 */
[----:B------:R-:W4:Y:S04]  /*0f90*/  @!P0 LDG.E.U8.CONSTANT R33, desc[UR12][R16.64+0x17a01] ;  /* 0x017a010c10218981 */ /* 0x000f28000c1e9100 */
[----:B------:R1:W-:Y:S04]  /*0fa0*/  STS.U16 [R3+0x160], R19 ;  /* 0x0001601303007388 */ /* 0x0003e80000000400 */
[----:B------:R1:W-:Y:S01]  /*0fb0*/  STS.U16 [R3+0x90], R34 ;  /* 0x0000902203007388 */ /* 0x0003e20000000400 */
[----:B--2---:R-:W-:-:S04]  /*0fc0*/  @!P0 PRMT R29, R29, 0x8880, RZ ;  /* 0x000088801d1d8816 */ /* 0x004fc800000000ff */
[----:B------:R-:W-:Y:S02]  /*0fd0*/  @!P0 SHF.R.S32.HI R29, RZ, R0, R29 ;  /* 0x00000000ff1d8219 */ /* 0x000fe4000001141d */
[----:B---3--:R-:W-:-:S04]  /*0fe0*/  @!P0 SHF.L.U32 R26, R26, R14, RZ ;  /* 0x0000000e1a1a8219 */ /* 0x008fc800000006ff */
[----:B-1----:R-:W-:-:S04]  /*0ff0*/  @!P0 LOP3.LUT R19, R26, 0x6, RZ, 0xc0, !PT ;  /* 0x000000061a138812 */ /* 0x002fc800078ec0ff */
[----:B------:R-:W-:Y:S02]  /*1000*/  @!P0 LOP3.LUT R34, R19, R29, R20, 0xf4, !PT ;  /* 0x0000001d13228212 */ /* 0x000fe400078ef414 */
[----:B------:R-:W2:Y:S01]  /*1010*/  @!P0 LDG.E.U8.CONSTANT R29, desc[UR12][R16.64+0x17a0d] ;  /* 0x017a0d0c101d8981 */ /* 0x000ea2000c1e9100 */
[----:B-----5:R-:W-:-:S04]  /*1020*/  @P0 PRMT R19, R30, 0x8880, RZ ;  /* 0x000088801e130816 */ /* 0x020fc800000000ff */
[----:B------:R-:W-:-:S04]  /*1030*/  @P0 SHF.R.S32.HI R19, RZ, R0, R19 ;  /* 0x00000000ff130219 */ /* 0x000fc80000011413 */
[----:B------:R-:W-:-:S04]  /*1040*/  @P0 LOP3.LUT R30, R19, 0x7, RZ, 0xc0, !PT ;  /* 0x00000007131e0812 */ /* 0x000fc800078ec0ff */
[----:B------:R1:W-:Y:S01]  /*1050*/  @P0 I2F.F16 R19, R30 ;  /* 0x0000001e00130306 */ /* 0x0003e20000200c00 */
[----:B----4-:R-:W-:Y:S02]  /*1060*/  @!P0 SHF.L.U32 R13, R13, R14, RZ ;  /* 0x0000000e0d0d8219 */ /* 0x010fe400000006ff */
[----:B------:R-:W-:Y:S02]  /*1070*/  @!P0 PRMT R26, R12, 0x8880, RZ ;  /* 0x000088800c1a8816 */ /* 0x000fe400000000ff */
[----:B------:R-:W-:Y:S02]  /*1080*/  @!P0 PRMT R12, R37, 0x8880, RZ ;  /* 0x00008880250c8816 */ /* 0x000fe400000000ff */
[----:B------:R-:W-:Y:S02]  /*1090*/  @!P0 LOP3.LUT R31, R13, 0x6, RZ, 0xc0, !PT ;  /* 0x000000060d1f8812 */ /* 0x000fe400078ec0ff */
[----:B------:R-:W-:Y:S02]  /*10a0*/  @!P0 SHF.R.S32.HI R26, RZ, R0, R26 ;  /* 0x00000000ff1a8219 */ /* 0x000fe4000001141a */
[----:B------:R-:W-:-:S02]  /*10b0*/  @!P0 SHF.L.U32 R33, R33, R14, RZ ;  /* 0x0000000e21218219 */ /* 0x000fc400000006ff */
[----:B------:R-:W-:Y:S02]  /*10c0*/  @!P0 SHF.R.S32.HI R30, RZ, R0, R12 ;  /* 0x00000000ff1e8219 */ /* 0x000fe4000001140c */
[--C-:B------:R-:W-:Y:S02]  /*10d0*/  @!P0 LOP3.LUT R12, R31, R26, R20.reuse, 0xf4, !PT ;  /* 0x0000001a1f0c8212 */ /* 0x100fe400078ef414 */
[----:B------:R-:W-:Y:S01]  /*10e0*/  @!P0 LOP3.LUT R13, R33, 0x6, RZ, 0xc0, !PT ;  /* 0x00000006210d8812 */ /* 0x000fe200078ec0ff */
[----:B------:R-:W3:Y:S03]  /*10f0*/  @!P0 LDG.E.U8.CONSTANT R31, desc[UR12][R16.64+0x17a0c] ;  /* 0x017a0c0c101f8981 */ /* 0x000ee6000c1e9100 */
[----:B------:R-:W-:Y:S01]  /*1100*/  @!P0 LOP3.LUT R13, R13, R30, R20, 0xf4, !PT ;  /* 0x0000001e0d0d8212 */ /* 0x000fe200078ef414 */
[----:B------:R4:W5:Y:S01]  /*1110*/  @!P0 I2F.F16 R19, R34 ;  /* 0x0000002200138306 */ /* 0x0009620000200c00 */
[----:B------:R-:W5:Y:S04]  /*1120*/  LDG.E.U16.CONSTANT R33, desc[UR12][R6.64+0xa] ;  /* 0x00000a0c06217981 */ /* 0x000f68000c1e9500 */
[----:B-1----:R-:W5:Y:S04]  /*1130*/  @P0 LDG.E.U8.CONSTANT R30, desc[UR12][R16.64+0x1440c] ;  /* 0x01440c0c101e0981 */ /* 0x002f68000c1e9100 */
[----:B----4-:R-:W5:Y:S04]  /*1140*/  LDG.E.U16.CONSTANT R34, desc[UR12][R8.64+0xa] ;  /* 0x00000a0c08227981 */ /* 0x010f68000c1e9500 */
[----:B------:R-:W4:Y:S01]  /*1150*/  @P0 LDG.E.U8.CONSTANT R26, desc[UR12][R16.64+0x17a00] ;  /* 0x017a000c101a0981 */ /* 0x000f22000c1e9100 */
[----:B--2---:R-:W-:-:S03]  /*1160*/  @!P0 SHF.L.U32 R29, R29, R14, RZ ;  /* 0x0000000e1d1d8219 */ /* 0x004fc600000006ff */
[----:B------:R-:W2:Y:S01]  /*1170*/  @P0 LDG.E.U8.CONSTANT R14, desc[UR12][R16.64+0x17a0c] ;  /* 0x017a0c0c100e0981 */ /* 0x000ea2000c1e9100 */
[----:B------:R-:W-:-:S03]  /*1180*/  @!P0 LOP3.LUT R29, R29, 0x6, RZ, 0xc0, !PT ;  /* 0x000000061d1d8812 */ /* 0x000fc600078ec0ff */
[----:B------:R-:W2:Y:S04]  /*1190*/  LDG.E.U16.CONSTANT R16, desc[UR12][R6.64+0xc] ;  /* 0x00000c0c06107981 */ /* 0x000ea8000c1e9500 */
[----:B------:R-:W2:Y:S01]  /*11a0*/  LDG.E.U16.CONSTANT R17, desc[UR12][R8.64+0xc] ;  /* 0x00000c0c08117981 */ /* 0x000ea2000c1e9500 */
[----:B---3--:R-:W-:-:S04]  /*11b0*/  @!P0 PRMT R31, R31, 0x8880, RZ ;  /* 0x000088801f1f8816 */ /* 0x008fc800000000ff */
[----:B------:R-:W-:-:S04]  /*11c0*/  @!P0 SHF.R.S32.HI R31, RZ, R0, R31 ;  /* 0x00000000ff1f8219 */ /* 0x000fc8000001141f */
[----:B------:R-:W-:Y:S02]  /*11d0*/  @!P0 LOP3.LUT R20, R29, R31, R20, 0xf4, !PT ;  /* 0x0000001f1d148212 */ /* 0x000fe400078ef414 */
[----:B------:R-:W3:Y:S01]  /*11e0*/  LDG.E.U16.CONSTANT R31, desc[UR12][R8.64+0xe] ;  /* 0x00000e0c081f7981 */ /* 0x000ee2000c1e9500 */
[----:B-----5:R-:W-:-:S03]  /*11f0*/  HFMA2 R35, R35.H0_H0, R33.H0_H0, -R34.H0_H0 ;  /* 0x2000002123237231 */ /* 0x020fc60000140822 */
[----:B------:R-:W5:Y:S01]  /*1200*/  LDG.E.U16.CONSTANT R29, desc[UR12][R8.64] ;  /* 0x0000000c081d7981 */ /* 0x000f62000c1e9500 */
[----:B------:R-:W-:Y:S01]  /*1210*/  HFMA2 R32, R32.H0_H0, R33.H0_H0, -R34.H0_H0 ;  /* 0x2000002120207231 */ /* 0x000fe20000140822 */
[----:B------:R-:W-:Y:S02]  /*1220*/  @P0 PRMT R33, R30, 0x8880, RZ ;  /* 0x000088801e210816 */ /* 0x000fe400000000ff */
[----:B------:R-:W3:Y:S02]  /*1230*/  LDG.E.U16.CONSTANT R34, desc[UR12][R6.64+0xe] ;  /* 0x00000e0c06227981 */ /* 0x000ee4000c1e9500 */
[----:B------:R-:W-:-:S04]  /*1240*/  @P0 SHF.R.S32.HI R33, RZ, R0, R33 ;  /* 0x00000000ff210219 */ /* 0x000fc80000011421 */
[----:B------:R-:W-:Y:S02]  /*1250*/  @P0 LOP3.LUT R37, R33, 0x7, RZ, 0xc0, !PT ;  /* 0x0000000721250812 */ /* 0x000fe400078ec0ff */
[----:B------:R-:W5:Y:S02]  /*1260*/  LDG.E.U16.CONSTANT R33, desc[UR12][R6.64] ;  /* 0x0000000c06217981 */ /* 0x000f64000c1e9500 */
[----:B------:R4:W-:Y:S02]  /*1270*/  @P0 I2F.F16 R30, R37 ;  /* 0x00000025001e0306 */ /* 0x0009e40000200c00 */
[----:B----4-:R-:W-:-:S04]  /*1280*/  @P0 PRMT R37, R26, 0x8880, RZ ;  /* 0x000088801a250816 */ /* 0x010fc800000000ff */
[--C-:B------:R-:W-:Y:S02]  /*1290*/  @P0 SHF.R.S32.HI R26, RZ, R0, R37.reuse ;  /* 0x00000000ff1a0219 */ /* 0x100fe40000011425 */
[----:B------:R-:W-:Y:S02]  /*12a0*/  PRMT R37, R18, 0x7610, R37 ;  /* 0x0000761012257816 */ /* 0x000fe40000000025 */
[----:B------:R-:W1:Y:S01]  /*12b0*/  S2R R18, SR_LANEID ;  /* 0x0000000000127919 */ /* 0x000e620000000000 */
[----:B------:R-:W-:Y:S01]  /*12c0*/  @P0 LOP3.LUT R26, R26, 0x7, RZ, 0xc0, !PT ;  /* 0x000000071a1a0812 */ /* 0x000fe200078ec0ff */
[----:B------:R-:W4:Y:S08]  /*12d0*/  @!P0 I2F.F16 R30, R12 ;  /* 0x0000000c001e8306 */ /* 0x000f300000200c00 */
[----:B------:R-:W-:Y:S08]  /*12e0*/  @P0 I2F.F16 R12, R26 ;  /* 0x0000001a000c0306 */ /* 0x000ff00000200c00 */
[----:B------:R1:W3:Y:S01]  /*12f0*/  @!P0 I2F.F16 R12, R13 ;  /* 0x0000000d000c8306 */ /* 0x0002e20000200c00 */
[----:B------:R-:W-:Y:S04]  /*1300*/  STS.U16 [R3+0x1b0], R15 ;  /* 0x0001b00f03007388 */ /* 0x000fe80000000400 */
[----:B------:R-:W-:Y:S04]  /*1310*/  STS.U16 [R3+0x1f0], R37 ;  /* 0x0001f02503007388 */ /* 0x000fe80000000400 */
[----:B------:R-:W-:Y:S04]  /*1320*/  STS.U16 [R3+0x240], R22 ;  /* 0x0002401603007388 */ /* 0x000fe80000000400 */
[----:B------:R4:W-:Y:S04]  /*1330*/  STS.U16 [R3+0x280], R23 ;  /* 0x0002801703007388 */ /* 0x0009e80000000400 */
[----:B------:R-:W-:Y:S04]  /*1340*/  STS.U16 [R3+0x2d0], R35 ;  /* 0x0002d02303007388 */ /* 0x000fe80000000400 */
[----:B------:R-:W-:Y:S01]  /*1350*/  STS.U16 [R3+0x310], R32 ;  /* 0x0003102003007388 */ /* 0x000fe20000000400 */
[----:B-1----:R-:W-:-:S02]  /*1360*/  LOP3.LUT R13, R18, 0x7, RZ, 0xc0, !PT ;  /* 0x00000007120d7812 */ /* 0x002fc400078ec0ff */
[----:B------:R-:W-:Y:S02]  /*1370*/  IADD3 R27, P1, P2, R11, R4, R27 ;  /* 0x000000040b1b7210 */ /* 0x000fe40007a3e01b */
[----:B----4-:R-:W-:Y:S02]  /*1380*/  CS2R R22, SRZ ;  /* 0x0000000000167805 */ /* 0x010fe4000001ff00 */
[----:B------:R-:W-:Y:S01]  /*1390*/  IADD3.X R26, PT, PT, RZ, RZ, RZ, P1, P2 ;  /* 0x000000ffff1a7210 */ /* 0x000fe20000fe44ff */
[----:B------:R-:W-:Y:S01]  /*13a0*/  UMOV UR4, URZ ;  /* 0x000000ff00047c82 */ /* 0x000fe20008000000 */
[----:B--2---:R-:W-:-:S04]  /*13b0*/  @P0 PRMT R14, R14, 0x8880, RZ ;  /* 0x000088800e0e0816 */ /* 0x004fc800000000ff */
[----:B------:R-:W-:-:S04]  /*13c0*/  @P0 SHF.R.S32.HI R14, RZ, R0, R14 ;  /* 0x00000000ff0e0219 */ /* 0x000fc8000001140e */
[----:B------:R-:W-:-:S06]  /*13d0*/  @P0 LOP3.LUT R14, R14, 0x7, RZ, 0xc0, !PT ;  /* 0x000000070e0e0812 */ /* 0x000fcc00078ec0ff */
[----:B------:R-:W-:Y:S08]  /*13e0*/  @P0 I2F.F16 R14, R14 ;  /* 0x0000000e000e0306 */ /* 0x000ff00000200c00 */
[----:B------:R-:W1:Y:S01]  /*13f0*/  @!P0 I2F.F16 R14, R20 ;  /* 0x00000014000e8306 */ /* 0x000e620000200c00 */
[-CC-:B------:R-:W-:Y:S02]  /*1400*/  HFMA2 R19, R19.H0_H0, R16.reuse.H0_H0, -R17.reuse.H0_H0 ;  /* 0x2000001013137231 */ /* 0x180fe40000140811 */
[----:B------:R-:W-:-:S03]  /*1410*/  HFMA2 R30, R30.H0_H0, R16.H0_H0, -R17.H0_H0 ;  /* 0x200000101e1e7231 */ /* 0x000fc60000140811 */
[----:B------:R-:W-:Y:S04]  /*1420*/  STS.U16 [R3+0x360], R19 ;  /* 0x0003601303007388 */ /* 0x000fe80000000400 */
[----:B------:R-:W-:Y:S01]  /*1430*/  STS.U16 [R3+0x3a0], R30 ;  /* 0x0003a01e03007388 */ /* 0x000fe20000000400 */
[-CC-:B---3--:R-:W-:Y:S02]  /*1440*/  HFMA2 R12, R12.H0_H0, R34.reuse.H0_H0, -R31.reuse.H0_H0 ;  /* 0x200000220c0c7231 */ /* 0x188fe4000014081f */
[----:B-1----:R-:W-:-:S03]  /*1450*/  HFMA2 R14, R14.H0_H0, R34.H0_H0, -R31.H0_H0 ;  /* 0x200000220e0e7231 */ /* 0x002fc6000014081f */
[----:B------:R-:W-:Y:S02]  /*1460*/  PRMT R16, R12, 0x7610, R16 ;  /* 0x000076100c107816 */ /* 0x000fe40000000010 */
[----:B------:R-:W-:Y:S01]  /*1470*/  PRMT R17, R14, 0x7610, R17 ;  /* 0x000076100e117816 */ /* 0x000fe20000000011 */
[-CC-:B-----5:R-:W-:Y:S02]  /*1480*/  HFMA2 R24, R24.H0_H0, R33.reuse.H0_H0, -R29.reuse.H0_H0 ;  /* 0x2000002118187231 */ /* 0x1a0fe4000014081d */
[----:B------:R-:W-:Y:S01]  /*1490*/  HFMA2 R25, R25.H0_H0, R33.H0_H0, -R29.H0_H0 ;  /* 0x2000002119197231 */ /* 0x000fe2000014081d */
[----:B------:R-:W-:Y:S01]  /*14a0*/  STS.U16 [R3+0x3f0], R16 ;  /* 0x0003f01003007388 */ /* 0x000fe20000000400 */
[----:B------:R-:W-:-:S03]  /*14b0*/  SHF.R.U32.HI R12, RZ, 0x3, R18 ;  /* 0x00000003ff0c7819 */ /* 0x000fc60000011612 */
[----:B------:R-:W-:Y:S04]  /*14c0*/  STS.U16 [R3], R24 ;  /* 0x0000001803007388 */ /* 0x000fe80000000400 */
[----:B------:R-:W-:Y:S04]  /*14d0*/  STS.U16 [R3+0x40], R25 ;  /* 0x0000401903007388 */ /* 0x000fe80000000400 */
[----:B------:R1:W-:Y:S04]  /*14e0*/  STS.U16 [R3+0x430], R17 ;  /* 0x0004301103007388 */ /* 0x0003e80000000400 */
[----:B------:R-:W0:Y:S01]  /*14f0*/  LDGDEPBAR ;  /* 0x00000000000079af */ /* 0x000e220000000000 */
[C---:B------:R-:W-:Y:S01]  /*1500*/  IMAD.SHL.U32 R14, R12.reuse, 0x8, RZ ;  /* 0x000000080c0e7824 */ /* 0x040fe200078e00ff */
[----:B------:R-:W-:Y:S01]  /*1510*/  SHF.R.U32.HI R18, RZ, 0x4, R18 ;  /* 0x00000004ff127819 */ /* 0x000fe20000011612 */
[----:B------:R-:W-:-:S03]  /*1520*/  IMAD.SHL.U32 R12, R12, 0x8, RZ ;  /* 0x000000080c0c7824 */ /* 0x000fc600078e00ff */
[--C-:B------:R-:W-:Y:S01]  /*1530*/  LOP3.LUT R15, R14, 0x8, R13.reuse, 0xe2, !PT ;  /* 0x000000080e0f7812 */ /* 0x100fe200078ee20d */
[----:B------:R-:W-:Y:S01]  /*1540*/  IMAD R13, R18, 0x8, R13 ;  /* 0x00000008120d7824 */ /* 0x000fe200078e020d */
[----:B------:R-:W-:Y:S01]  /*1550*/  LOP3.LUT R12, R12, 0x8, RZ, 0xe2, !PT ;  /* 0x000000080c0c7812 */ /* 0x000fe200078ee2ff */
[----:B------:R-:W-:-:S04]  /*1560*/  IMAD.SHL.U32 R18, R18, 0x8, RZ ;  /* 0x0000000812127824 */ /* 0x000fc800078e00ff */
[----:B-1----:R-:W-:Y:S02]  /*1570*/  IMAD R3, R15, 0x48, R18 ;  /* 0x000000480f037824 */ /* 0x002fe400078e0212 */
[----:B------:R-:W-:Y:S01]  /*1580*/  IMAD R4, R13, 0x48, R12 ;  /* 0x000000480d047824 */ /* 0x000fe200078e020c */
[----:B------:R-:W-:Y:S01]  /*1590*/  CS2R R24, SRZ ;  /* 0x0000000000187805 */ /* 0x000fe2000001ff00 */
[----:B------:R-:W-:Y:S02]  /*15a0*/  IMAD.SHL.U32 R3, R3, 0x2, RZ ;  /* 0x0000000203037824 */ /* 0x000fe400078e00ff */
[----:B------:R-:W-:-:S07]  /*15b0*/  IMAD.SHL.U32 R4, R4, 0x2, RZ ;  /* 0x0000000204047824 */ /* 0x000fce00078e00ff */
.L_x_10:
[----:B------:R-:W-:Y:S01]  /*15c0*/  UIMAD UR5, UR4, 0x18, URZ ;  /* 0x00000018040578a4 */ /* 0x000fe2000f8e02ff */
[----:B------:R-:W-:Y:S05]  /*15d0*/  BAR.SYNC.DEFER_BLOCKING 0x0 ;  /* 0x0000000000007b1d */ /* 0x000fea0000010000 */
[----:B------:R-:W-:Y:S01]  /*15e0*/  IADD3 R16, P1, PT, R27, UR5, RZ ;  /* 0x000000051b107c10 */ /* 0x000fe2000ff3e0ff */
[----:B------:R-:W-:-:S03]  /*15f0*/  VIADD R12, R5, UR5 ;  /* 0x00000005050c7c36 */ /* 0x000fc60008000000 */
[----:B------:R-:W-:Y:S01]  /*1600*/  IADD3 R16, P2, PT, R16, UR14, RZ ;  /* 0x0000000e10107c10 */ /* 0x000fe2000ff5e0ff */
[----:B------:R-:W-:Y:S01]  /*1610*/  IMAD.X R11, RZ, RZ, R26, P1 ;  /* 0x000000ffff0b7224 */ /* 0x000fe200008e061a */
[----:B------:R-:W-:-:S04]  /*1620*/  @!P0 IADD3 R14, P1, PT, R12, UR14, RZ ;  /* 0x0000000e0c0e8c10 */ /* 0x000fc8000ff3e0ff */
[----:B------:R-:W-:Y:S01]  /*1630*/  IADD3.X R17, PT, PT, R11, UR15, RZ, P2, !PT ;  /* 0x0000000f0b117c10 */ /* 0x000fe200097fe4ff */
[----:B------:R-:W-:Y:S01]  /*1640*/  @!P0 IMAD.X R15, RZ, RZ, UR15, P1 ;  /* 0x0000000fff0f8e24 */ /* 0x000fe200088e06ff */
[----:B------:R-:W-:-:S03]  /*1650*/  @!P0 IADD3 R19, P2, PT, R12, UR14, RZ ;  /* 0x0000000e0c138c10 */ /* 0x000fc6000ff5e0ff */
[----:B------:R-:W2:Y:S02]  /*1660*/  @P0 LDG.E.U8.CONSTANT R13, desc[UR12][R16.64+0x18] ;  /* 0x0000180c100d0981 */ /* 0x000ea4000c1e9100 */
[----:B------:R-:W-:Y:S02]  /*1670*/  @!P0 IMAD.X R20, RZ, RZ, UR15, P2 ;  /* 0x0000000fff148e24 */ /* 0x000fe400090e06ff */
[----:B------:R-:W3:Y:S04]  /*1680*/  @!P0 LDG.E.U8.CONSTANT R11, desc[UR12][R14.64+0x18] ;  /* 0x0000180c0e0b8981 */ /* 0x000ee8000c1e9100 */
[----:B------:R1:W4:Y:S02]  /*1690*/  @!P0 LDG.E.U8.CONSTANT R18, desc[UR12][R14.64+0x19] ;  /* 0x0000190c0e128981 */ /* 0x000324000c1e9100 */
[----:B-1----:R-:W-:-:S02]  /*16a0*/  @!P0 IMAD.MOV.U32 R14, RZ, RZ, R19 ;  /* 0x000000ffff0e8224 */ /* 0x002fc400078e0013 */
[----:B------:R-:W-:Y:S01]  /*16b0*/  @!P0 IMAD.MOV.U32 R15, RZ, RZ, R20 ;  /* 0x000000ffff0f8224 */ /* 0x000fe200078e0014 */
[----:B------:R-:W1:Y:S01]  /*16c0*/  S2UR UR5, SR_SWINHI ;  /* 0x00000000000579c3 */ /* 0x000e620000002f00 */
[----:B------:R-:W-:Y:S01]  /*16d0*/  ULOP3.LUT UR6, UR4, 0x1, URZ, 0xc, !UPT ;  /* 0x0000000104067892 */ /* 0x000fe2000f8e0cff */
[----:B------:R-:W5:Y:S04]  /*16e0*/  @P0 LDG.E.U8.CONSTANT R20, desc[UR12][R16.64+0x24] ;  /* 0x0000240c10140981 */ /* 0x000f68000c1e9100 */
[----:B------:R-:W5:Y:S01]  /*16f0*/  @!P0 LDG.E.U8.CONSTANT R19, desc[UR12][R14.64+0x24] ;  /* 0x0000240c0e138981 */ /* 0x000f62000c1e9100 */
[----:B------:R-:W-:-:S03]  /*1700*/  IMAD.U32 R30, RZ, RZ, UR6 ;  /* 0x00000006ff1e7e24 */ /* 0x000fc6000f8e00ff */
[----:B------:R1:W5:Y:S01]  /*1710*/  @!P0 LDG.E.U8.CONSTANT R29, desc[UR12][R14.64+0x25] ;  /* 0x0000250c0e1d8981 */ /* 0x000362000c1e9100 */
[----:B------:R-:W-:Y:S01]  /*1720*/  IMAD R31, R30, 0x900, R21 ;  /* 0x000009001e1f7824 */ /* 0x000fe200078e0215 */
[----:B------:R-:W-:Y:S01]  /*1730*/  UMOV UR6, UR10 ;  /* 0x0000000a00067c82 */ /* 0x000fe20008000000 */
[----:B-1----:R-:W-:Y:S01]  /*1740*/  UMOV UR7, UR5 ;  /* 0x0000000500077c82 */ /* 0x002fe20008000000 */
[----:B------:R-:W-:Y:S02]  /*1750*/  IMAD.U32 R14, RZ, RZ, UR6 ;  /* 0x00000006ff0e7e24 */ /* 0x000fe4000f8e00ff */
[----:B------:R-:W-:Y:S02]  /*1760*/  IMAD.U32 R15, RZ, RZ, UR7 ;  /* 0x00000007ff0f7e24 */ /* 0x000fe4000f8e00ff */
[----:B------:R-:W-:Y:S02]  /*1770*/  IMAD.WIDE.U32 R14, R31, 0x2, R14 ;  /* 0x000000021f0e7825 */ /* 0x000fe400078e000e */
[----:B------:R-:W1:Y:S03]  /*1780*/  LDC.64 R30, c[0x0][0x380] ;  /* 0x0000e000ff1e7b82 */ /* 0x000e660000000a00 */
[----:B------:R-:W-:Y:S01]  /*1790*/  MOV R33, R14 ;  /* 0x0000000e00217202 */ /* 0x000fe20000000f00 */
[----:B------:R-:W-:-:S04]  /*17a0*/  IMAD.U32 R15, RZ, RZ, UR4 ;  /* 0x00000004ff0f7e24 */ /* 0x000fc8000f8e00ff */
[----:B------:R-:W-:Y:S02]  /*17b0*/  IMAD R15, R15, 0x40, R10 ;  /* 0x000000400f0f7824 */ /* 0x000fe400078e020a */
[----:B------:R-:W-:Y:S02]  /*17c0*/  IMAD.MOV.U32 R32, RZ, RZ, -0x1 ;  /* 0xffffffffff207424 */ /* 0x000fe400078e00ff */
[----:B-1----:R-:W-:Y:S02]  /*17d0*/  IMAD.WIDE.U32 R14, R15, 0x2, R30 ;  /* 0x000000020f0e7825 */ /* 0x002fe400078e001e */
[----:B------:R-:W5:Y:S04]  /*17e0*/  LDG.E.U16.CONSTANT R31, desc[UR12][R6.64] ;  /* 0x0000000c061f7981 */ /* 0x000f68000c1e9500 */
[----:B------:R-:W-:Y:S01]  /*17f0*/  @!PT LDS RZ, [RZ] ;  /* 0x00000000fffff984 */ /* 0x000fe20000000800 */
[----:B------:R-:W-:Y:S01]  /*1800*/  @!PT LDS RZ, [RZ] ;  /* 0x00000000fffff984 */ /* 0x000fe20000000800 */
[----:B------:R-:W-:Y:S01]  /*1810*/  @!PT LDS RZ, [RZ] ;  /* 0x00000000fffff984 */ /* 0x000fe20000000800 */
[----:B------:R1:W-:Y:S04]  /*1820*/  LDGSTS.E.BYPASS.LTC128B.128 [R33], desc[UR12][R14.64+0x80] ;  /* 0x000000800e217fae */ /* 0x0003e8000b981a0c */
[----:B------:R-:W5:Y:S01]  /*1830*/  LDG.E.U16.CONSTANT R30, desc[UR12][R8.64] ;  /* 0x0000000c081e7981 */ /* 0x000f62000c1e9500 */
[----:B-1----:R-:W-:-:S04]  /*1840*/  IADD3 R15, PT, PT, -R0, 0x8, RZ ;  /* 0x00000008000f7810 */ /* 0x002fc80007ffe1ff */
[-C--:B------:R-:W-:Y:S02]  /*1850*/  SHF.L.U32 R14, R32, R15.reuse, RZ ;  /* 0x0000000f200e7219 */ /* 0x080fe400000006ff */
[----:B--2---:R-:W-:Y:S02]  /*1860*/  @P0 PRMT R13, R13, 0x8880, RZ ;  /* 0x000088800d0d0816 */ /* 0x004fe400000000ff */
[----:B---3--:R-:W-:Y:S02]  /*1870*/  @!P0 PRMT R11, R11, 0x8880, RZ ;  /* 0x000088800b0b8816 */ /* 0x008fe400000000ff */
[----:B------:R-:W-:Y:S02]  /*1880*/  @P0 SHF.R.S32.HI R13, RZ, R0, R13 ;  /* 0x00000000ff0d0219 */ /* 0x000fe4000001140d */
[----:B----4-:R-:W-:Y:S01]  /*1890*/  @!P0 SHF.L.U32 R18, R18, R15, RZ ;  /* 0x0000000f12128219 */ /* 0x010fe200000006ff */
[----:B------:R-:W-:Y:S01]  /*18a0*/  @!P0 IMAD.MOV.U32 R33, RZ, RZ, R11 ;  /* 0x000000ffff218224 */ /* 0x000fe200078e000b */
[----:B------:R-:W-:-:S02]  /*18b0*/  @P0 LOP3.LUT R32, R13, 0x7, RZ, 0xc0, !PT ;  /* 0x000000070d200812 */ /* 0x000fc400078ec0ff */
[----:B------:R-:W-:Y:S02]  /*18c0*/  @!P0 LOP3.LUT R13, R18, 0x6, RZ, 0xc0, !PT ;  /* 0x00000006120d8812 */ /* 0x000fe400078ec0ff */
[----:B------:R-:W-:-:S04]  /*18d0*/  @!P0 SHF.R.S32.HI R33, RZ, R0, R33 ;  /* 0x00000000ff218219 */ /* 0x000fc80000011421 */
[--C-:B------:R-:W-:Y:S01]  /*18e0*/  @!P0 LOP3.LUT R18, R13, R33, R14.reuse, 0xf4, !PT ;  /* 0x000000210d128212 */ /* 0x100fe200078ef40e */
[----:B------:R-:W-:Y:S01]  /*18f0*/  @!P0 VIADD R13, R12, 0x3600 ;  /* 0x000036000c0d8836 */ /* 0x000fe20000000000 */
[----:B------:R-:W-:Y:S01]  /*1900*/  @P0 I2F.F16 R11, R32 ;  /* 0x00000020000b0306 */ /* 0x000fe20000200c00 */
[----:B-----5:R-:W-:Y:S02]  /*1910*/  @!P0 PRMT R19, R19, 0x8880, RZ ;  /* 0x0000888013138816 */ /* 0x020fe400000000ff */
[----:B------:R-:W-:Y:S02]  /*1920*/  @!P0 SHF.L.U32 R29, R29, R15, RZ ;  /* 0x0000000f1d1d8219 */ /* 0x000fe400000006ff */
[----:B------:R-:W-:Y:S02]  /*1930*/  @!P0 SHF.R.S32.HI R19, RZ, R0, R19 ;  /* 0x00000000ff138219 */ /* 0x000fe40000011413 */
[----:B------:R-:W-:Y:S02]  /*1940*/  @!P0 LOP3.LUT R29, R29, 0x6, RZ, 0xc0, !PT ;  /* 0x000000061d1d8812 */ /* 0x000fe400078ec0ff */
[----:B------:R-:W-:Y:S01]  /*1950*/  @!P0 IADD3 R13, P1, PT, R13, UR14, RZ ;  /* 0x0000000e0d0d8c10 */ /* 0x000fe2000ff3e0ff */
[----:B------:R1:W2:Y:S01]  /*1960*/  @!P0 I2F.F16 R11, R18 ;  /* 0x00000012000b8306 */ /* 0x0002a20000200c00 */
[----:B------:R-:W-:-:S03]  /*1970*/  @!P0 LOP3.LUT R33, R29, R19, R14, 0xf4, !PT ;  /* 0x000000131d218212 */ /* 0x000fc600078ef40e */
[----:B------:R-:W-:Y:S02]  /*1980*/  @!P0 IMAD.X R19, RZ, RZ, UR15, P1 ;  /* 0x0000000fff138e24 */ /* 0x000fe400088e06ff */
[----:B-1----:R-:W-:-:S05]  /*1990*/  @!P0 IMAD.MOV.U32 R18, RZ, RZ, R13 ;  /* 0x000000ffff128224 */ /* 0x002fca00078e000d */
[----:B------:R-:W3:Y:S04]  /*19a0*/  @!P0 LDG.E.U8.CONSTANT R13, desc[UR12][R18.64+0x24] ;  /* 0x0000240c120d8981 */ /* 0x000ee8000c1e9100 */
[----:B------:R1:W4:Y:S01]  /*19b0*/  @!P0 LDG.E.U8.CONSTANT R32, desc[UR12][R18.64+0x25] ;  /* 0x0000250c12208981 */ /* 0x000322000c1e9100 */
[----:B------:R-:W-:-:S03]  /*19c0*/  @P0 PRMT R29, R20, 0x8880, RZ ;  /* 0x00008880141d0816 */ /* 0x000fc600000000ff */
[----:B------:R-:W5:Y:S01]  /*19d0*/  @P0 LDG.E.U8.CONSTANT R20, desc[UR12][R16.64+0x3624] ;  /* 0x0036240c10140981 */ /* 0x000f62000c1e9100 */
[----:B------:R-:W-:-:S04]  /*19e0*/  @P0 SHF.R.S32.HI R29, RZ, R0, R29 ;  /* 0x00000000ff1d0219 */ /* 0x000fc8000001141d */
[----:B------:R-:W-:Y:S01]  /*19f0*/  @P0 LOP3.LUT R35, R29, 0x7, RZ, 0xc0, !PT ;  /* 0x000000071d230812 */ /* 0x000fe200078ec0ff */
[----:B-1----:R-:W-:-:S03]  /*1a00*/  @!P0 VIADD R18, R12, 0x3600 ;  /* 0x000036000c128836 */ /* 0x002fc60000000000 */
[----:B------:R-:W-:Y:S08]  /*1a10*/  @P0 I2F.F16 R29, R35 ;  /* 0x00000023001d0306 */ /* 0x000ff00000200c00 */
[----:B------:R-:W1:Y:S01]  /*1a20*/  @!P0 I2F.F16 R29, R33 ;  /* 0x00000021001d8306 */ /* 0x000e620000200c00 */
[----:B------:R-:W-:-:S05]  /*1a30*/  @!P0 IADD3 R18, P1, PT, R18, UR14, RZ ;  /* 0x0000000e12128c10 */ /* 0x000fca000ff3e0ff */
[----:B------:R-:W-:-:S05]  /*1a40*/  @!P0 IMAD.X R19, RZ, RZ, UR15, P1 ;  /* 0x0000000fff138e24 */ /* 0x000fca00088e06ff */
[----:B------:R-:W5:Y:S01]  /*1a50*/  @!P0 LDG.E.U8.CONSTANT R34, desc[UR12][R18.64+0x19] ;  /* 0x0000190c12228981 */ /* 0x000f62000c1e9100 */
[-CC-:B--2---:R-:W-:Y:S02]  /*1a60*/  HFMA2 R11, R11.H0_H0, R31.reuse.H0_H0, -R30.reuse.H0_H0 ;  /* 0x2000001f0b0b7231 */ /* 0x184fe4000014081e */
[----:B-1----:R-:W-:Y:S02]  /*1a70*/  HFMA2 R29, R29.H0_H0, R31.H0_H0, -R30.H0_H0 ;  /* 0x2000001f1d1d7231 */ /* 0x002fe4000014081e */
[----:B------:R-:W2:Y:S04]  /*1a80*/  @P0 LDG.E.U8.CONSTANT R31, desc[UR12][R16.64+0x3618] ;  /* 0x0036180c101f0981 */ /* 0x000ea8000c1e9100 */
[----:B------:R1:W2:Y:S01]  /*1a90*/  @!P0 LDG.E.U8.CONSTANT R30, desc[UR12][R18.64+0x18] ;  /* 0x0000180c121e8981 */ /* 0x0002a2000c1e9100 */
[----:B---3--:R-:W-:-:S02]  /*1aa0*/  @!P0 PRMT R13, R13, 0x8880, RZ ;  /* 0x000088800d0d8816 */ /* 0x008fc400000000ff */
[----:B----4-:R-:W-:Y:S02]  /*1ab0*/  @!P0 SHF.L.U32 R32, R32, R15, RZ ;  /* 0x0000000f20208219 */ /* 0x010fe400000006ff */
[----:B------:R-:W-:Y:S02]  /*1ac0*/  @!P0 SHF.R.S32.HI R13, RZ, R0, R13 ;  /* 0x00000000ff0d8219 */ /* 0x000fe4000001140d */
[----:B------:R-:W-:-:S04]  /*1ad0*/  @!P0 LOP3.LUT R32, R32, 0x6, RZ, 0xc0, !PT ;  /* 0x0000000620208812 */ /* 0x000fc800078ec0ff */
[----:B------:R-:W-:Y:S02]  /*1ae0*/  @!P0 LOP3.LUT R33, R32, R13, R14, 0xf4, !PT ;  /* 0x0000000d20218212 */ /* 0x000fe400078ef40e */
[----:B------:R-:W3:Y:S04]  /*1af0*/  LDG.E.U16.CONSTANT R32, desc[UR12][R6.64+0x2] ;  /* 0x0000020c06207981 */ /* 0x000ee8000c1e9500 */
[----:B------:R-:W3:Y:S01]  /*1b00*/  LDG.E.U16.CONSTANT R13, desc[UR12][R8.64+0x2] ;  /* 0x0000020c080d7981 */ /* 0x000ee2000c1e9500 */
[----:B-1----:R-:W1:Y:S01]  /*1b10*/  S2R R18, SR_TID.X ;  /* 0x0000000000127919 */ /* 0x002e620000002100 */
[----:B-----5:R-:W-:-:S04]  /*1b20*/  @P0 PRMT R35, R20, 0x8880, RZ ;  /* 0x0000888014230816 */ /* 0x020fc800000000ff */
[-C--:B------:R-:W-:Y:S02]  /*1b30*/  @P0 SHF.R.S32.HI R35, RZ, R0.reuse, R35 ;  /* 0x00000000ff230219 */ /* 0x080fe40000011423 */
[----:B------:R-:W-:Y:S02]  /*1b40*/  @!P0 SHF.L.U32 R34, R34, R15, RZ ;  /* 0x0000000f22228219 */ /* 0x000fe400000006ff */
[----:B--2---:R-:W-:Y:S02]  /*1b50*/  @P0 PRMT R19, R31, 0x8880, RZ ;  /* 0x000088801f130816 */ /* 0x004fe400000000ff */
[----:B------:R-:W-:Y:S02]  /*1b60*/  @!P0 PRMT R31, R30, 0x8880, RZ ;  /* 0x000088801e1f8816 */ /* 0x000fe400000000ff */
[----:B------:R-:W-:Y:S02]  /*1b70*/  @P0 SHF.R.S32.HI R19, RZ, R0, R19 ;  /* 0x00000000ff130219 */ /* 0x000fe40000011413 */
[----:B------:R-:W-:-:S02]  /*1b80*/  @!P0 LOP3.LUT R34, R34, 0x6, RZ, 0xc0, !PT ;  /* 0x0000000622228812 */ /* 0x000fc400078ec0ff */
[----:B------:R-:W-:Y:S01]  /*1b90*/  @!P0 SHF.R.S32.HI R31, RZ, R0, R31 ;  /* 0x00000000ff1f8219 */ /* 0x000fe2000001141f */
[----:B-1----:R-:W-:Y:S01]  /*1ba0*/  IMAD R18, R18, 0x3, RZ ;  /* 0x0000000312127824 */ /* 0x002fe200078e02ff */
[----:B------:R-:W-:Y:S02]  /*1bb0*/  @P0 LOP3.LUT R35, R35, 0x7, RZ, 0xc0, !PT ;  /* 0x0000000723230812 */ /* 0x000fe400078ec0ff */
[----:B------:R-:W-:Y:S02]  /*1bc0*/  @P0 LOP3.LUT R19, R19, 0x7, RZ, 0xc0, !PT ;  /* 0x0000000713130812 */ /* 0x000fe400078ec0ff */
[----:B------:R-:W-:Y:S02]  /*1bd0*/  @!P0 LOP3.LUT R31, R34, R31, R14, 0xf4, !PT ;  /* 0x0000001f221f8212 */ /* 0x000fe400078ef40e */
[----:B------:R-:W-:Y:S01]  /*1be0*/  LOP3.LUT R18, R18, 0x6, RZ, 0xc0, !PT ;  /* 0x0000000612127812 */ /* 0x000fe200078ec0ff */
[----:B------:R1:W-:Y:S08]  /*1bf0*/  @P0 I2F.F16 R20, R35 ;  /* 0x0000002300140306 */ /* 0x0003f00000200c00 */
[----:B------:R2:W-:Y:S08]  /*1c00*/  @P0 I2F.F16 R30, R19 ;  /* 0x00000013001e0306 */ /* 0x0005f00000200c00 */
[----:B------:R-:W-:Y:S08]  /*1c10*/  @!P0 I2F.F16 R20, R33 ;  /* 0x0000002100148306 */ /* 0x000ff00000200c00 */
[----:B------:R-:W3:Y:S01]  /*1c20*/  @!P0 I2F.F16 R30, R31 ;  /* 0x0000001f001e8306 */ /* 0x000ee20000200c00 */
[----:B------:R-:W-:-:S13]  /*1c30*/  ISETP.NE.AND P0, PT, R18, 0x6, PT ;  /* 0x000000061200780c */ /* 0x000fda0003f05270 */
[----:B------:R-:W-:Y:S01]  /*1c40*/  @!P0 VIADD R18, R12, 0x6c00 ;  /* 0x00006c000c128836 */ /* 0x000fe20000000000 */
[----:B------:R-:W4:Y:S01]  /*1c50*/  S2UR UR6, SR_CgaCtaId ;  /* 0x00000000000679c3 */ /* 0x000f220000008800 */
[----:B-1----:R-:W5:Y:S03]  /*1c60*/  @P0 LDG.E.U8.CONSTANT R35, desc[UR12][R16.64+0x6c24] ;  /* 0x006c240c10230981 */ /* 0x002f66000c1e9100 */
[----:B------:R-:W-:-:S05]  /*1c70*/  @!P0 IADD3 R18, P1, PT, R18, UR14, RZ ;  /* 0x0000000e12128c10 */ /* 0x000fca000ff3e0ff */
[----:B--2---:R-:W-:-:S05]  /*1c80*/  @!P0 IMAD.X R19, RZ, RZ, UR15, P1 ;  /* 0x0000000fff138e24 */ /* 0x004fca00088e06ff */
[----:B------:R-:W2:Y:S01]  /*1c90*/  @!P0 LDG.E.U8.CONSTANT R34, desc[UR12][R18.64+0x19] ;  /* 0x0000190c12228981 */ /* 0x000ea2000c1e9100 */
[-CC-:B---3--:R-:W-:Y:S02]  /*1ca0*/  HFMA2 R30, R30.H0_H0, R32.reuse.H0_H0, -R13.reuse.H0_H0 ;  /* 0x200000201e1e7231 */ /* 0x188fe4000014080d */
[----:B------:R-:W-:Y:S02]  /*1cb0*/  HFMA2 R20, R20.H0_H0, R32.H0_H0, -R13.H0_H0 ;  /* 0x2000002014147231 */ /* 0x000fe4000014080d */
[----:B------:R-:W-:Y:S01]  /*1cc0*/  @!P0 VIADD R32, R12, 0x6c00 ;  /* 0x00006c000c208836 */ /* 0x000fe20000000000 */
[----:B------:R1:W3:Y:S04]  /*1cd0*/  @!P0 LDG.E.U8.CONSTANT R13, desc[UR12][R18.64+0x18] ;  /* 0x0000180c120d8981 */ /* 0x0002e8000c1e9100 */
[----:B------:R-:W-:-:S05]  /*1ce0*/  @!P0 IADD3 R32, P1, PT, R32, UR14, RZ ;  /* 0x0000000e20208c10 */ /* 0x000fca000ff3e0ff */
[----:B------:R-:W-:Y:S02]  /*1cf0*/  @!P0 IMAD.X R33, RZ, RZ, UR15, P1 ;  /* 0x0000000fff218e24 */ /* 0x000fe400088e06ff */
[----:B-1----:R-:W-:Y:S02]  /*1d00*/  @!P0 IMAD.MOV.U32 R18, RZ, RZ, R32 ;  /* 0x000000ffff128224 */ /* 0x002fe400078e0020 */
[----:B------:R-:W-:-:S05]  /*1d10*/  @!P0 IMAD.MOV.U32 R19, RZ, RZ, R33 ;  /* 0x000000ffff138224 */ /* 0x000fca00078e0021 */
[----:B------:R-:W5:Y:S04]  /*1d20*/  @!P0 LDG.E.U8.CONSTANT R31, desc[UR12][R18.64+0x24] ;  /* 0x0000240c121f8981 */ /* 0x000f68000c1e9100 */
[----:B------:R1:W5:Y:S01]  /*1d30*/  @!P0 LDG.E.U8.CONSTANT R32, desc[UR12][R18.64+0x25] ;  /* 0x0000250c12208981 */ /* 0x000362000c1e9100 */
[----:B------:R-:W-:-:S06]  /*1d40*/  ULOP3.LUT UR7, UR4, 0x1, URZ, 0xc, !UPT ;  /* 0x0000000104077892 */ /* 0x000fcc000f8e0cff */
[----:B------:R-:W-:Y:S01]  /*1d50*/  IMAD.U32 R33, RZ, RZ, UR7 ;  /* 0x00000007ff217e24 */ /* 0x000fe2000f8e00ff */
[----:B------:R-:W5:Y:S01]  /*1d60*/  @P0 LDG.E.U8.CONSTANT R18, desc[UR12][R16.64+0x6c18] ;  /* 0x006c180c10120981 */ /* 0x000f62000c1e9100 */
[----:B------:R-:W-:Y:S02]  /*1d70*/  UMOV UR5, 0x400 ;  /* 0x0000040000057882 */ /* 0x000fe40000000000 */
[----:B------:R-:W-:-:S04]  /*1d80*/  UIADD3 UR5, UPT, UPT, UR5, 0x2400, URZ ;  /* 0x0000240005057890 */ /* 0x000fc8000fffe0ff */
[----:B----4-:R-:W-:Y:S01]  /*1d90*/  ULEA UR5, UR6, UR5, 0x18 ;  /* 0x0000000506057291 */ /* 0x010fe2000f8ec0ff */
[----:B--2---:R-:W-:-:S04]  /*1da0*/  @!P0 SHF.L.U32 R34, R34, R15, RZ ;  /* 0x0000000f22228219 */ /* 0x004fc800000006ff */
[----:B------:R-:W-:Y:S02]  /*1db0*/  @!P0 LOP3.LUT R34, R34, 0x6, RZ, 0xc0, !PT ;  /* 0x0000000622228812 */ /* 0x000fe400078ec0ff */
[----:B---3--:R-:W-:-:S04]  /*1dc0*/  @!P0 PRMT R13, R13, 0x8880, RZ ;  /* 0x000088800d0d8816 */ /* 0x008fc800000000ff */
[----:B------:R-:W-:-:S04]  /*1dd0*/  @!P0 SHF.R.S32.HI R13, RZ, R0, R13 ;  /* 0x00000000ff0d8219 */ /* 0x000fc8000001140d */
[----:B-1----:R-:W-:Y:S02]  /*1de0*/  @!P0 LOP3.LUT R19, R34, R13, R14, 0xf4, !PT ;  /* 0x0000000d22138212 */ /* 0x002fe400078ef40e */
[----:B-----5:R-:W-:Y:S02]  /*1df0*/  @!P0 PRMT R13, R31, 0x8880, RZ ;  /* 0x000088801f0d8816 */ /* 0x020fe400000000ff */
[----:B------:R-:W-:Y:S02]  /*1e00*/  @!P0 SHF.L.U32 R32, R32, R15, RZ ;  /* 0x0000000f20208219 */ /* 0x000fe400000006ff */
[----:B------:R-:W-:Y:S01]  /*1e10*/  @!P0 SHF.R.S32.HI R31, RZ, R0, R13 ;  /* 0x00000000ff1f8219 */ /* 0x000fe2000001140d */
[----:B------:R-:W-:Y:S01]  /*1e20*/  IMAD R13, R33, 0x1200, R2 ;  /* 0x00001200210d7824 */ /* 0x000fe200078e0202 */
[----:B------:R-:W-:Y:S01]  /*1e30*/  @!P0 LOP3.LUT R32, R32, 0x6, RZ, 0xc0, !PT ;  /* 0x0000000620208812 */ /* 0x000fe200078ec0ff */
[----:B------:R-:W2:Y:S03]  /*1e40*/  LDG.E.U16.CONSTANT R33, desc[UR12][R8.64+0x4] ;  /* 0x0000040c08217981 */ /* 0x000ea6000c1e9500 */
[----:B------:R-:W-:-:S02]  /*1e50*/  @!P0 LOP3.LUT R34, R32, R31, R14, 0xf4, !PT ;  /* 0x0000001f20228212 */ /* 0x000fc400078ef40e */
[----:B------:R-:W-:Y:S02]  /*1e60*/  PRMT R31, R11, 0x7610, R31 ;  /* 0x000076100b1f7816 */ /* 0x000fe4000000001f */
[----:B------:R-:W-:-:S05]  /*1e70*/  LEA R11, R13, UR5, 0x1 ;  /* 0x000000050d0b7c11 */ /* 0x000fca000f8e08ff */
[----:B------:R1:W-:Y:S04]  /*1e80*/  STS.U16 [R11], R31 ;  /* 0x0000001f0b007388 */ /* 0x0003e80000000400 */
[----:B-1----:R-:W2:Y:S01]  /*1e90*/  LDG.E.U16.CONSTANT R31, desc[UR12][R6.64+0x4] ;  /* 0x0000040c061f7981 */ /* 0x002ea2000c1e9500 */
[----:B------:R-:W-:Y:S02]  /*1ea0*/  @P0 PRMT R37, R18, 0x8880, RZ ;  /* 0x0000888012250816 */ /* 0x000fe400000000ff */
[----:B------:R-:W-:Y:S02]  /*1eb0*/  @P0 PRMT R35, R35, 0x8880, RZ ;  /* 0x0000888023230816 */ /* 0x000fe400000000ff */
[-C--:B------:R-:W-:Y:S02]  /*1ec0*/  @P0 SHF.R.S32.HI R37, RZ, R0.reuse, R37 ;  /* 0x00000000ff250219 */ /* 0x080fe40000011425 */
[----:B------:R-:W-:-:S02]  /*1ed0*/  @P0 SHF.R.S32.HI R35, RZ, R0, R35 ;  /* 0x00000000ff230219 */ /* 0x000fc40000011423 */
[----:B------:R-:W-:Y:S02]  /*1ee0*/  @P0 LOP3.LUT R37, R37, 0x7, RZ, 0xc0, !PT ;  /* 0x0000000725250812 */ /* 0x000fe400078ec0ff */
[----:B------:R-:W-:Y:S02]  /*1ef0*/  @P0 LOP3.LUT R35, R35, 0x7, RZ, 0xc0, !PT ;  /* 0x0000000723230812 */ /* 0x000fe400078ec0ff */
[----:B------:R-:W-:Y:S08]  /*1f00*/  @P0 I2F.F16 R32, R37 ;  /* 0x0000002500200306 */ /* 0x000ff00000200c00 */
[----:B------:R-:W2:Y:S08]  /*1f10*/  @!P0 I2F.F16 R32, R19 ;  /* 0x0000001300208306 */ /* 0x000eb00000200c00 */
[----:B------:R-:W-:Y:S08]  /*1f20*/  @P0 I2F.F16 R18, R35 ;  /* 0x0000002300120306 */ /* 0x000ff00000200c00 */
[----:B------:R-:W1:Y:S01]  /*1f30*/  @!P0 I2F.F16 R18, R34 ;  /* 0x0000002200128306 */ /* 0x000e620000200c00 */
[----:B--2---:R-:W-:-:S02]  /*1f40*/  HFMA2 R32, R32.H0_H0, R31.H0_H0, -R33.H0_H0 ;  /* 0x2000001f20207231 */ /* 0x004fc40000140821 */
[----:B-1----:R-:W-:Y:S02]  /*1f50*/  HFMA2 R31, R18.H0_H0, R31.H0_H0, -R33.H0_H0 ;  /* 0x2000001f121f7231 */ /* 0x002fe40000140821 */
[----:B------:R-:W-:-:S05]  /*1f60*/  @!P0 VIADD R18, R12, 0xa200 ;  /* 0x0000a2000c128836 */ /* 0x000fca0000000000 */
[----:B------:R-:W-:-:S05]  /*1f70*/  @!P0 IADD3 R18, P1, PT, R18, UR14, RZ ;  /* 0x0000000e12128c10 */ /* 0x000fca000ff3e0ff */
[----:B------:R-:W-:-:S05]  /*1f80*/  @!P0 IMAD.X R19, RZ, RZ, UR15, P1 ;  /* 0x0000000fff138e24 */ /* 0x000fca00088e06ff */
[----:B------:R-:W2:Y:S01]  /*1f90*/  @!P0 LDG.E.U8.CONSTANT R33, desc[UR12][R18.64+0x18] ;  /* 0x0000180c12218981 */ /* 0x000ea2000c1e9100 */
[----:B------:R-:W-:-:S03]  /*1fa0*/  PRMT R34, R29, 0x7610, R34 ;  /* 0x000076101d227816 */ /* 0x000fc60000000022 */
[----:B------:R1:W3:Y:S04]  /*1fb0*/  @!P0 LDG.E.U8.CONSTANT R37, desc[UR12][R18.64+0x19] ;  /* 0x0000190c12258981 */ /* 0x0002e8000c1e9100 */
[----:B------:R4:W-:Y:S01]  /*1fc0*/  STS.U16 [R11+0x40], R34 ;  /* 0x000040220b007388 */ /* 0x0009e20000000400 */
[----:B--2---:R-:W-:Y:S01]  /*1fd0*/  @!P0 PRMT R29, R33, 0x8880, RZ ;  /* 0x00008880211d8816 */ /* 0x004fe200000000ff */
[----:B------:R-:W-:-:S05]  /*1fe0*/  @!P0 VIADD R33, R12, 0xa200 ;  /* 0x0000a2000c218836 */ /* 0x000fca0000000000 */
[----:B------:R-:W-:-:S05]  /*1ff0*/  @!P0 IADD3 R33, P1, PT, R33, UR14, RZ ;  /* 0x0000000e21218c10 */ /* 0x000fca000ff3e0ff */
[----:B-1----:R-:W-:Y:S02]  /*2000*/  @!P0 IMAD.X R19, RZ, RZ, UR15, P1 ;  /* 0x0000000fff138e24 */ /* 0x002fe400088e06ff */
[----:B------:R-:W-:-:S05]  /*2010*/  @!P0 IMAD.MOV.U32 R18, RZ, RZ, R33 ;  /* 0x000000ffff128224 */ /* 0x000fca00078e0021 */
[----:B----4-:R-:W2:Y:S04]  /*2020*/  @!P0 LDG.E.U8.CONSTANT R34, desc[UR12][R18.64+0x25] ;  /* 0x0000250c12228981 */ /* 0x010ea8000c1e9100 */
[----:B------:R-:W4:Y:S04]  /*2030*/  @!P0 LDG.E.U8.CONSTANT R33, desc[UR12][R18.64+0x24] ;  /* 0x0000240c12218981 */ /* 0x000f28000c1e9100 */
[----:B------:R-:W5:Y:S01]  /*2040*/  @P0 LDG.E.U8.CONSTANT R18, desc[UR12][R16.64+0xa218] ;  /* 0x00a2180c10120981 */ /* 0x000f62000c1e9100 */
[----:B------:R-:W-:-:S03]  /*2050*/  PRMT R35, R30, 0x7610, R35 ;  /* 0x000076101e237816 */ /* 0x000fc60000000023 */
[----:B------:R-:W5:Y:S01]  /*2060*/  LDG.E.U16.CONSTANT R30, desc[UR12][R6.64+0x6] ;  /* 0x0000060c061e7981 */ /* 0x000f62000c1e9500 */
[----:B--2---:R-:W-:Y:S02]  /*2070*/  @!P0 SHF.L.U32 R34, R34, R15, RZ ;  /* 0x0000000f22228219 */ /* 0x004fe400000006ff */
[----:B----4-:R-:W-:Y:S02]  /*2080*/  @!P0 PRMT R33, R33, 0x8880, RZ ;  /* 0x0000888021218816 */ /* 0x010fe400000000ff */
[----:B------:R-:W-:Y:S02]  /*2090*/  @!P0 LOP3.LUT R34, R34, 0x6, RZ, 0xc0, !PT ;  /* 0x0000000622228812 */ /* 0x000fe400078ec0ff */
[----:B------:R-:W-:-:S04]  /*20a0*/  @!P0 SHF.R.S32.HI R33, RZ, R0, R33 ;  /* 0x00000000ff218219 */ /* 0x000fc80000011421 */
[----:B------:R-:W-:Y:S02]  /*20b0*/  @!P0 LOP3.LUT R19, R34, R33, R14, 0xf4, !PT ;  /* 0x0000002122138212 */ /* 0x000fe400078ef40e */
[----:B------:R-:W2:Y:S04]  /*20c0*/  @P0 LDG.E.U8.CONSTANT R34, desc[UR12][R16.64+0xa224] ;  /* 0x00a2240c10220981 */ /* 0x000ea8000c1e9100 */
[----:B------:R-:W4:Y:S01]  /*20d0*/  LDG.E.U16.CONSTANT R33, desc[UR12][R8.64+0x6] ;  /* 0x0000060c08217981 */ /* 0x000f22000c1e9500 */
[----:B---3--:R-:W-:Y:S02]  /*20e0*/  @!P0 SHF.L.U32 R37, R37, R15, RZ ;  /* 0x0000000f25258219 */ /* 0x008fe400000006ff */
[----:B------:R-:W-:Y:S02]  /*20f0*/  @!P0 SHF.R.S32.HI R29, RZ, R0, R29 ;  /* 0x00000000ff1d8219 */ /* 0x000fe4000001141d */
[----:B------:R-:W-:-:S04]  /*2100*/  @!P0 LOP3.LUT R37, R37, 0x6, RZ, 0xc0, !PT ;  /* 0x0000000625258812 */ /* 0x000fc800078ec0ff */
[----:B------:R-:W-:Y:S02]  /*2110*/  @!P0 LOP3.LUT R29, R37, R29, R14, 0xf4, !PT ;  /* 0x0000001d251d8212 */ /* 0x000fe400078ef40e */
[----:B-----5:R-:W-:-:S04]  /*2120*/  @P0 PRMT R37, R18, 0x8880, RZ ;  /* 0x0000888012250816 */ /* 0x020fc800000000ff */
[----:B------:R-:W-:-:S04]  /*2130*/  @P0 SHF.R.S32.HI R37, RZ, R0, R37 ;  /* 0x00000000ff250219 */ /* 0x000fc80000011425 */
[----:B------:R-:W-:-:S04]  /*2140*/  @P0 LOP3.LUT R37, R37, 0x7, RZ, 0xc0, !PT ;  /* 0x0000000725250812 */ /* 0x000fc800078ec0ff */
[----:B------:R-:W-:Y:S01]  /*2150*/  @P0 I2F.F16 R18, R37 ;  /* 0x0000002500120306 */ /* 0x000fe20000200c00 */
[----:B------:R2:W-:Y:S07]  /*2160*/  STS.U16 [R11+0x90], R35 ;  /* 0x000090230b007388 */ /* 0x0005ee0000000400 */
[----:B------:R-:W4:Y:S01]  /*2170*/  @!P0 I2F.F16 R18, R29 ;  /* 0x0000001d00128306 */ /* 0x000f220000200c00 */
[----:B--2---:R-:W-:-:S04]  /*2180*/  @P0 PRMT R35, R34, 0x8880, RZ ;  /* 0x0000888022230816 */ /* 0x004fc800000000ff */
[----:B------:R-:W-:Y:S01]  /*2190*/  @P0 SHF.R.S32.HI R35, RZ, R0, R35 ;  /* 0x00000000ff230219 */ /* 0x000fe20000011423 */
[----:B----4-:R-:W-:-:S03]  /*21a0*/  HFMA2 R29, R18.H0_H0, R30.H0_H0, -R33.H0_H0 ;  /* 0x2000001e121d7231 */ /* 0x010fc60000140821 */
[----:B------:R-:W-:-:S04]  /*21b0*/  @P0 LOP3.LUT R35, R35, 0x7, RZ, 0xc0, !PT ;  /* 0x0000000723230812 */ /* 0x000fc800078ec0ff */
[----:B------:R-:W-:Y:S08]  /*21c0*/  @P0 I2F.F16 R18, R35 ;  /* 0x0000002300120306 */ /* 0x000ff00000200c00 */
[----:B------:R-:W1:Y:S02]  /*21d0*/  @!P0 I2F.F16 R18, R19 ;  /* 0x0000001300128306 */ /* 0x000e640000200c00 */
[----:B-1----:R-:W-:-:S02]  /*21e0*/  HFMA2 R30, R18.H0_H0, R30.H0_H0, -R33.H0_H0 ;  /* 0x2000001e121e7231 */ /* 0x002fc40000140821 */
[----:B------:R-:W-:-:S05]  /*21f0*/  @!P0 VIADD R18, R12, 0xd800 ;  /* 0x0000d8000c128836 */ /* 0x000fca0000000000 */
[----:B------:R-:W-:-:S05]  /*2200*/  @!P0 IADD3 R18, P1, PT, R18, UR14, RZ ;  /* 0x0000000e12128c10 */ /* 0x000fca000ff3e0ff */
[----:B------:R-:W-:-:S05]  /*2210*/  @!P0 IMAD.X R19, RZ, RZ, UR15, P1 ;  /* 0x0000000fff138e24 */ /* 0x000fca00088e06ff */
[----:B------:R-:W2:Y:S04]  /*2220*/  @!P0 LDG.E.U8.CONSTANT R33, desc[UR12][R18.64+0x18] ;  /* 0x0000180c12218981 */ /* 0x000ea8000c1e9100 */
[----:B------:R1:W3:Y:S01]  /*2230*/  @!P0 LDG.E.U8.CONSTANT R34, desc[UR12][R18.64+0x19] ;  /* 0x0000190c12228981 */ /* 0x0002e2000c1e9100 */
[----:B------:R-:W-:Y:S01]  /*2240*/  PRMT R37, R32, 0x7610, R37 ;  /* 0x0000761020257816 */ /* 0x000fe20000000025 */
[----:B------:R-:W-:Y:S02]  /*2250*/  VIADD R32, R13, 0x90 ;  /* 0x000000900d207836 */ /* 0x000fe40000000000 */
[----:B-1----:R-:W-:-:S05]  /*2260*/  @!P0 VIADD R18, R12, 0xd800 ;  /* 0x0000d8000c128836 */ /* 0x002fca0000000000 */
[----:B------:R-:W-:Y:S01]  /*2270*/  @!P0 IADD3 R18, P1, PT, R18, UR14, RZ ;  /* 0x0000000e12128c10 */ /* 0x000fe2000ff3e0ff */
[----:B------:R1:W-:Y:S01]  /*2280*/  STS.U16 [R11+0xd0], R20 ;  /* 0x0000d0140b007388 */ /* 0x0003e20000000400 */
[----:B------:R-:W-:-:S03]  /*2290*/  LEA R32, R32, UR5, 0x1 ;  /* 0x0000000520207c11 */ /* 0x000fc6000f8e08ff */
[----:B------:R-:W-:Y:S04]  /*22a0*/  STS.U16 [R11+0x120], R37 ;  /* 0x000120250b007388 */ /* 0x000fe80000000400 */
[----:B------:R4:W-:Y:S01]  /*22b0*/  STS.U16 [R32+0x40], R31 ;  /* 0x0000401f20007388 */ /* 0x0009e20000000400 */
[----:B--2---:R-:W-:Y:S02]  /*22c0*/  @!P0 PRMT R33, R33, 0x8880, RZ ;  /* 0x0000888021218816 */ /* 0x004fe400000000ff */
[----:B---3--:R-:W-:-:S03]  /*22d0*/  @!P0 SHF.L.U32 R34, R34, R15, RZ ;  /* 0x0000000f22228219 */ /* 0x008fc600000006ff */
[----:B------:R-:W-:Y:S01]  /*22e0*/  @!P0 IMAD.MOV.U32 R19, RZ, RZ, R33 ;  /* 0x000000ffff138224 */ /* 0x000fe200078e0021 */
[----:B------:R-:W-:-:S04]  /*22f0*/  @!P0 LOP3.LUT R33, R34, 0x6, RZ, 0xc0, !PT ;  /* 0x0000000622218812 */ /* 0x000fc800078ec0ff */
[----:B------:R-:W-:Y:S01]  /*2300*/  @!P0 SHF.R.S32.HI R19, RZ, R0, R19 ;  /* 0x00000000ff138219 */ /* 0x000fe20000011413 */
[----:B------:R-:W2:Y:S03]  /*2310*/  @P0 LDG.E.U8.CONSTANT R34, desc[UR12][R16.64+0xd818] ;  /* 0x00d8180c10220981 */ /* 0x000ea6000c1e9100 */
[----:B------:R-:W-:Y:S01]  /*2320*/  @!P0 LOP3.LUT R33, R33, R19, R14, 0xf4, !PT ;  /* 0x0000001321218212 */ /* 0x000fe200078ef40e */
[----:B------:R-:W-:-:S05]  /*2330*/  @!P0 IMAD.X R19, RZ, RZ, UR15, P1 ;  /* 0x0000000fff138e24 */ /* 0x000fca00088e06ff */
[----:B-1----:R-:W3:Y:S04]  /*2340*/  @!P0 LDG.E.U8.CONSTANT R20, desc[UR12][R18.64+0x24] ;  /* 0x0000240c12148981 */ /* 0x002ee8000c1e9100 */
[----:B----4-:R-:W4:Y:S01]  /*2350*/  @!P0 LDG.E.U8.CONSTANT R31, desc[UR12][R18.64+0x25] ;  /* 0x0000250c121f8981 */ /* 0x010f22000c1e9100 */
[----:B---3--:R-:W-:Y:S02]  /*2360*/  @!P0 PRMT R35, R20, 0x8880, RZ ;  /* 0x0000888014238816 */ /* 0x008fe400000000ff */
[----:B----4-:R-:W-:-:S03]  /*2370*/  @!P0 SHF.L.U32 R20, R31, R15, RZ ;  /* 0x0000000f1f148219 */ /* 0x010fc600000006ff */
[----:B------:R-:W-:Y:S02]  /*2380*/  @!P0 IMAD.MOV.U32 R31, RZ, RZ, R35 ;  /* 0x000000ffff1f8224 */ /* 0x000fe400078e0023 */
[----:B------:R-:W3:Y:S01]  /*2390*/  LDG.E.U16.CONSTANT R35, desc[UR12][R6.64+0x8] ;  /* 0x0000080c06237981 */ /* 0x000ee2000c1e9500 */
[----:B------:R-:W-:Y:S02]  /*23a0*/  @!P0 LOP3.LUT R20, R20, 0x6, RZ, 0xc0, !PT ;  /* 0x0000000614148812 */ /* 0x000fe400078ec0ff */
[----:B------:R-:W-:-:S04]  /*23b0*/  @!P0 SHF.R.S32.HI R31, RZ, R0, R31 ;  /* 0x00000000ff1f8219 */ /* 0x000fc8000001141f */
[----:B------:R-:W-:Y:S02]  /*23c0*/  @!P0 LOP3.LUT R37, R20, R31, R14, 0xf4, !PT ;  /* 0x0000001f14258212 */ /* 0x000fe400078ef40e */
[----:B------:R-:W4:Y:S04]  /*23d0*/  @P0 LDG.E.U8.CONSTANT R31, desc[UR12][R16.64+0xd824] ;  /* 0x00d8240c101f0981 */ /* 0x000f28000c1e9100 */
[----:B------:R-:W3:Y:S01]  /*23e0*/  LDG.E.U16.CONSTANT R20, desc[UR12][R8.64+0x8] ;  /* 0x0000080c08147981 */ /* 0x000ee2000c1e9500 */
[----:B--2---:R-:W-:-:S04]  /*23f0*/  @P0 PRMT R19, R34, 0x8880, RZ ;  /* 0x0000888022130816 */ /* 0x004fc800000000ff */
[----:B------:R-:W-:-:S04]  /*2400*/  @P0 SHF.R.S32.HI R19, RZ, R0, R19 ;  /* 0x00000000ff130219 */ /* 0x000fc80000011413 */
[----:B------:R-:W-:-:S04]  /*2410*/  @P0 LOP3.LUT R19, R19, 0x7, RZ, 0xc0, !PT ;  /* 0x0000000713130812 */ /* 0x000fc800078ec0ff */
[----:B------:R1:W-:Y:S08]  /*2420*/  @P0 I2F.F16 R18, R19 ;  /* 0x0000001300120306 */ /* 0x0003f00000200c00 */
[----:B------:R-:W3:Y:S01]  /*2430*/  @!P0 I2F.F16 R18, R33 ;  /* 0x0000002100128306 */ /* 0x000ee20000200c00 */
[----:B----4-:R-:W-:-:S04]  /*2440*/  @P0 PRMT R31, R31, 0x8880, RZ ;  /* 0x000088801f1f0816 */ /* 0x010fc800000000ff */
[----:B------:R-:W-:-:S04]  /*2450*/  @P0 SHF.R.S32.HI R31, RZ, R0, R31 ;  /* 0x00000000ff1f0219 */ /* 0x000fc8000001141f */
[----:B-1----:R-:W-:Y:S01]  /*2460*/  @P0 LOP3.LUT R19, R31, 0x7, RZ, 0xc0, !PT ;  /* 0x000000071f130812 */ /* 0x002fe200078ec0ff */
[----:B---3--:R-:W-:Y:S02]  /*2470*/  HFMA2 R31, R18.H0_H0, R35.H0_H0, -R20.H0_H0 ;  /* 0x20000023121f7231 */ /* 0x008fe40000140814 */
[----:B------:R-:W-:Y:S01]  /*2480*/  @!P0 VIADD R18, R12, 0x10e00 ;  /* 0x00010e000c128836 */ /* 0x000fe20000000000 */
[----:B------:R-:W-:Y:S04]  /*2490*/  @P0 I2F.F16 R34, R19 ;  /* 0x0000001300220306 */ /* 0x000fe80000200c00 */
[----:B------:R-:W-:-:S04]  /*24a0*/  @!P0 IADD3 R18, P1, PT, R18, UR14, RZ ;  /* 0x0000000e12128c10 */ /* 0x000fc8000ff3e0ff */
[----:B------:R-:W1:Y:S01]  /*24b0*/  @!P0 I2F.F16 R34, R37 ;  /* 0x0000002500228306 */ /* 0x000e620000200c00 */
[----:B------:R-:W-:-:S05]  /*24c0*/  @!P0 IMAD.X R19, RZ, RZ, UR15, P1 ;  /* 0x0000000fff138e24 */ /* 0x000fca00088e06ff */
[----:B------:R-:W2:Y:S01]  /*24d0*/  @!P0 LDG.E.U8.CONSTANT R33, desc[UR12][R18.64+0x18] ;  /* 0x0000180c12218981 */ /* 0x000ea2000c1e9100 */
[----:B-1----:R-:W-:Y:S01]  /*24e0*/  HFMA2 R20, R34.H0_H0, R35.H0_H0, -R20.H0_H0 ;  /* 0x2000002322147231 */ /* 0x002fe20000140814 */
[----:B------:R-:W-:Y:S01]  /*24f0*/  PRMT R35, R29, 0x7610, R35 ;  /* 0x000076101d237816 */ /* 0x000fe20000000023 */
[----:B------:R-:W-:Y:S01]  /*2500*/  @!P0 VIADD R29, R12, 0x10e00 ;  /* 0x00010e000c1d8836 */ /* 0x000fe20000000000 */
[----:B------:R1:W3:Y:S04]  /*2510*/  @!P0 LDG.E.U8.CONSTANT R34, desc[UR12][R18.64+0x19] ;  /* 0x0000190c12228981 */ /* 0x0002e8000c1e9100 */
[----:B------:R-:W-:Y:S02]  /*2520*/  @!P0 IADD3 R29, P1, PT, R29, UR14, RZ ;  /* 0x0000000e1d1d8c10 */ /* 0x000fe4000ff3e0ff */
[----:B-1----:R-:W-:-:S03]  /*2530*/  PRMT R19, R30, 0x7610, R19 ;  /* 0x000076101e137816 */ /* 0x002fc60000000013 */
[----:B------:R-:W-:Y:S02]  /*2540*/  @!P0 IMAD.X R30, RZ, RZ, UR15, P1 ;  /* 0x0000000fff1e8e24 */ /* 0x000fe400088e06ff */
[----:B------:R-:W-:Y:S01]  /*2550*/  @!P0 IMAD.MOV.U32 R18, RZ, RZ, R29 ;  /* 0x000000ffff128224 */ /* 0x000fe200078e001d */
[----:B------:R1:W-:Y:S04]  /*2560*/  STS.U16 [R32+0xd0], R19 ;  /* 0x0000d01320007388 */ /* 0x0003e80000000400 */
[----:B------:R-:W4:Y:S01]  /*2570*/  @P0 LDG.E.U8.CONSTANT R29, desc[UR12][R16.64+0x10e18] ;  /* 0x010e180c101d0981 */ /* 0x000f22000c1e9100 */
[----:B-1----:R-:W-:-:S05]  /*2580*/  @!P0 IMAD.MOV.U32 R19, RZ, RZ, R30 ;  /* 0x000000ffff138224 */ /* 0x002fca00078e001e */
[----:B------:R-:W5:Y:S04]  /*2590*/  @!P0 LDG.E.U8.CONSTANT R30, desc[UR12][R18.64+0x24] ;  /* 0x0000240c121e8981 */ /* 0x000f68000c1e9100 */
[----:B------:R1:W4:Y:S04]  /*25a0*/  @!P0 LDG.E.U8.CONSTANT R37, desc[UR12][R18.64+0x25] ;  /* 0x0000250c12258981 */ /* 0x000328000c1e9100 */
[----:B------:R1:W-:Y:S04]  /*25b0*/  STS.U16 [R32+0x90], R35 ;  /* 0x0000902320007388 */ /* 0x0003e80000000400 */
[----:B------:R1:W-:Y:S04]  /*25c0*/  STS.U16 [R11+0x240], R31 ;  /* 0x0002401f0b007388 */ /* 0x0003e80000000400 */
[----:B-1----:R-:W4:Y:S04]  /*25d0*/  LDG.E.U16.CONSTANT R32, desc[UR12][R8.64+0xa] ;  /* 0x00000a0c08207981 */ /* 0x002f28000c1e9500 */
[----:B------:R-:W4:Y:S01]  /*25e0*/  @P0 LDG.E.U8.CONSTANT R31, desc[UR12][R16.64+0x14424] ;  /* 0x0144240c101f0981 */ /* 0x000f22000c1e9100 */
[----:B--2---:R-:W-:-:S04]  /*25f0*/  @!P0 PRMT R33, R33, 0x8880, RZ ;  /* 0x0000888021218816 */ /* 0x004fc800000000ff */
[----:B------:R-:W-:Y:S02]  /*2600*/  @!P0 SHF.R.S32.HI R33, RZ, R0, R33 ;  /* 0x00000000ff218219 */ /* 0x000fe40000011421 */
[----:B---3--:R-:W-:-:S04]  /*2610*/  @!P0 SHF.L.U32 R34, R34, R15, RZ ;  /* 0x0000000f22228219 */ /* 0x008fc800000006ff */
[----:B------:R-:W-:-:S04]  /*2620*/  @!P0 LOP3.LUT R34, R34, 0x6, RZ, 0xc0, !PT ;  /* 0x0000000622228812 */ /* 0x000fc800078ec0ff */
[----:B------:R-:W-:Y:S02]  /*2630*/  @!P0 LOP3.LUT R35, R34, R33, R14, 0xf4, !PT ;  /* 0x0000002122238212 */ /* 0x000fe400078ef40e */
[----:B------:R-:W2:Y:S01]  /*2640*/  @P0 LDG.E.U8.CONSTANT R33, desc[UR12][R16.64+0x10e24] ;  /* 0x010e240c10210981 */ /* 0x000ea2000c1e9100 */
[----:B-----5:R-:W-:-:S05]  /*2650*/  @!P0 PRMT R30, R30, 0x8880, RZ ;  /* 0x000088801e1e8816 */ /* 0x020fca00000000ff */
[----:B------:R-:W-:Y:S02]  /*2660*/  @!P0 IMAD.MOV.U32 R19, RZ, RZ, R30 ;  /* 0x000000ffff138224 */ /* 0x000fe400078e001e */
[----:B------:R-:W3:Y:S01]  /*2670*/  LDG.E.U16.CONSTANT R30, desc[UR12][R6.64+0xa] ;  /* 0x00000a0c061e7981 */ /* 0x000ee2000c1e9500 */
[----:B----4-:R-:W-:Y:S02]  /*2680*/  @!P0 SHF.L.U32 R37, R37, R15, RZ ;  /* 0x0000000f25258219 */ /* 0x010fe400000006ff */
[----:B------:R-:W-:Y:S02]  /*2690*/  @!P0 SHF.R.S32.HI R19, RZ, R0, R19 ;  /* 0x00000000ff138219 */ /* 0x000fe40000011413 */
[----:B------:R-:W-:-:S04]  /*26a0*/  @!P0 LOP3.LUT R18, R37, 0x6, RZ, 0xc0, !PT ;  /* 0x0000000625128812 */ /* 0x000fc800078ec0ff */
[----:B------:R-:W-:Y:S02]  /*26b0*/  @!P0 LOP3.LUT R18, R18, R19, R14, 0xf4, !PT ;  /* 0x0000001312128212 */ /* 0x000fe400078ef40e */
[----:B------:R-:W-:-:S04]  /*26c0*/  @P0 PRMT R19, R29, 0x8880, RZ ;  /* 0x000088801d130816 */ /* 0x000fc800000000ff */
[----:B------:R-:W-:-:S04]  /*26d0*/  @P0 SHF.R.S32.HI R19, RZ, R0, R19 ;  /* 0x00000000ff130219 */ /* 0x000fc80000011413 */
[----:B------:R-:W-:-:S04]  /*26e0*/  @P0 LOP3.LUT R29, R19, 0x7, RZ, 0xc0, !PT ;  /* 0x00000007131d0812 */ /* 0x000fc800078ec0ff */
[----:B------:R-:W-:Y:S01]  /*26f0*/  @P0 I2F.F16 R19, R29 ;  /* 0x0000001d00130306 */ /* 0x000fe20000200c00 */
[----:B------:R-:W-:-:S07]  /*2700*/  @!P0 VIADD R34, R12, 0x14400 ;  /* 0x000144000c228836 */ /* 0x000fce0000000000 */
[----:B------:R-:W3:Y:S01]  /*2710*/  @!P0 I2F.F16 R19, R35 ;  /* 0x0000002300138306 */ /* 0x000ee20000200c00 */
[----:B--2---:R-:W-:-:S04]  /*2720*/  @P0 PRMT R33, R33, 0x8880, RZ ;  /* 0x0000888021210816 */ /* 0x004fc800000000ff */
[----:B------:R-:W-:-:S04]  /*2730*/  @P0 SHF.R.S32.HI R33, RZ, R0, R33 ;  /* 0x00000000ff210219 */ /* 0x000fc80000011421 */
[----:B------:R-:W-:-:S04]  /*2740*/  @P0 LOP3.LUT R37, R33, 0x7, RZ, 0xc0, !PT ;  /* 0x0000000721250812 */ /* 0x000fc800078ec0ff */
[----:B------:R1:W-:Y:S08]  /*2750*/  @P0 I2F.F16 R33, R37 ;  /* 0x0000002500210306 */ /* 0x0003f00000200c00 */
[----:B------:R2:W4:Y:S01]  /*2760*/  @!P0 I2F.F16 R33, R18 ;  /* 0x0000001200218306 */ /* 0x0005220000200c00 */
[----:B-1----:R-:W5:Y:S01]  /*2770*/  @P0 LDG.E.U8.CONSTANT R37, desc[UR12][R16.64+0x14418] ;  /* 0x0144180c10250981 */ /* 0x002f62000c1e9100 */
[----:B--2---:R-:W-:Y:S01]  /*2780*/  @!P0 IADD3 R18, P1, PT, R34, UR14, RZ ;  /* 0x0000000e22128c10 */ /* 0x004fe2000ff3e0ff */
[----:B---3--:R-:W-:-:S04]  /*2790*/  HFMA2 R34, R19.H0_H0, R30.H0_H0, -R32.H0_H0 ;  /* 0x2000001e13227231 */ /* 0x008fc80000140820 */
[----:B------:R-:W-:Y:S02]  /*27a0*/  @!P0 IMAD.X R19, RZ, RZ, UR15, P1 ;  /* 0x0000000fff138e24 */ /* 0x000fe400088e06ff */
[----:B----4-:R-:W-:Y:S02]  /*27b0*/  HFMA2 R33, R33.H0_H0, R30.H0_H0, -R32.H0_H0 ;  /* 0x2000001e21217231 */ /* 0x010fe40000140820 */
[----:B------:R-:W-:Y:S01]  /*27c0*/  VIADD R32, R13, 0x120 ;  /* 0x000001200d207836 */ /* 0x000fe20000000000 */
[----:B------:R-:W2:Y:S04]  /*27d0*/  @!P0 LDG.E.U8.CONSTANT R29, desc[UR12][R18.64+0x18] ;  /* 0x0000180c121d8981 */ /* 0x000ea8000c1e9100 */
[----:B------:R-:W-:Y:S01]  /*27e0*/  LEA R32, R32, UR5, 0x1 ;  /* 0x0000000520207c11 */ /* 0x000fe2000f8e08ff */
[----:B------:R1:W3:Y:S02]  /*27f0*/  @!P0 LDG.E.U8.CONSTANT R35, desc[UR12][R18.64+0x19] ;  /* 0x0000190c12238981 */ /* 0x0002e4000c1e9100 */
[----:B-1----:R-:W-:Y:S01]  /*2800*/  @!P0 VIADD R18, R12, 0x14400 ;  /* 0x000144000c128836 */ /* 0x002fe20000000000 */
[----:B------:R-:W-:-:S04]  /*2810*/  PRMT R19, R33, 0x7610, R19 ;  /* 0x0000761021137816 */ /* 0x000fc80000000013 */
[----:B------:R-:W-:Y:S01]  /*2820*/  @!P0 IADD3 R18, P1, PT, R18, UR14, RZ ;  /* 0x0000000e12128c10 */ /* 0x000fe2000ff3e0ff */
[----:B------:R1:W-:Y:S04]  /*2830*/  STS.U16 [R32+0xd0], R19 ;  /* 0x0000d01320007388 */ /* 0x0003e80000000400 */
[----:B------:R4:W-:Y:S01]  /*2840*/  STS.U16 [R32+0x40], R20 ;  /* 0x0000401420007388 */ /* 0x0009e20000000400 */
[----:B-1----:R-:W-:-:S05]  /*2850*/  @!P0 IMAD.X R19, RZ, RZ, UR15, P1 ;  /* 0x0000000fff138e24 */ /* 0x002fca00088e06ff */
[----:B----4-:R-:W4:Y:S04]  /*2860*/  @!P0 LDG.E.U8.CONSTANT R20, desc[UR12][R18.64+0x24] ;  /* 0x0000240c12148981 */ /* 0x010f28000c1e9100 */
[----:B------:R-:W4:Y:S04]  /*2870*/  @!P0 LDG.E.U8.CONSTANT R30, desc[UR12][R18.64+0x25] ;  /* 0x0000250c121e8981 */ /* 0x000f28000c1e9100 */
[----:B------:R-:W4:Y:S04]  /*2880*/  LDG.E.U16.CONSTANT R19, desc[UR12][R6.64+0xc] ;  /* 0x00000c0c06137981 */ /* 0x000f28000c1e9500 */
[----:B------:R-:W4:Y:S04]  /*2890*/  LDG.E.U16.CONSTANT R18, desc[UR12][R8.64+0xc] ;  /* 0x00000c0c08127981 */ /* 0x000f28000c1e9500 */
[----:B------:R2:W-:Y:S01]  /*28a0*/  STS.U16 [R32+0x90], R34 ;  /* 0x0000902220007388 */ /* 0x0005e20000000400 */
[----:B------:R-:W-:-:S04]  /*28b0*/  @P0 PRMT R31, R31, 0x8880, RZ ;  /* 0x000088801f1f0816 */ /* 0x000fc800000000ff */
[----:B------:R-:W-:Y:S02]  /*28c0*/  @P0 SHF.R.S32.HI R31, RZ, R0, R31 ;  /* 0x00000000ff1f0219 */ /* 0x000fe4000001141f */
[----:B-----5:R-:W-:-:S04]  /*28d0*/  @P0 PRMT R33, R37, 0x8880, RZ ;  /* 0x0000888025210816 */ /* 0x020fc800000000ff */
[----:B------:R-:W-:Y:S02]  /*28e0*/  @P0 SHF.R.S32.HI R33, RZ, R0, R33 ;  /* 0x00000000ff210219 */ /* 0x000fe40000011421 */
[----:B--2---:R-:W-:Y:S02]  /*28f0*/  @!P0 PRMT R34, R29, 0x8880, RZ ;  /* 0x000088801d228816 */ /* 0x004fe400000000ff */
[----:B---3--:R-:W-:-:S03]  /*2900*/  @!P0 SHF.L.U32 R32, R35, R15, RZ ;  /* 0x0000000f23208219 */ /* 0x008fc600000006ff */
[----:B------:R-:W-:Y:S01]  /*2910*/  @!P0 IMAD.MOV.U32 R35, RZ, RZ, R34 ;  /* 0x000000ffff238224 */ /* 0x000fe200078e0022 */
[----:B------:R-:W-:-:S04]  /*2920*/  @!P0 LOP3.LUT R32, R32, 0x6, RZ, 0xc0, !PT ;  /* 0x0000000620208812 */ /* 0x000fc800078ec0ff */
[----:B------:R-:W-:-:S04]  /*2930*/  @!P0 SHF.R.S32.HI R35, RZ, R0, R35 ;  /* 0x00000000ff238219 */ /* 0x000fc80000011423 */
[----:B------:R-:W-:Y:S02]  /*2940*/  @!P0 LOP3.LUT R32, R32, R35, R14, 0xf4, !PT ;  /* 0x0000002320208212 */ /* 0x000fe400078ef40e */
[----:B------:R-:W-:-:S04]  /*2950*/  @P0 LOP3.LUT R33, R33, 0x7, RZ, 0xc0, !PT ;  /* 0x0000000721210812 */ /* 0x000fc800078ec0ff */
[----:B------:R1:W-:Y:S01]  /*2960*/  @P0 I2F.F16 R29, R33 ;  /* 0x00000021001d0306 */ /* 0x0003e20000200c00 */
[----:B----4-:R-:W-:Y:S02]  /*2970*/  @!P0 PRMT R35, R20, 0x8880, RZ ;  /* 0x0000888014238816 */ /* 0x010fe400000000ff */
[----:B------:R-:W-:Y:S02]  /*2980*/  @!P0 SHF.L.U32 R30, R30, R15, RZ ;  /* 0x0000000f1e1e8219 */ /* 0x000fe400000006ff */
[----:B------:R-:W-:Y:S02]  /*2990*/  @!P0 SHF.R.S32.HI R35, RZ, R0, R35 ;  /* 0x00000000ff238219 */ /* 0x000fe40000011423 */
[----:B------:R-:W-:Y:S02]  /*29a0*/  @!P0 LOP3.LUT R30, R30, 0x6, RZ, 0xc0, !PT ;  /* 0x000000061e1e8812 */ /* 0x000fe400078ec0ff */
[----:B-1----:R-:W-:Y:S02]  /*29b0*/  @P0 LOP3.LUT R33, R31, 0x7, RZ, 0xc0, !PT ;  /* 0x000000071f210812 */ /* 0x002fe400078ec0ff */
[----:B------:R-:W-:Y:S01]  /*29c0*/  @!P0 LOP3.LUT R35, R30, R35, R14, 0xf4, !PT ;  /* 0x000000231e238212 */ /* 0x000fe200078ef40e */
[----:B------:R-:W1:Y:S08]  /*29d0*/  @!P0 I2F.F16 R29, R32 ;  /* 0x00000020001d8306 */ /* 0x000e700000200c00 */
[----:B------:R2:W-:Y:S08]  /*29e0*/  @P0 I2F.F16 R31, R33 ;  /* 0x00000021001f0306 */ /* 0x0005f00000200c00 */
[----:B------:R-:W3:Y:S01]  /*29f0*/  @!P0 I2F.F16 R31, R35 ;  /* 0x00000023001f8306 */ /* 0x000ee20000200c00 */
[-CC-:B-1----:R-:W-:Y:S01]  /*2a00*/  HFMA2 R20, R29.H0_H0, R19.reuse.H0_H0, -R18.reuse.H0_H0 ;  /* 0x200000131d147231 */ /* 0x182fe20000140812 */
[----:B--2---:R-:W2:Y:S01]  /*2a10*/  @P0 LDG.E.U8.CONSTANT R33, desc[UR12][R16.64+0x17a24] ;  /* 0x017a240c10210981 */ /* 0x004ea2000c1e9100 */
[----:B---3--:R-:W-:-:S02]  /*2a20*/  HFMA2 R29, R31.H0_H0, R19.H0_H0, -R18.H0_H0 ;  /* 0x200000131f1d7231 */ /* 0x008fc40000140812 */
[----:B------:R-:W-:Y:S01]  /*2a30*/  @!P0 VIADD R18, R12, 0x17a00 ;  /* 0x00017a000c128836 */ /* 0x000fe20000000000 */
[----:B------:R-:W3:Y:S04]  /*2a40*/  @P0 LDG.E.U8.CONSTANT R31, desc[UR12][R16.64+0x17a18] ;  /* 0x017a180c101f0981 */ /* 0x000ee8000c1e9100 */
[----:B------:R-:W-:-:S05]  /*2a50*/  @!P0 IADD3 R18, P1, PT, R18, UR14, RZ ;  /* 0x0000000e12128c10 */ /* 0x000fca000ff3e0ff */
[----:B------:R-:W-:-:S05]  /*2a60*/  @!P0 IMAD.X R19, RZ, RZ, UR15, P1 ;  /* 0x0000000fff138e24 */ /* 0x000fca00088e06ff */
[----:B------:R-:W4:Y:S04]  /*2a70*/  @!P0 LDG.E.U8.CONSTANT R30, desc[UR12][R18.64+0x18] ;  /* 0x0000180c121e8981 */ /* 0x000f28000c1e9100 */
[----:B------:R1:W5:Y:S01]  /*2a80*/  @!P0 LDG.E.U8.CONSTANT R32, desc[UR12][R18.64+0x19] ;  /* 0x0000190c12208981 */ /* 0x000362000c1e9100 */
[----:B------:R-:W-:-:S05]  /*2a90*/  @!P0 VIADD R12, R12, 0x17a00 ;  /* 0x00017a000c0c8836 */ /* 0x000fca0000000000 */
[----:B------:R-:W-:Y:S01]  /*2aa0*/  @!P0 IADD3 R12, P1, PT, R12, UR14, RZ ;  /* 0x0000000e0c0c8c10 */ /* 0x000fe2000ff3e0ff */
[----:B------:R-:W2:Y:S04]  /*2ab0*/  LDG.E.U16.CONSTANT R18, desc[UR12][R8.64+0xe] ;  /* 0x00000e0c08127981 */ /* 0x000ea8000c1e9500 */
[----:B------:R-:W-:Y:S02]  /*2ac0*/  @!P0 IMAD.X R35, RZ, RZ, UR15, P1 ;  /* 0x0000000fff238e24 */ /* 0x000fe400088e06ff */
[----:B------:R-:W-:Y:S02]  /*2ad0*/  @!P0 IMAD.MOV.U32 R16, RZ, RZ, R12 ;  /* 0x000000ffff108224 */ /* 0x000fe400078e000c */
[----:B------:R-:W-:-:S05]  /*2ae0*/  @!P0 IMAD.MOV.U32 R17, RZ, RZ, R35 ;  /* 0x000000ffff118224 */ /* 0x000fca00078e0023 */
[----:B------:R-:W2:Y:S04]  /*2af0*/  @!P0 LDG.E.U8.CONSTANT R12, desc[UR12][R16.64+0x24] ;  /* 0x0000240c100c8981 */ /* 0x000ea8000c1e9100 */
[----:B------:R-:W2:Y:S01]  /*2b00*/  @!P0 LDG.E.U8.CONSTANT R34, desc[UR12][R16.64+0x25] ;  /* 0x0000250c10228981 */ /* 0x000ea2000c1e9100 */
[----:B----4-:R-:W-:-:S05]  /*2b10*/  @!P0 PRMT R30, R30, 0x8880, RZ ;  /* 0x000088801e1e8816 */ /* 0x010fca00000000ff */
[----:B-1----:R-:W-:Y:S01]  /*2b20*/  @!P0 IMAD.MOV.U32 R19, RZ, RZ, R30 ;  /* 0x000000ffff138224 */ /* 0x002fe200078e001e */
[----:B-----5:R-:W-:-:S04]  /*2b30*/  @!P0 SHF.L.U32 R32, R32, R15, RZ ;  /* 0x0000000f20208219 */ /* 0x020fc800000006ff */
[----:B------:R-:W-:Y:S02]  /*2b40*/  @!P0 SHF.R.S32.HI R19, RZ, R0, R19 ;  /* 0x00000000ff138219 */ /* 0x000fe40000011413 */
[----:B------:R-:W-:-:S04]  /*2b50*/  @!P0 LOP3.LUT R30, R32, 0x6, RZ, 0xc0, !PT ;  /* 0x00000006201e8812 */ /* 0x000fc800078ec0ff */
[----:B------:R-:W-:Y:S02]  /*2b60*/  @!P0 LOP3.LUT R30, R30, R19, R14, 0xf4, !PT ;  /* 0x000000131e1e8212 */ /* 0x000fe400078ef40e */
[----:B------:R-:W4:Y:S01]  /*2b70*/  LDG.E.U16.CONSTANT R19, desc[UR12][R6.64+0xe] ;  /* 0x00000e0c06137981 */ /* 0x000f22000c1e9500 */
[----:B---3--:R-:W-:Y:S02]  /*2b80*/  @P0 PRMT R31, R31, 0x8880, RZ ;  /* 0x000088801f1f0816 */ /* 0x008fe400000000ff */
[----:B--2---:R-:W-:Y:S02]  /*2b90*/  @!P0 PRMT R12, R12, 0x8880, RZ ;  /* 0x000088800c0c8816 */ /* 0x004fe400000000ff */
[----:B------:R-:W-:Y:S02]  /*2ba0*/  @P0 PRMT R17, R33, 0x8880, RZ ;  /* 0x0000888021110816 */ /* 0x000fe400000000ff */
[----:B------:R-:W-:Y:S01]  /*2bb0*/  @!P0 SHF.L.U32 R34, R34, R15, RZ ;  /* 0x0000000f22228219 */ /* 0x000fe200000006ff */
[----:B------:R-:W-:Y:S01]  /*2bc0*/  @!P0 IMAD.MOV.U32 R15, RZ, RZ, R12 ;  /* 0x000000ffff0f8224 */ /* 0x000fe200078e000c */
[----:B------:R-:W-:-:S02]  /*2bd0*/  @P0 SHF.R.S32.HI R31, RZ, R0, R31 ;  /* 0x00000000ff1f0219 */ /* 0x000fc4000001141f */
[-C--:B------:R-:W-:Y:S02]  /*2be0*/  @P0 SHF.R.S32.HI R17, RZ, R0.reuse, R17 ;  /* 0x00000000ff110219 */ /* 0x080fe40000011411 */
[----:B------:R-:W-:Y:S02]  /*2bf0*/  @!P0 LOP3.LUT R34, R34, 0x6, RZ, 0xc0, !PT ;  /* 0x0000000622228812 */ /* 0x000fe400078ec0ff */
[----:B------:R-:W-:Y:S02]  /*2c00*/  @!P0 SHF.R.S32.HI R15, RZ, R0, R15 ;  /* 0x00000000ff0f8219 */ /* 0x000fe4000001140f */
[----:B------:R-:W-:Y:S02]  /*2c10*/  @P0 LOP3.LUT R31, R31, 0x7, RZ, 0xc0, !PT ;  /* 0x000000071f1f0812 */ /* 0x000fe400078ec0ff */
[----:B------:R-:W-:Y:S02]  /*2c20*/  @P0 LOP3.LUT R32, R17, 0x7, RZ, 0xc0, !PT ;  /* 0x0000000711200812 */ /* 0x000fe400078ec0ff */
[----:B------:R-:W-:Y:S01]  /*2c30*/  @!P0 LOP3.LUT R15, R34, R15, R14, 0xf4, !PT ;  /* 0x0000000f220f8212 */ /* 0x000fe200078ef40e */
[----:B------:R-:W-:Y:S08]  /*2c40*/  @P0 I2F.F16 R16, R31 ;  /* 0x0000001f00100306 */ /* 0x000ff00000200c00 */
[----:B------:R-:W-:Y:S08]  /*2c50*/  @P0 I2F.F16 R17, R32 ;  /* 0x0000002000110306 */ /* 0x000ff00000200c00 */
[----:B------:R-:W4:Y:S08]  /*2c60*/  @!P0 I2F.F16 R16, R30 ;  /* 0x0000001e00108306 */ /* 0x000f300000200c00 */
[----:B------:R-:W1:Y:S01]  /*2c70*/  @!P0 I2F.F16 R17, R15 ;  /* 0x0000000f00118306 */ /* 0x000e620000200c00 */
[----:B------:R-:W-:-:S05]  /*2c80*/  VIADD R13, R13, 0x1b0 ;  /* 0x000001b00d0d7836 */ /* 0x000fca0000000000 */
[----:B------:R-:W-:Y:S01]  /*2c90*/  LEA R13, R13, UR5, 0x1 ;  /* 0x000000050d0d7c11 */ /* 0x000fe2000f8e08ff */
[----:B------:R-:W-:-:S04]  /*2ca0*/  ULOP3.LUT UR6, UR4, 0x1, URZ, 0xc0, !UPT ;  /* 0x0000000104067892 */ /* 0x000fc8000f8ec0ff */
[----:B------:R-:W-:-:S06]  /*2cb0*/  UISETP.NE.U32.AND UP0, UPT, UR6, 0x1, UPT ;  /* 0x000000010600788c */ /* 0x000fcc000bf05070 */
[----:B------:R-:W-:Y:S01]  /*2cc0*/  PLOP3.LUT P1, PT, PT, PT, UP0, 0x80, 0x8 ;  /* 0x000000000008781c */ /* 0x000fe20003f2f008 */
[----:B------:R-:W-:Y:S02]  /*2cd0*/  IMAD R37, R36, 0x480, RZ ;  /* 0x0000048024257824 */ /* 0x000fe400078e02ff */
[----:B------:R-:W-:-:S04]  /*2ce0*/  IMAD R14, R28, 0x480, RZ ;  /* 0x000004801c0e7824 */ /* 0x000fc800078e02ff */
[----:B------:R-:W-:-:S06]  /*2cf0*/  VIADD R12, R14, 0x1200 ;  /* 0x000012000e0c7836 */ /* 0x000fcc0000000000 */
[----:B------:R-:W-:Y:S02]  /*2d00*/  @P1 IMAD.MOV R12, RZ, RZ, R14 ;  /* 0x000000ffff0c1224 */ /* 0x000fe400078e020e */
[-CC-:B----4-:R-:W-:Y:S02]  /*2d10*/  HFMA2 R16, R16.H0_H0, R19.reuse.H0_H0, -R18.reuse.H0_H0 ;  /* 0x2000001310107231 */ /* 0x190fe40000140812 */
[----:B-1----:R-:W-:Y:S01]  /*2d20*/  HFMA2 R17, R17.H0_H0, R19.H0_H0, -R18.H0_H0 ;  /* 0x2000001311117231 */ /* 0x002fe20000140812 */
[----:B------:R-:W-:-:S05]  /*2d30*/  PRMT R18, R20, 0x7610, R18 ;  /* 0x0000761014127816 */ /* 0x000fca0000000012 */
[----:B------:R1:W-:Y:S04]  /*2d40*/  STS.U16 [R11+0x360], R18 ;  /* 0x000360120b007388 */ /* 0x0003e80000000400 */
[----:B------:R-:W-:Y:S04]  /*2d50*/  STS.U16 [R13+0x40], R29 ;  /* 0x0000401d0d007388 */ /* 0x000fe80000000400 */
[----:B------:R-:W-:Y:S04]  /*2d60*/  STS.U16 [R13+0x90], R16 ;  /* 0x000090100d007388 */ /* 0x000fe80000000400 */
[----:B------:R-:W-:Y:S04]  /*2d70*/  STS.U16 [R13+0xd0], R17 ;  /* 0x0000d0110d007388 */ /* 0x000fe80000000400 */
[----:B------:R-:W0:Y:S01]  /*2d80*/  LDGDEPBAR ;  /* 0x00000000000079af */ /* 0x000e220000000000 */
[----:B------:R-:W-:-:S02]  /*2d90*/  VIADD R20, R37, 0x900 ;  /* 0x0000090025147836 */ /* 0x000fc40000000000 */
[----:B------:R-:W-:Y:S01]  /*2da0*/  @P1 IMAD.MOV R20, RZ, RZ, R37 ;  /* 0x000000ffff141224 */ /* 0x000fe200078e0225 */
[----:B-1----:R-:W-:-:S04]  /*2db0*/  LEA R11, R12, UR5, 0x1 ;  /* 0x000000050c0b7c11 */ /* 0x002fc8000f8e08ff */
[----:B------:R-:W-:Y:S01]  /*2dc0*/  LEA R20, R20, UR10, 0x1 ;  /* 0x0000000a14147c11 */ /* 0x000fe2000f8e08ff */
[----:B------:R-:W-:-:S04]  /*2dd0*/  DEPBAR.LE SB0, 0x1 ;  /* 0x000080400000791a */ /* 0x000fc80000000000 */
[----:B------:R-:W-:Y:S01]  /*2de0*/  IMAD.IADD R34, R20, 0x1, R3 ;  /* 0x0000000114227824 */ /* 0x000fe200078e0203 */
[----:B------:R-:W-:Y:S01]  /*2df0*/  BAR.SYNC.DEFER_BLOCKING 0x0 ;  /* 0x0000000000007b1d */ /* 0x000fe20000010000 */
[----:B------:R-:W-:-:S05]  /*2e00*/  IMAD.IADD R33, R11, 0x1, R4 ;  /* 0x000000010b217824 */ /* 0x000fca00078e0204 */
[----:B------:R-:W-:Y:S04]  /*2e10*/  LDSM.16.M88.4 R12, [R34] ;  /* 0x00000000220c783b */ /* 0x000fe80000000200 */
[----:B------:R-:W1:Y:S01]  /*2e20*/  LDSM.16.M88.4 R16, [R33] ;  /* 0x000000002110783b */ /* 0x000e620000000200 */
[C-C-:B------:R-:W-:Y:S02]  /*2e30*/  IADD3 R32, PT, PT, R3.reuse, 0x20, R20.reuse ;  /* 0x0000002003207810 */ /* 0x140fe40007ffe014 */
[----:B------:R-:W-:Y:S01]  /*2e40*/  IADD3 R31, PT, PT, R4, 0x20, R11 ;  /* 0x00000020041f7810 */ /* 0x000fe20007ffe00b */
[C---:B-1----:R-:W-:Y:S08]  /*2e50*/  HMMA.16816.F16 R22, R12.reuse, R16, R22 ;  /* 0x000000100c16723c */ /* 0x042ff00000000816 */
[----:B------:R-:W-:Y:S01]  /*2e60*/  HMMA.16816.F16 R24, R12, R18, R24 ;  /* 0x000000120c18723c */ /* 0x000fe20000000818 */
[----:B------:R-:W-:Y:S04]  /*2e70*/  LDSM.16.M88.4 R12, [R32] ;  /* 0x00000000200c783b */ /* 0x000fe80000000200 */
[----:B------:R-:W1:Y:S01]  /*2e80*/  LDSM.16.M88.4 R16, [R31] ;  /* 0x000000001f10783b */ /* 0x000e620000000200 */
[----:B------:R-:W-:-:S02]  /*2e90*/  IADD3 R30, PT, PT, R3, 0x40, R20 ;  /* 0x00000040031e7810 */ /* 0x000fc40007ffe014 */
[----:B------:R-:W-:-:S04]  /*2ea0*/  IADD3 R29, PT, PT, R4, 0x40, R11 ;  /* 0x00000040041d7810 */ /* 0x000fc80007ffe00b */
        /* <DEDUP_REMOVED lines=10> */
[----:B------:R-:W-:-:S04]  /*2f50*/  UIADD3 UR4, UPT, UPT, UR4, 0x1, URZ ;  /* 0x0000000104047890 */ /* 0x000fc8000fffe0ff */
[----:B------:R-:W-:Y:S02]  /*2f60*/  UISETP.NE.AND UP0, UPT, UR4, 0x23f, UPT ;  /* 0x0000023f0400788c */ /* 0x000fe4000bf05270 */
[C---:B-1----:R-:W-:Y:S08]  /*2f70*/  HMMA.16816.F16 R16, R12.reuse, R16, R22 ;  /* 0x000000100c10723c */ /* 0x042ff00000000816 */
[----:B------:R-:W-:Y:S11]  /*2f80*/  HMMA.16816.F16 R18, R12, R18, R24 ;  /* 0x000000120c12723c */ /* 0x000ff60000000818 */
[----:B------:R-:W-:-:S02]  /*2f90*/  IMAD.MOV.U32 R22, RZ, RZ, R16 ;  /* 0x000000ffff167224 */ /* 0x000fc400078e0010 */
[----:B------:R-:W-:-:S06]  /*2fa0*/  IMAD.MOV.U32 R23, RZ, RZ, R17 ;  /* 0x000000ffff177224 */ /* 0x000fcc00078e0011 */
[----:B------:R-:W-:Y:S02]  /*2fb0*/  IMAD.MOV.U32 R24, RZ, RZ, R18 ;  /* 0x000000ffff187224 */ /* 0x000fe400078e0012 */
[----:B------:R-:W-:Y:S01]  /*2fc0*/  IMAD.MOV.U32 R25, RZ, RZ, R19 ;  /* 0x000000ffff197224 */ /* 0x000fe200078e0013 */
[----:B------:R-:W-:Y:S06]  /*2fd0*/  BRA.U UP0, `(.L_x_10) ;  /* 0xffffffe500787547 */ /* 0x000fec000b83ffff */
[----:B------:R-:W1:Y:S01]  /*2fe0*/  S2R R30, SR_LANEID ;  /* 0x00000000001e7919 */ /* 0x000e620000000000 */
[----:B------:R-:W-:-:S04]  /*2ff0*/  DEPBAR.LE SB0, 0x0 ;  /* 0x000080000000791a */ /* 0x000fc80000000000 */
[----:B------:R-:W-:Y:S01]  /*3000*/  IMAD.MOV.U32 R7, RZ, RZ, 0x900 ;  /* 0x00000900ff077424 */ /* 0x000fe200078e00ff */
[----:B------:R-:W2:Y:S01]  /*3010*/  S2R R37, SR_CTAID.Y ;  /* 0x0000000000257919 */ /* 0x000ea20000002600 */
[----:B------:R-:W-:Y:S01]  /*3020*/  IMAD.MOV.U32 R9, RZ, RZ, 0x900 ;  /* 0x00000900ff097424 */ /* 0x000fe200078e00ff */
[--C-:B-1----:R-:W-:Y:S02]  /*3030*/  SHF.R.U32.HI R0, RZ, 0x3, R30.reuse ;  /* 0x00000003ff007819 */ /* 0x102fe4000001161e */
[----:B------:R-:W-:Y:S02]  /*3040*/  LOP3.LUT R2, R30, 0x7, RZ, 0xc0, !PT ;  /* 0x000000071e027812 */ /* 0x000fe400078ec0ff */
[----:B------:R-:W-:Y:S01]  /*3050*/  SHF.R.U32.HI R3, RZ, 0x4, R30 ;  /* 0x00000004ff037819 */ /* 0x000fe2000001161e */
[C---:B------:R-:W-:Y:S02]  /*3060*/  IMAD.SHL.U32 R5, R0.reuse, 0x8, RZ ;  /* 0x0000000800057824 */ /* 0x040fe400078e00ff */
[----:B------:R-:W-:-:S02]  /*3070*/  IMAD.SHL.U32 R29, R0, 0x8, RZ ;  /* 0x00000008001d7824 */ /* 0x000fc400078e00ff */
[--C-:B------:R-:W-:Y:S01]  /*3080*/  IMAD R6, R3, 0x8, R2.reuse ;  /* 0x0000000803067824 */ /* 0x100fe200078e0202 */
[----:B------:R-:W-:Y:S01]  /*3090*/  LOP3.LUT R4, R5, 0x8, R2, 0xe2, !PT ;  /* 0x0000000805047812 */ /* 0x000fe200078ee202 */
[----:B------:R-:W-:Y:S01]  /*30a0*/  IMAD.SHL.U32 R3, R3, 0x8, RZ ;  /* 0x0000000803037824 */ /* 0x000fe200078e00ff */
[----:B------:R-:W-:Y:S01]  /*30b0*/  LOP3.LUT R29, R29, 0x8, RZ, 0xe2, !PT ;  /* 0x000000081d1d7812 */ /* 0x000fe200078ee2ff */
[----:B------:R-:W-:Y:S02]  /*30c0*/  IMAD R0, R36, R7, UR10 ;  /* 0x0000000a24007e24 */ /* 0x000fe4000f8e0207 */
[----:B------:R-:W-:Y:S02]  /*30d0*/  IMAD R2, R28, R9, UR5 ;  /* 0x000000051c027e24 */ /* 0x000fe4000f8e0209 */
[----:B------:R-:W-:Y:S02]  /*30e0*/  IMAD R3, R4, 0x48, R3 ;  /* 0x0000004804037824 */ /* 0x000fe400078e0203 */
[----:B------:R-:W-:-:S02]  /*30f0*/  IMAD R29, R6, 0x48, R29 ;  /* 0x00000048061d7824 */ /* 0x000fc400078e021d */
[----:B------:R-:W-:Y:S02]  /*3100*/  VIADD R4, R0, 0x1200 ;  /* 0x0000120000047836 */ /* 0x000fe40000000000 */
[----:B------:R-:W-:Y:S02]  /*3110*/  VIADD R6, R2, 0x2400 ;  /* 0x0000240002067836 */ /* 0x000fe40000000000 */
[----:B------:R-:W-:Y:S01]  /*3120*/  IMAD.U32 R20, R3, 0x2, R4 ;  /* 0x0000000203147824 */ /* 0x000fe200078e0004 */
[----:B------:R-:W-:Y:S01]  /*3130*/  BAR.SYNC.DEFER_BLOCKING 0x0 ;  /* 0x0000000000007b1d */ /* 0x000fe20000010000 */
[----:B------:R-:W-:Y:S02]  /*3140*/  IMAD.U32 R6, R29, 0x2, R6 ;  /* 0x000000021d067824 */ /* 0x000fe400078e0006 */
[----:B------:R-:W-:Y:S02]  /*3150*/  VIADD R8, R0, 0x1220 ;  /* 0x0000122000087836 */ /* 0x000fe40000000000 */
[----:B------:R-:W-:-:S02]  /*3160*/  VIADD R10, R2, 0x2420 ;  /* 0x00002420020a7836 */ /* 0x000fc40000000000 */
[----:B------:R-:W-:Y:S02]  /*3170*/  IMAD.U32 R8, R3, 0x2, R8 ;  /* 0x0000000203087824 */ /* 0x000fe400078e0008 */
[----:B------:R-:W-:Y:S02]  /*3180*/  IMAD.U32 R12, R29, 0x2, R10 ;  /* 0x000000021d0c7824 */ /* 0x000fe400078e000a */
[----:B------:R-:W-:Y:S02]  /*3190*/  VIADD R24, R0, 0x1240 ;  /* 0x0000124000187836 */ /* 0x000fe40000000000 */
[----:B------:R-:W-:Y:S02]  /*31a0*/  VIADD R26, R2, 0x2440 ;  /* 0x00002440021a7836 */ /* 0x000fe40000000000 */
[----:B------:R-:W-:Y:S02]  /*31b0*/  IMAD.U32 R24, R3, 0x2, R24 ;  /* 0x0000000203187824 */ /* 0x000fe400078e0018 */
[----:B------:R-:W-:-:S02]  /*31c0*/  IMAD.U32 R32, R29, 0x2, R26 ;  /* 0x000000021d207824 */ /* 0x000fc400078e001a */
[----:B------:R-:W-:Y:S02]  /*31d0*/  VIADD R2, R2, 0x2460 ;  /* 0x0000246002027836 */ /* 0x000fe40000000000 */
[----:B------:R-:W-:Y:S02]  /*31e0*/  VIADD R0, R0, 0x1260 ;  /* 0x0000126000007836 */ /* 0x000fe40000000000 */
[----:B--2---:R-:W-:Y:S01]  /*31f0*/  IMAD R36, R37, 0x2, R36 ;  /* 0x0000000225247824 */ /* 0x004fe200078e0224 */
[----:B------:R-:W-:Y:S01]  /*3200*/  LDSM.16.M88.4 R20, [R20] ;  /* 0x000000001414783b */ /* 0x000fe20000000200 */
[----:B------:R-:W-:-:S03]  /*3210*/  IMAD.U32 R0, R3, 0x2, R0 ;  /* 0x0000000203007824 */ /* 0x000fc600078e0000 */
[----:B------:R-:W1:Y:S04]  /*3220*/  LDSM.16.M88.4 R4, [R6] ;  /* 0x000000000604783b */ /* 0x000e680000000200 */
[----:B------:R-:W-:Y:S04]  /*3230*/  LDSM.16.M88.4 R8, [R8] ;  /* 0x000000000808783b */ /* 0x000fe80000000200 */
[----:B------:R-:W2:Y:S04]  /*3240*/  LDSM.16.M88.4 R12, [R12] ;  /* 0x000000000c0c783b */ /* 0x000ea80000000200 */
[----:B------:R-:W-:Y:S04]  /*3250*/  LDSM.16.M88.4 R24, [R24] ;  /* 0x000000001818783b */ /* 0x000fe80000000200 */
[----:B------:R-:W3:Y:S01]  /*3260*/  LDSM.16.M88.4 R32, [R32] ;  /* 0x000000002020783b */ /* 0x000ee20000000200 */
[C---:B-1----:R-:W-:Y:S08]  /*3270*/  HMMA.16816.F16 R4, R20.reuse, R4, R16 ;  /* 0x000000041404723c */ /* 0x042ff00000000810 */
[----:B------:R-:W-:Y:S01]  /*3280*/  HMMA.16816.F16 R6, R20, R6, R18 ;  /* 0x000000061406723c */ /* 0x000fe20000000812 */
[----:B------:R-:W-:Y:S01]  /*3290*/  IMAD.U32 R18, R29, 0x2, R2 ;  /* 0x000000021d127824 */ /* 0x000fe200078e0002 */
[----:B------:R-:W-:Y:S01]  /*32a0*/  LDSM.16.M88.4 R20, [R0] ;  /* 0x000000000014783b */ /* 0x000fe20000000200 */
[----:B------:R-:W1:Y:S04]  /*32b0*/  LDC.64 R2, c[0x0][0x3a0] ;  /* 0x0000e800ff027b82 */ /* 0x000e680000000a00 */
[----:B------:R-:W4:Y:S05]  /*32c0*/  LDSM.16.M88.4 R16, [R18] ;  /* 0x000000001210783b */ /* 0x000f2a0000000200 */
[C---:B--2---:R-:W-:Y:S08]  /*32d0*/  HMMA.16816.F16 R4, R8.reuse, R12, R4 ;  /* 0x0000000c0804723c */ /* 0x044ff00000000804 */
[----:B------:R-:W-:Y:S01]  /*32e0*/  HMMA.16816.F16 R6, R8, R14, R6 ;  /* 0x0000000e0806723c */ /* 0x000fe20000000806 */
[----:B------:R-:W-:Y:S01]  /*32f0*/  IMAD.MOV.U32 R9, RZ, RZ, 0x24000 ;  /* 0x00024000ff097424 */ /* 0x000fe200078e00ff */
[----:B------:R-:W-:-:S10]  /*3300*/  SHF.R.U32.HI R11, RZ, 0x2, R30 ;  /* 0x00000002ff0b7819 */ /* 0x000fd4000001161e */
[C---:B---3--:R-:W-:Y:S08]  /*3310*/  HMMA.16816.F16 R4, R24.reuse, R32, R4 ;  /* 0x000000201804723c */ /* 0x048ff00000000804 */
[----:B------:R-:W-:-:S12]  /*3320*/  HMMA.16816.F16 R6, R24, R34, R6 ;  /* 0x000000221806723c */ /* 0x000fd80000000806 */
[----:B----4-:R-:W-:Y:S01]  /*3330*/  HMMA.16816.F16 R16, R20, R16, R4 ;  /* 0x000000101410723c */ /* 0x010fe20000000804 */
[----:B------:R-:W-:Y:S01]  /*3340*/  IMAD R5, R36, R9, UR8 ;  /* 0x0000000824057e24 */ /* 0x000fe2000f8e0209 */
[----:B------:R-:W-:-:S03]  /*3350*/  LOP3.LUT R4, R30, 0x3, RZ, 0xc0, !PT ;  /* 0x000000031e047812 */ /* 0x000fc600078ec0ff */
[----:B------:R-:W-:Y:S02]  /*3360*/  IMAD R9, R28, 0x10, R5 ;  /* 0x000000101c097824 */ /* 0x000fe400078e0205 */
[----:B------:R-:W-:Y:S01]  /*3370*/  IMAD.MOV.U32 R5, RZ, RZ, RZ ;  /* 0x000000ffff057224 */ /* 0x000fe200078e00ff */
[----:B------:R-:W-:Y:S01]  /*3380*/  HMMA.16816.F16 R6, R20, R18, R6 ;  /* 0x000000121406723c */ /* 0x000fe20000000806 */
[----:B-1----:R-:W-:-:S04]  /*3390*/  IMAD.WIDE.U32 R2, R9, 0x2, R2 ;  /* 0x0000000209027825 */ /* 0x002fc800078e0002 */
[----:B------:R-:W-:-:S03]  /*33a0*/  IMAD.WIDE.U32 R4, R11, 0x1200, R4 ;  /* 0x000012000b047825 */ /* 0x000fc600078e0004 */
[----:B------:R-:W-:-:S04]  /*33b0*/  LEA R2, P0, R4, R2, 0x2 ;  /* 0x0000000204027211 */ /* 0x000fc800078010ff */
[----:B------:R-:W-:-:S05]  /*33c0*/  LEA.HI.X R3, R4, R3, R5, 0x2, P0 ;  /* 0x0000000304037211 */ /* 0x000fca00000f1405 */
[----:B------:R-:W-:Y:S04]  /*33d0*/  STG.E desc[UR12][R2.64], R16 ;  /* 0x0000001002007986 */ /* 0x000fe8000c10190c */
[----:B------:R-:W-:Y:S04]  /*33e0*/  STG.E desc[UR12][R2.64+0x24000], R17 ;  /* 0x0240001102007986 */ /* 0x000fe8000c10190c */
[----:B------:R-:W-:Y:S04]  /*33f0*/  STG.E desc[UR12][R2.64+0x10], R6 ;  /* 0x0000100602007986 */ /* 0x000fe8000c10190c */
[----:B------:R-:W-:Y:S01]  /*3400*/  STG.E desc[UR12][R2.64+0x24010], R7 ;  /* 0x0240100702007986 */ /* 0x000fe2000c10190c */
[----:B------:R-:W-:Y:S05]  /*3410*/  EXIT ;  /* 0x000000000000794d */ /* 0x000fea0003800000 */
.L_x_11:
        /* <DEDUP_REMOVED lines=14> */
.L_x_37:


//--------------------- .text._Z55tir_halfxint3_tensorop_16x64x64x3_t0_y1z4_K36864_align8P6__halfPaS0_S0_S0_ --------------------------
	.section	.text._Z55tir_halfxint3_tensorop_16x64x64x3_t0_y1z4_K36864_align8P6__halfPaS0_S0_S0_,"ax",@progbits
	.align	128
        .global         _Z55tir_halfxint3_tensorop_16x64x64x3_t0_y1z4_K36864_align8P6__halfPaS0_S0_S0_
        .type           _Z55tir_halfxint3_tensorop_16x64x64x3_t0_y1z4_K36864_align8P6__halfPaS0_S0_S0_,@function
        .size           _Z55tir_halfxint3_tensorop_16x64x64x3_t0_y1z4_K36864_align8P6__halfPaS0_S0_S0_,(.L_x_38 - _Z55tir_halfxint3_tensorop_16x64x64x3_t0_y1z4_K36864_align8P6__halfPaS0_S0_S0_)
        .other          _Z55tir_halfxint3_tensorop_16x64x64x3_t0_y1z4_K36864_align8P6__halfPaS0_S0_S0_,@"STO_CUDA_ENTRY STV_DEFAULT"
_Z55tir_halfxint3_tensorop_16x64x64x3_t0_y1z4_K36864_align8P6__halfPaS0_S0_S0_:
.text._Z55tir_halfxint3_tensorop_16x64x64x3_t0_y1z4_K36864_align8P6__halfPaS0_S0_S0_:
[----:B------:R-:W-:Y:S01]  /*0000*/  LDC R1, c[0x0][0x37c] ;  /* 0x0000df00ff017b82 */ /* 0x000fe20000000800 */
[----:B------:R-:W1:Y:S07]  /*0010*/  S2R R10, SR_TID.X ;  /* 0x00000000000a7919 */ /* 0x000e6e0000002100 */
[----:B------:R-:W2:Y:S01]  /*0020*/  LDC.64 R4, c[0x0][0x380] ;  /* 0x0000e000ff047b82 */ /* 0x000ea20000000a00 */
[----:B------:R-:W-:Y:S01]  /*0030*/  MOV R6, 0x400 ;  /* 0x0000040000067802 */ /* 0x000fe20000000f00 */
[----:B------:R-:W3:Y:S01]  /*0040*/  LDCU.64 UR6, c[0x0][0x358] ;  /* 0x00006b00ff0677ac */ /* 0x000ee20008000a00 */
[----:B------:R-:W4:Y:S01]  /*0050*/  S2R R0, SR_TID.Z ;  /* 0x0000000000007919 */ /* 0x000f220000002300 */
[----:B------:R-:W-:-:S02]  /*0060*/  IMAD.MOV.U32 R37, RZ, RZ, -0x1 ;  /* 0xffffffffff257424 */ /* 0x000fc400078e00ff */
[----:B------:R-:W-:Y:S01]  /*0070*/  IMAD.MOV.U32 R29, RZ, RZ, RZ ;  /* 0x000000ffff1d7224 */ /* 0x000fe200078e00ff */
[----:B------:R-:W5:Y:S01]  /*0080*/  S2R R11, SR_CTAID.Y ;  /* 0x00000000000b7919 */ /* 0x000f620000002600 */
[----:B------:R-:W2:Y:S01]  /*0090*/  LDCU.64 UR8, c[0x0][0x388] ;  /* 0x00007100ff0877ac */ /* 0x000ea20008000a00 */
[----:B------:R-:W3:Y:S01]  /*00a0*/  S2R R7, SR_CgaCtaId ;  /* 0x0000000000077919 */ /* 0x000ee20000008800 */
[----:B------:R-:W2:Y:S01]  /*00b0*/  S2R R9, SR_SWINHI ;  /* 0x0000000000097919 */ /* 0x000ea20000002f00 */
[----:B------:R-:W2:Y:S01]  /*00c0*/  S2R R15, SR_CTAID.X ;  /* 0x00000000000f7919 */ /* 0x000ea20000002500 */
[C---:B-1----:R-:W-:Y:S01]  /*00d0*/  IMAD.SHL.U32 R2, R10.reuse, 0x8, RZ ;  /* 0x000000080a027824 */ /* 0x042fe200078e00ff */
[----:B------:R-:W-:Y:S01]  /*00e0*/  SHF.R.U32.HI R3, RZ, 0x3, R10 ;  /* 0x00000003ff037819 */ /* 0x000fe2000001160a */
[----:B------:R-:W-:Y:S02]  /*00f0*/  IMAD R33, R10, 0x3, RZ ;  /* 0x000000030a217824 */ /* 0x000fe400078e02ff */
[----:B----4-:R-:W-:Y:S01]  /*0100*/  IMAD R35, R0, 0x480, RZ ;  /* 0x0000048000237824 */ /* 0x010fe200078e02ff */
[----:B------:R-:W-:-:S02]  /*0110*/  LOP3.LUT R30, R2, 0x38, RZ, 0xc0, !PT ;  /* 0x00000038021e7812 */ /* 0x000fc400078ec0ff */
[----:B------:R-:W-:Y:S01]  /*0120*/  LOP3.LUT R31, R33, 0x6, RZ, 0xc0, !PT ;  /* 0x00000006211f7812 */ /* 0x000fe200078ec0ff */
[----:B-----5:R-:W-:-:S03]  /*0130*/  IMAD R8, R11, 0x4, R0 ;  /* 0x000000040b087824 */ /* 0x020fc600078e0200 */
[----:B------:R-:W-:Y:S01]  /*0140*/  ISETP.NE.AND P0, PT, R31, 0x6, PT ;  /* 0x000000061f00780c */ /* 0x000fe20003f05270 */
[--C-:B------:R-:W-:Y:S01]  /*0150*/  IMAD R11, R8, 0x4, R3.reuse ;  /* 0x00000004080b7824 */ /* 0x100fe200078e0203 */
[----:B---3--:R-:W-:Y:S01]  /*0160*/  LEA R6, R7, R6, 0x18 ;  /* 0x0000000607067211 */ /* 0x008fe200078ec0ff */
[----:B------:R-:W-:-:S03]  /*0170*/  IMAD R7, R0, 0x4, R3 ;  /* 0x0000000400077824 */ /* 0x000fc600078e0203 */
[----:B------:R-:W-:Y:S02]  /*0180*/  MOV R2, R6 ;  /* 0x0000000600027202 */ /* 0x000fe40000000f00 */
[----:B--2---:R-:W-:Y:S01]  /*0190*/  MOV R3, R9 ;  /* 0x0000000900037202 */ /* 0x004fe20000000f00 */
[--C-:B------:R-:W-:Y:S01]  /*01a0*/  IMAD R7, R7, 0x48, R30.reuse ;  /* 0x0000004807077824 */ /* 0x100fe200078e021e */
[----:B------:R-:W1:Y:S01]  /*01b0*/  LDC.64 R8, c[0x0][0x398] ;  /* 0x0000e600ff087b82 */ /* 0x000e620000000a00 */
[----:B------:R-:W-:Y:S01]  /*01c0*/  IMAD R30, R11, 0x9000, R30 ;  /* 0x000090000b1e7824 */ /* 0x000fe200078e021e */
[----:B------:R-:W-:Y:S01]  /*01d0*/  SHF.R.U32.HI R11, RZ, 0x3, R33 ;  /* 0x00000003ff0b7819 */ /* 0x000fe20000011621 */
[----:B------:R-:W-:Y:S01]  /*01e0*/  IMAD.WIDE.U32 R2, R7, 0x2, R2 ;  /* 0x0000000207027825 */ /* 0x000fe200078e0002 */
[----:B------:R-:W-:-:S03]  /*01f0*/  LOP3.LUT R33, R33, 0x7, RZ, 0xc0, !PT ;  /* 0x0000000721217812 */ /* 0x000fc600078ec0ff */
[----:B------:R-:W-:Y:S01]  /*0200*/  IMAD.WIDE.U32 R4, R30, 0x2, R4 ;  /* 0x000000021e047825 */ /* 0x000fe200078e0004 */
[----:B------:R-:W-:Y:S01]  /*0210*/  MOV R13, R2 ;  /* 0x00000002000d7202 */ /* 0x000fe20000000f00 */
[----:B------:R-:W2:Y:S01]  /*0220*/  LDC.64 R6, c[0x0][0x390] ;  /* 0x0000e400ff067b82 */ /* 0x000ea20000000a00 */
[----:B------:R-:W-:Y:S01]  /*0230*/  IADD3 R34, PT, PT, -R33, 0x8, RZ ;  /* 0x0000000821227810 */ /* 0x000fe20007ffe1ff */
[----:B------:R-:W-:Y:S02]  /*0240*/  IMAD R15, R15, 0x4, R0 ;  /* 0x000000040f0f7824 */ /* 0x000fe400078e0200 */
[----:B------:R-:W-:Y:S01]  /*0250*/  @!PT LDS RZ, [RZ] ;  /* 0x00000000fffff984 */ /* 0x000fe20000000800 */
[----:B------:R-:W-:Y:S01]  /*0260*/  @!PT LDS RZ, [RZ] ;  /* 0x00000000fffff984 */ /* 0x000fe20000000800 */
[----:B------:R-:W-:Y:S01]  /*0270*/  @!PT LDS RZ, [RZ] ;  /* 0x00000000fffff984 */ /* 0x000fe20000000800 */
[----:B------:R3:W-:Y:S01]  /*0280*/  LDGSTS.E.BYPASS.LTC128B.128 [R13], desc[UR6][R4.64] ;  /* 0x00000000040d7fae */ /* 0x0007e2000b981a06 */
[----:B------:R-:W-:Y:S01]  /*0290*/  SHF.L.U32 R37, R37, R34, RZ ;  /* 0x0000002225257219 */ /* 0x000fe200000006ff */
[C---:B------:R-:W-:Y:S02]  /*02a0*/  IMAD R32, R15.reuse, 0x36000, RZ ;  /* 0x000360000f207824 */ /* 0x040fe400078e02ff */
[----:B------:R-:W-:-:S03]  /*02b0*/  IMAD.SHL.U32 R36, R15, 0x10, RZ ;  /* 0x000000100f247824 */ /* 0x000fc600078e00ff */
[----:B------:R-:W-:Y:S01]  /*02c0*/  LOP3.LUT R32, R32, R11, RZ, 0xfc, !PT ;  /* 0x0000000b20207212 */ /* 0x000fe200078efcff */
[----:B------:R-:W-:-:S07]  /*02d0*/  IMAD.MOV.U32 R11, RZ, RZ, RZ ;  /* 0x000000ffff0b7224 */ /* 0x000fce00078e00ff */
.L_x_12:
[----:B---34-:R-:W-:-:S05]  /*02e0*/  SHF.R.U32.HI R13, RZ, 0x1, R11 ;  /* 0x00000001ff0d7819 */ /* 0x018fca000001160b */
[----:B------:R-:W-:-:S05]  /*02f0*/  IMAD R14, R13, 0x3600, R32 ;  /* 0x000036000d0e7824 */ /* 0x000fca00078e0220 */
[----:B------:R-:W-:-:S05]  /*0300*/  IADD3 R14, P1, PT, R14, UR8, RZ ;  /* 0x000000080e0e7c10 */ /* 0x000fca000ff3e0ff */
[----:B------:R-:W-:-:S05]  /*0310*/  IMAD.X R15, RZ, RZ, UR9, P1 ;  /* 0x00000009ff0f7e24 */ /* 0x000fca00088e06ff */
[----:B------:R-:W3:Y:S04]  /*0320*/  LDG.E.U8.CONSTANT R12, desc[UR6][R14.64] ;  /* 0x000000060e0c7981 */ /* 0x000ee8000c1e9100 */
[----:B------:R-:W4:Y:S01]  /*0330*/  @!P0 LDG.E.U8.CONSTANT R19, desc[UR6][R14.64+0x1] ;  /* 0x000001060e138981 */ /* 0x000f22000c1e9100 */
[----:B---3--:R-:W-:Y:S02]  /*0340*/  PRMT R12, R12, 0x8880, RZ ;  /* 0x000088800c0c7816 */ /* 0x008fe400000000ff */
[----:B----4-:R-:W-:Y:S02]  /*0350*/  @!P0 SHF.L.U32 R19, R19, R34, RZ ;  /* 0x0000002213138219 */ /* 0x010fe400000006ff */
[----:B------:R-:W-:Y:S02]  /*0360*/  SHF.R.S32.HI R16, RZ, R33, R12 ;  /* 0x00000021ff107219 */ /* 0x000fe4000001140c */
[----:B------:R-:W-:-:S02]  /*0370*/  @!P0 LOP3.LUT R19, R19, 0x6, RZ, 0xc0, !PT ;  /* 0x0000000613138812 */ /* 0x000fc400078ec0ff */
[----:B------:R-:W-:Y:S02]  /*0380*/  @P0 LOP3.LUT R17, R16, 0x7, RZ, 0xc0, !PT ;  /* 0x0000000710110812 */ /* 0x000fe400078ec0ff */
[----:B------:R-:W-:Y:S01]  /*0390*/  @!P0 LOP3.LUT R19, R19, R16, R37, 0xf4, !PT ;  /* 0x0000001013138212 */ /* 0x000fe200078ef425 */
[----:B------:R-:W-:Y:S01]  /*03a0*/  VIADD R16, R11, 0x2 ;  /* 0x000000020b107836 */ /* 0x000fe20000000000 */
[----:B------:R-:W-:Y:S08]  /*03b0*/  @P0 I2F.F16 R12, R17 ;  /* 0x00000011000c0306 */ /* 0x000ff00000200c00 */
[----:B------:R3:W4:Y:S01]  /*03c0*/  @!P0 I2F.F16 R12, R19 ;  /* 0x00000013000c8306 */ /* 0x0007220000200c00 */
[----:B------:R-:W-:-:S02]  /*03d0*/  ISETP.NE.AND P0, PT, R31, 0x6, PT ;  /* 0x000000061f00780c */ /* 0x000fc40003f05270 */
[----:B------:R-:W-:-:S05]  /*03e0*/  SHF.R.U32.HI R21, RZ, 0x1, R16 ;  /* 0x00000001ff157819 */ /* 0x000fca0000011610 */
[----:B------:R-:W-:-:S06]  /*03f0*/  IMAD R21, R21, 0x3600, R32 ;  /* 0x0000360015157824 */ /* 0x000fcc00078e0220 */
[----:B------:R-:W5:Y:S01]  /*0400*/  @P0 LDG.E.U8.CONSTANT R22, desc[UR6][R14.64+0xc] ;  /* 0x00000c060e160981 */ /* 0x000f62000c1e9100 */
[----:B------:R-:W-:-:S03]  /*0410*/  IADD3 R20, P1, PT, R21, UR8, RZ ;  /* 0x0000000815147c10 */ /* 0x000fc6000ff3e0ff */
[----:B------:R-:W4:Y:S04]  /*0420*/  @!P0 LDG.E.U8.CONSTANT R38, desc[UR6][R14.64+0xc] ;  /* 0x00000c060e268981 */ /* 0x000f28000c1e9100 */
[----:B------:R-:W4:Y:S01]  /*0430*/  @!P0 LDG.E.U8.CONSTANT R23, desc[UR6][R14.64+0xd] ;  /* 0x00000d060e178981 */ /* 0x000f22000c1e9100 */
[----:B------:R-:W-:-:S03]  /*0440*/  IMAD.X R21, RZ, RZ, UR9, P1 ;  /* 0x00000009ff157e24 */ /* 0x000fc600088e06ff */
[----:B------:R5:W4:Y:S04]  /*0450*/  @P0 LDG.E.U8.CONSTANT R26, desc[UR6][R14.64+0x360c] ;  /* 0x00360c060e1a0981 */ /* 0x000b28000c1e9100 */
[----:B------:R-:W4:Y:S04]  /*0460*/  @P0 LDG.E.U8.CONSTANT R24, desc[UR6][R20.64] ;  /* 0x0000000614180981 */ /* 0x000f28000c1e9100 */
[----:B------:R-:W4:Y:S04]  /*0470*/  @!P0 LDG.E.U8.CONSTANT R42, desc[UR6][R20.64] ;  /* 0x00000006142a8981 */ /* 0x000f28000c1e9100 */
[----:B------:R-:W4:Y:S04]  /*0480*/  @!P0 LDG.E.U8.CONSTANT R25, desc[UR6][R20.64+0x1] ;  /* 0x0000010614198981 */ /* 0x000f28000c1e9100 */
[----:B------:R-:W4:Y:S04]  /*0490*/  @!P0 LDG.E.U8.CONSTANT R27, desc[UR6][R20.64+0xc] ;  /* 0x00000c06141b8981 */ /* 0x000f28000c1e9100 */
[----:B------:R4:W4:Y:S01]  /*04a0*/  @!P0 LDG.E.U8.CONSTANT R39, desc[UR6][R20.64+0xd] ;  /* 0x00000d0614278981 */ /* 0x000922000c1e9100 */
[----:B---3--:R-:W-:-:S04]  /*04b0*/  IMAD.IADD R19, R36, 0x1, R13 ;  /* 0x0000000124137824 */ /* 0x008fc800078e020d */
[----:B--2---:R-:W-:-:S04]  /*04c0*/  IMAD.WIDE.U32 R16, R19, 0x2, R6 ;  /* 0x0000000213107825 */ /* 0x004fc800078e0006 */
[----:B-1----:R-:W-:Y:S01]  /*04d0*/  IMAD.WIDE.U32 R18, R19, 0x2, R8 ;  /* 0x0000000213127825 */ /* 0x002fe200078e0008 */
[----:B------:R-:W2:Y:S04]  /*04e0*/  LDG.E.U16.CONSTANT R28, desc[UR6][R16.64] ;  /* 0x00000006101c7981 */ /* 0x000ea8000c1e9500 */
[----:B------:R-:W2:Y:S04]  /*04f0*/  LDG.E.U16.CONSTANT R41, desc[UR6][R18.64] ;  /* 0x0000000612297981 */ /* 0x000ea8000c1e9500 */
[----:B------:R1:W3:Y:S04]  /*0500*/  LDG.E.U16.CONSTANT R43, desc[UR6][R16.64+0x2] ;  /* 0x00000206102b7981 */ /* 0x0002e8000c1e9500 */
[----:B------:R1:W3:Y:S01]  /*0510*/  LDG.E.U16.CONSTANT R40, desc[UR6][R18.64+0x2] ;  /* 0x0000020612287981 */ /* 0x0002e2000c1e9500 */
[----:B------:R-:W1:Y:S01]  /*0520*/  S2UR UR5, SR_CgaCtaId ;  /* 0x00000000000579c3 */ /* 0x000e620000008800 */
[----:B------:R-:W-:-:S02]  /*0530*/  UMOV UR4, 0x400 ;  /* 0x0000040000047882 */ /* 0x000fc40000000000 */
[----:B------:R-:W-:Y:S01]  /*0540*/  UIADD3 UR4, UPT, UPT, UR4, 0x1b00, URZ ;  /* 0x00001b0004047890 */ /* 0x000fe2000fffe0ff */
[----:B------:R-:W-:-:S03]  /*0550*/  VIADD R11, R11, 0x4 ;  /* 0x000000040b0b7836 */ /* 0x000fc60000000000 */
[----:B-1----:R-:W-:Y:S02]  /*0560*/  ULEA UR4, UR5, UR4, 0x18 ;  /* 0x0000000405047291 */ /* 0x002fe4000f8ec0ff */
[----:B------:R-:W-:Y:S02]  /*0570*/  ISETP.NE.AND P1, PT, R11, 0x20, PT ;  /* 0x000000200b00780c */ /* 0x000fe40003f25270 */
[----:B-----5:R-:W-:-:S04]  /*0580*/  @P0 PRMT R14, R22, 0x8880, RZ ;  /* 0x00008880160e0816 */ /* 0x020fc800000000ff */
[-C--:B------:R-:W-:Y:S02]  /*0590*/  @P0 SHF.R.S32.HI R14, RZ, R33.reuse, R14 ;  /* 0x00000021ff0e0219 */ /* 0x080fe4000001140e */
[----:B----4-:R-:W-:Y:S02]  /*05a0*/  @!P0 PRMT R22, R38, 0x8880, RZ ;  /* 0x0000888026168816 */ /* 0x010fe400000000ff */
[----:B------:R-:W-:Y:S02]  /*05b0*/  @!P0 SHF.L.U32 R23, R23, R34, RZ ;  /* 0x0000002217178219 */ /* 0x000fe400000006ff */
[----:B------:R-:W-:Y:S02]  /*05c0*/  @P0 LOP3.LUT R14, R14, 0x7, RZ, 0xc0, !PT ;  /* 0x000000070e0e0812 */ /* 0x000fe400078ec0ff */
[----:B------:R-:W-:Y:S02]  /*05d0*/  @!P0 LOP3.LUT R20, R23, 0x6, RZ, 0xc0, !PT ;  /* 0x0000000617148812 */ /* 0x000fe400078ec0ff */
[----:B------:R-:W-:Y:S01]  /*05e0*/  @!P0 SHF.R.S32.HI R22, RZ, R33, R22 ;  /* 0x00000021ff168219 */ /* 0x000fe20000011416 */
[----:B------:R1:W-:Y:S01]  /*05f0*/  @P0 I2F.F16 R15, R14 ;  /* 0x0000000e000f0306 */ /* 0x0003e20000200c00 */
[----:B------:R-:W-:-:S02]  /*0600*/  @P0 PRMT R16, R24, 0x8880, RZ ;  /* 0x0000888018100816 */ /* 0x000fc400000000ff */
[----:B------:R-:W-:Y:S02]  /*0610*/  @!P0 LOP3.LUT R20, R20, R22, R37, 0xf4, !PT ;  /* 0x0000001614148212 */ /* 0x000fe400078ef425 */
[----:B-1----:R-:W-:-:S03]  /*0620*/  @P0 PRMT R14, R26, 0x8880, RZ ;  /* 0x000088801a0e0816 */ /* 0x002fc600000000ff */
[----:B------:R1:W4:Y:S01]  /*0630*/  @!P0 I2F.F16 R15, R20 ;  /* 0x00000014000f8306 */ /* 0x0003220000200c00 */
[----:B------:R-:W-:Y:S02]  /*0640*/  @!P0 PRMT R18, R42, 0x8880, RZ ;  /* 0x000088802a128816 */ /* 0x000fe400000000ff */
[-C--:B------:R-:W-:Y:S02]  /*0650*/  @P0 SHF.R.S32.HI R14, RZ, R33.reuse, R14 ;  /* 0x00000021ff0e0219 */ /* 0x080fe4000001140e */
[-C--:B------:R-:W-:Y:S02]  /*0660*/  @!P0 SHF.L.U32 R25, R25, R34.reuse, RZ ;  /* 0x0000002219198219 */ /* 0x080fe400000006ff */
[----:B------:R-:W-:Y:S02]  /*0670*/  @!P0 SHF.L.U32 R39, R39, R34, RZ ;  /* 0x0000002227278219 */ /* 0x000fe400000006ff */
[----:B-1----:R-:W-:Y:S02]  /*0680*/  @!P0 PRMT R20, R27, 0x8880, RZ ;  /* 0x000088801b148816 */ /* 0x002fe400000000ff */
[----:B------:R-:W-:-:S02]  /*0690*/  @P0 SHF.R.S32.HI R16, RZ, R33, R16 ;  /* 0x00000021ff100219 */ /* 0x000fc40000011410 */
[----:B------:R-:W-:Y:S02]  /*06a0*/  @P0 LOP3.LUT R17, R14, 0x7, RZ, 0xc0, !PT ;  /* 0x000000070e110812 */ /* 0x000fe400078ec0ff */
[----:B------:R-:W-:Y:S02]  /*06b0*/  @!P0 LOP3.LUT R14, R25, 0x6, RZ, 0xc0, !PT ;  /* 0x00000006190e8812 */ /* 0x000fe400078ec0ff */
[-C--:B------:R-:W-:Y:S02]  /*06c0*/  @!P0 SHF.R.S32.HI R19, RZ, R33.reuse, R18 ;  /* 0x00000021ff138219 */ /* 0x080fe40000011412 */
[----:B------:R-:W-:Y:S02]  /*06d0*/  @!P0 LOP3.LUT R39, R39, 0x6, RZ, 0xc0, !PT ;  /* 0x0000000627278812 */ /* 0x000fe400078ec0ff */
[----:B------:R-:W-:Y:S02]  /*06e0*/  @!P0 SHF.R.S32.HI R20, RZ, R33, R20 ;  /* 0x00000021ff148219 */ /* 0x000fe40000011414 */
[----:B------:R-:W-:-:S02]  /*06f0*/  @P0 LOP3.LUT R16, R16, 0x7, RZ, 0xc0, !PT ;  /* 0x0000000710100812 */ /* 0x000fc400078ec0ff */
[--C-:B------:R-:W-:Y:S02]  /*0700*/  @!P0 LOP3.LUT R14, R14, R19, R37.reuse, 0xf4, !PT ;  /* 0x000000130e0e8212 */ /* 0x100fe400078ef425 */
[----:B------:R-:W-:Y:S01]  /*0710*/  @!P0 LOP3.LUT R20, R39, R20, R37, 0xf4, !PT ;  /* 0x0000001427148212 */ /* 0x000fe200078ef425 */
[----:B------:R-:W-:Y:S01]  /*0720*/  @P0 I2F.F16 R18, R17 ;  /* 0x0000001100120306 */ /* 0x000fe20000200c00 */
[----:B------:R-:W-:-:S07]  /*0730*/  IMAD.IADD R38, R35, 0x1, R10 ;  /* 0x0000000123267824 */ /* 0x000fce00078e020a */
[----:B------:R-:W-:Y:S08]  /*0740*/  @P0 I2F.F16 R16, R16 ;  /* 0x0000001000100306 */ /* 0x000ff00000200c00 */
[----:B------:R-:W3:Y:S08]  /*0750*/  @!P0 I2F.F16 R16, R14 ;  /* 0x0000000e00108306 */ /* 0x000ef00000200c00 */
[----:B------:R-:W1:Y:S01]  /*0760*/  @!P0 I2F.F16 R18, R20 ;  /* 0x0000001400128306 */ /* 0x000e620000200c00 */
[----:B------:R-:W-:-:S02]  /*0770*/  IMAD R13, R13, 0x48, R38 ;  /* 0x000000480d0d7824 */ /* 0x000fc400078e0226 */
[-CC-:B--2---:R-:W-:Y:S02]  /*0780*/  HFMA2 R12, R12.H0_H0, R28.reuse.H0_H0, -R41.reuse.H0_H0 ;  /* 0x2000001c0c0c7231 */ /* 0x184fe40000140829 */
[----:B----4-:R-:W-:Y:S01]  /*0790*/  HFMA2 R15, R15.H0_H0, R28.H0_H0, -R41.H0_H0 ;  /* 0x2000001c0f0f7231 */ /* 0x010fe20000140829 */
[----:B------:R-:W-:Y:S01]  /*07a0*/  LEA R13, R13, UR4, 0x1 ;  /* 0x000000040d0d7c11 */ /* 0x000fe2000f8e08ff */
[-CC-:B---3--:R-:W-:Y:S02]  /*07b0*/  HFMA2 R16, R16.H0_H0, R43.reuse.H0_H0, -R40.reuse.H0_H0 ;  /* 0x2000002b10107231 */ /* 0x188fe40000140828 */
[----:B-1----:R-:W-:Y:S02]  /*07c0*/  HFMA2 R18, R18.H0_H0, R43.H0_H0, -R40.H0_H0 ;  /* 0x2000002b12127231 */ /* 0x002fe40000140828 */
[----:B------:R4:W-:Y:S04]  /*07d0*/  STS.U16 [R13], R12 ;  /* 0x0000000c0d007388 */ /* 0x0009e80000000400 */
[----:B------:R4:W-:Y:S04]  /*07e0*/  STS.U16 [R13+0x40], R15 ;  /* 0x0000400f0d007388 */ /* 0x0009e80000000400 */
[----:B------:R4:W-:Y:S04]  /*07f0*/  STS.U16 [R13+0x90], R16 ;  /* 0x000090100d007388 */ /* 0x0009e80000000400 */
[----:B------:R4:W-:Y:S01]  /*0800*/  STS.U16 [R13+0xd0], R18 ;  /* 0x0000d0120d007388 */ /* 0x0009e20000000400 */
[----:B------:R-:W-:Y:S05]  /*0810*/  @P1 BRA `(.L_x_12) ;  /* 0xfffffff800b01947 */ /* 0x000fea000383ffff */
[----:B------:R-:W-:Y:S01]  /*0820*/  IADD3 R6, P1, PT, R2, 0x900, RZ ;  /* 0x0000090002067810 */ /* 0x000fe20007f3e0ff */
[----:B------:R-:W0:Y:S01]  /*0830*/  LDGDEPBAR ;  /* 0x00000000000079af */ /* 0x000e220000000000 */
[----:B------:R-:W1:Y:S01]  /*0840*/  LDC.64 R8, c[0x0][0x398] ;  /* 0x0000e600ff087b82 */ /* 0x000e620000000a00 */
[----:B------:R-:W-:Y:S01]  /*0850*/  IMAD.MOV.U32 R10, RZ, RZ, RZ ;  /* 0x000000ffff0a7224 */ /* 0x000fe200078e00ff */
[----:B------:R-:W2:Y:S01]  /*0860*/  LDCU.64 UR8, c[0x0][0x388] ;  /* 0x00007100ff0877ac */ /* 0x000ea20008000a00 */
[----:B------:R-:W-:-:S05]  /*0870*/  IMAD.X R7, RZ, RZ, R3, P1 ;  /* 0x000000ffff077224 */ /* 0x000fca00008e0603 */
[----:B------:R-:W-:Y:S02]  /*0880*/  MOV R11, R6 ;  /* 0x00000006000b7202 */ /* 0x000fe40000000f00 */
[----:B------:R-:W3:Y:S03]  /*0890*/  LDC.64 R6, c[0x0][0x390] ;  /* 0x0000e400ff067b82 */ /* 0x000ee60000000a00 */
[----:B------:R-:W-:Y:S01]  /*08a0*/  @!PT LDS RZ, [RZ] ;  /* 0x00000000fffff984 */ /* 0x000fe20000000800 */
[----:B------:R-:W-:Y:S01]  /*08b0*/  @!PT LDS RZ, [RZ] ;  /* 0x00000000fffff984 */ /* 0x000fe20000000800 */
[----:B------:R-:W-:Y:S01]  /*08c0*/  @!PT LDS RZ, [RZ] ;  /* 0x00000000fffff984 */ /* 0x000fe20000000800 */
[----:B------:R1:W-:Y:S02]  /*08d0*/  LDGSTS.E.BYPASS.LTC128B.128 [R11], desc[UR6][R4.64+0x80] ;  /* 0x00000080040b7fae */ /* 0x0003e4000b981a06 */
.L_x_13:
[----:B-1----:R-:W-:-:S05]  /*08e0*/  SHF.R.U32.HI R5, RZ, 0x1, R10 ;  /* 0x00000001ff057819 */ /* 0x002fca000001160a */
[----:B------:R-:W-:-:S04]  /*08f0*/  IMAD R19, R5, 0x3600, RZ ;  /* 0x0000360005137824 */ /* 0x000fc800078e02ff */
[C-C-:B------:R-:W-:Y:S01]  /*0900*/  @!P0 IMAD.IADD R11, R32.reuse, 0x1, R19.reuse ;  /* 0x00000001200b8824 */ /* 0x140fe200078e0213 */
[----:B--2-4-:R-:W-:-:S04]  /*0910*/  IADD3 R12, P1, P2, R32, UR8, R19 ;  /* 0x00000008200c7c10 */ /* 0x014fc8000fa3e013 */
[----:B------:R-:W-:Y:S02]  /*0920*/  IADD3.X R13, PT, PT, RZ, UR9, RZ, P1, P2 ;  /* 0x00000009ff0d7c10 */ /* 0x000fe40008fe44ff */
[----:B------:R-:W-:-:S03]  /*0930*/  @!P0 IADD3 R14, P1, PT, R11, UR8, RZ ;  /* 0x000000080b0e8c10 */ /* 0x000fc6000ff3e0ff */
[----:B------:R-:W2:Y:S02]  /*0940*/  @P0 LDG.E.U8.CONSTANT R4, desc[UR6][R12.64+0x18] ;  /* 0x000018060c040981 */ /* 0x000ea4000c1e9100 */
[----:B------:R-:W-:-:S05]  /*0950*/  @!P0 IMAD.X R15, RZ, RZ, UR9, P1 ;  /* 0x00000009ff0f8e24 */ /* 0x000fca00088e06ff */
[----:B------:R-:W4:Y:S04]  /*0960*/  @!P0 LDG.E.U8.CONSTANT R16, desc[UR6][R14.64+0x18] ;  /* 0x000018060e108981 */ /* 0x000f28000c1e9100 */
[----:B------:R-:W5:Y:S01]  /*0970*/  @!P0 LDG.E.U8.CONSTANT R17, desc[UR6][R14.64+0x19] ;  /* 0x000019060e118981 */ /* 0x000f62000c1e9100 */
[----:B------:R-:W-:Y:S01]  /*0980*/  VIADD R21, R10, 0x2 ;  /* 0x000000020a157836 */ /* 0x000fe20000000000 */
[----:B--2---:R-:W-:-:S04]  /*0990*/  @P0 PRMT R4, R4, 0x8880, RZ ;  /* 0x0000888004040816 */ /* 0x004fc800000000ff */
[-C--:B------:R-:W-:Y:S02]  /*09a0*/  @P0 SHF.R.S32.HI R4, RZ, R33.reuse, R4 ;  /* 0x00000021ff040219 */ /* 0x080fe40000011404 */
[----:B----4-:R-:W-:Y:S02]  /*09b0*/  @!P0 PRMT R16, R16, 0x8880, RZ ;  /* 0x0000888010108816 */ /* 0x010fe400000000ff */
[----:B------:R-:W-:Y:S02]  /*09c0*/  @P0 LOP3.LUT R11, R4, 0x7, RZ, 0xc0, !PT ;  /* 0x00000007040b0812 */ /* 0x000fe400078ec0ff */
[----:B-----5:R-:W-:Y:S02]  /*09d0*/  @!P0 SHF.L.U32 R17, R17, R34, RZ ;  /* 0x0000002211118219 */ /* 0x020fe400000006ff */
[----:B------:R-:W-:Y:S01]  /*09e0*/  @!P0 SHF.R.S32.HI R16, RZ, R33, R16 ;  /* 0x00000021ff108219 */ /* 0x000fe20000011410 */
[----:B------:R-:W-:Y:S01]  /*09f0*/  @P0 I2F.F16 R4, R11 ;  /* 0x0000000b00040306 */ /* 0x000fe20000200c00 */
[----:B------:R-:W-:-:S04]  /*0a00*/  @!P0 LOP3.LUT R17, R17, 0x6, RZ, 0xc0, !PT ;  /* 0x0000000611118812 */ /* 0x000fc800078ec0ff */
[----:B------:R-:W-:-:S04]  /*0a10*/  @!P0 LOP3.LUT R16, R17, R16, R37, 0xf4, !PT ;  /* 0x0000001011108212 */ /* 0x000fc800078ef425 */
[----:B------:R1:W2:Y:S01]  /*0a20*/  @!P0 I2F.F16 R4, R16 ;  /* 0x0000001000048306 */ /* 0x0002a20000200c00 */
[----:B------:R-:W-:-:S13]  /*0a30*/  ISETP.NE.AND P0, PT, R31, 0x6, PT ;  /* 0x000000061f00780c */ /* 0x000fda0003f05270 */
[----:B------:R-:W-:Y:S01]  /*0a40*/  @!P0 IMAD.IADD R19, R32, 0x1, R19 ;  /* 0x0000000120138824 */ /* 0x000fe200078e0213 */
[--C-:B------:R-:W-:Y:S01]  /*0a50*/  @!P0 SHF.R.U32.HI R17, RZ, 0x1, R21.reuse ;  /* 0x00000001ff118819 */ /* 0x100fe20000011615 */
[----:B------:R-:W4:Y:S01]  /*0a60*/  @P0 LDG.E.U8.CONSTANT R18, desc[UR6][R12.64+0x24] ;  /* 0x000024060c120981 */ /* 0x000f22000c1e9100 */
[----:B------:R-:W-:Y:S02]  /*0a70*/  @!P0 SHF.R.U32.HI R21, RZ, 0x1, R21 ;  /* 0x00000001ff158819 */ /* 0x000fe40000011615 */
[----:B------:R-:W-:Y:S01]  /*0a80*/  @!P0 IADD3 R14, P1, PT, R19, UR8, RZ ;  /* 0x00000008130e8c10 */ /* 0x000fe2000ff3e0ff */
[--C-:B------:R-:W-:Y:S01]  /*0a90*/  @!P0 IMAD R17, R17, 0x3600, R32.reuse ;  /* 0x0000360011118824 */ /* 0x100fe200078e0220 */
[----:B------:R-:W5:Y:S01]  /*0aa0*/  @P0 LDG.E.U8.CONSTANT R20, desc[UR6][R12.64+0x3618] ;  /* 0x003618060c140981 */ /* 0x000f62000c1e9100 */
[----:B------:R-:W-:Y:S02]  /*0ab0*/  @!P0 IMAD R21, R21, 0x3600, R32 ;  /* 0x0000360015158824 */ /* 0x000fe400078e0220 */
[----:B------:R-:W-:Y:S01]  /*0ac0*/  @!P0 IMAD.X R15, RZ, RZ, UR9, P1 ;  /* 0x00000009ff0f8e24 */ /* 0x000fe200088e06ff */
[----:B------:R-:W-:Y:S01]  /*0ad0*/  @!P0 IADD3 R17, P1, PT, R17, UR8, RZ ;  /* 0x0000000811118c10 */ /* 0x000fe2000ff3e0ff */
[----:B------:R-:W2:Y:S04]  /*0ae0*/  @P0 LDG.E.U8.CONSTANT R22, desc[UR6][R12.64+0x3624] ;  /* 0x003624060c160981 */ /* 0x000ea8000c1e9100 */
[----:B-1----:R-:W-:Y:S01]  /*0af0*/  @!P0 IMAD.X R16, RZ, RZ, UR9, P1 ;  /* 0x00000009ff108e24 */ /* 0x002fe200088e06ff */
[----:B------:R-:W-:Y:S01]  /*0b00*/  @!P0 IADD3 R24, P1, PT, R21, UR8, RZ ;  /* 0x0000000815188c10 */ /* 0x000fe2000ff3e0ff */
[----:B------:R-:W5:Y:S04]  /*0b10*/  @!P0 LDG.E.U8.CONSTANT R11, desc[UR6][R14.64+0x24] ;  /* 0x000024060e0b8981 */ /* 0x000f68000c1e9100 */
[----:B------:R-:W5:Y:S01]  /*0b20*/  @!P0 LDG.E.U8.CONSTANT R19, desc[UR6][R14.64+0x25] ;  /* 0x000025060e138981 */ /* 0x000f62000c1e9100 */
[----:B------:R-:W-:-:S02]  /*0b30*/  @!P0 IMAD.MOV.U32 R12, RZ, RZ, R17 ;  /* 0x000000ffff0c8224 */ /* 0x000fc400078e0011 */
        /* <DEDUP_REMOVED lines=14> */
[----:B------:R2:W3:Y:S01]  /*0c20*/  LDG.E.U16.CONSTANT R39, desc[UR6][R16.64+0x2] ;  /* 0x0000020610277981 */ /* 0x0004e2000c1e9500 */
[----:B------:R-:W-:-:S05]  /*0c30*/  IMAD R5, R5, 0x48, R38 ;  /* 0x0000004805057824 */ /* 0x000fca00078e0226 */
[----:B------:R-:W-:Y:S01]  /*0c40*/  LEA R5, R5, UR4, 0x1 ;  /* 0x0000000405057c11 */ /* 0x000fe2000f8e08ff */
[----:B------:R-:W-:-:S05]  /*0c50*/  VIADD R10, R10, 0x4 ;  /* 0x000000040a0a7836 */ /* 0x000fca0000000000 */
[----:B------:R-:W-:Y:S02]  /*0c60*/  ISETP.NE.AND P1, PT, R10, 0x20, PT ;  /* 0x000000200a00780c */ /* 0x000fe40003f25270 */
[----:B----4-:R-:W-:-:S04]  /*0c70*/  @P0 PRMT R18, R18, 0x8880, RZ ;  /* 0x0000888012120816 */ /* 0x010fc800000000ff */
[-C--:B------:R-:W-:Y:S02]  /*0c80*/  @P0 SHF.R.S32.HI R18, RZ, R33.reuse, R18 ;  /* 0x00000021ff120219 */ /* 0x080fe40000011412 */
[----:B--2---:R-:W-:Y:S02]  /*0c90*/  @P0 PRMT R16, R22, 0x8880, RZ ;  /* 0x0000888016100816 */ /* 0x004fe400000000ff */
[----:B-----5:R-:W-:Y:S02]  /*0ca0*/  @!P0 PRMT R12, R11, 0x8880, RZ ;  /* 0x000088800b0c8816 */ /* 0x020fe400000000ff */
[----:B------:R-:W-:Y:S02]  /*0cb0*/  @!P0 SHF.L.U32 R19, R19, R34, RZ ;  /* 0x0000002213138219 */ /* 0x000fe400000006ff */
[----:B------:R-:W-:Y:S02]  /*0cc0*/  @!P0 SHF.R.S32.HI R12, RZ, R33, R12 ;  /* 0x00000021ff0c8219 */ /* 0x000fe4000001140c */
[----:B------:R-:W-:-:S02]  /*0cd0*/  @!P0 LOP3.LUT R19, R19, 0x6, RZ, 0xc0, !PT ;  /* 0x0000000613138812 */ /* 0x000fc400078ec0ff */
[----:B------:R-:W-:Y:S02]  /*0ce0*/  @P0 LOP3.LUT R18, R18, 0x7, RZ, 0xc0, !PT ;  /* 0x0000000712120812 */ /* 0x000fe400078ec0ff */
[----:B------:R-:W-:Y:S02]  /*0cf0*/  @P0 SHF.R.S32.HI R16, RZ, R33, R16 ;  /* 0x00000021ff100219 */ /* 0x000fe40000011410 */
[----:B------:R-:W-:Y:S02]  /*0d00*/  @!P0 PRMT R21, R21, 0x8880, RZ ;  /* 0x0000888015158816 */ /* 0x000fe400000000ff */
[----:B------:R-:W-:Y:S01]  /*0d10*/  @!P0 LOP3.LUT R12, R19, R12, R37, 0xf4, !PT ;  /* 0x0000000c130c8212 */ /* 0x000fe200078ef425 */
[----:B------:R-:W-:Y:S01]  /*0d20*/  @P0 I2F.F16 R11, R18 ;  /* 0x00000012000b0306 */ /* 0x000fe20000200c00 */
[----:B------:R-:W-:Y:S02]  /*0d30*/  @P0 PRMT R14, R20, 0x8880, RZ ;  /* 0x00008880140e0816 */ /* 0x000fe400000000ff */
[----:B------:R-:W-:Y:S01]  /*0d40*/  @P0 LOP3.LUT R13, R16, 0x7, RZ, 0xc0, !PT ;  /* 0x00000007100d0812 */ /* 0x000fe200078ec0ff */
[----:B------:R-:W-:Y:S01]  /*0d50*/  @!P0 IMAD.MOV.U32 R16, RZ, RZ, R21 ;  /* 0x000000ffff108224 */ /* 0x000fe200078e0015 */
[----:B------:R-:W-:-:S03]  /*0d60*/  @!P0 SHF.L.U32 R23, R23, R34, RZ ;  /* 0x0000002217178219 */ /* 0x000fc600000006ff */
[----:B------:R1:W2:Y:S01]  /*0d70*/  @!P0 I2F.F16 R11, R12 ;  /* 0x0000000c000b8306 */ /* 0x0002a20000200c00 */
[-C--:B------:R-:W-:Y:S02]  /*0d80*/  @P0 SHF.R.S32.HI R14, RZ, R33.reuse, R14 ;  /* 0x00000021ff0e0219 */ /* 0x080fe4000001140e */
[----:B------:R-:W-:Y:S02]  /*0d90*/  @!P0 LOP3.LUT R23, R23, 0x6, RZ, 0xc0, !PT ;  /* 0x0000000617178812 */ /* 0x000fe400078ec0ff */
[-C--:B------:R-:W-:Y:S02]  /*0da0*/  @!P0 SHF.R.S32.HI R16, RZ, R33.reuse, R16 ;  /* 0x00000021ff108219 */ /* 0x080fe40000011410 */
[----:B-1----:R-:W-:Y:S02]  /*0db0*/  @!P0 PRMT R12, R24, 0x8880, RZ ;  /* 0x00008880180c8816 */ /* 0x002fe400000000ff */
[----:B------:R-:W-:Y:S02]  /*0dc0*/  @!P0 SHF.L.U32 R25, R25, R34, RZ ;  /* 0x0000002219198219 */ /* 0x000fe400000006ff */
[----:B------:R-:W-:-:S02]  /*0dd0*/  @!P0 SHF.R.S32.HI R12, RZ, R33, R12 ;  /* 0x00000021ff0c8219 */ /* 0x000fc4000001140c */
[----:B------:R-:W-:Y:S02]  /*0de0*/  @!P0 LOP3.LUT R25, R25, 0x6, RZ, 0xc0, !PT ;  /* 0x0000000619198812 */ /* 0x000fe400078ec0ff */
[----:B------:R-:W-:Y:S02]  /*0df0*/  @P0 LOP3.LUT R14, R14, 0x7, RZ, 0xc0, !PT ;  /* 0x000000070e0e0812 */ /* 0x000fe400078ec0ff */
[--C-:B------:R-:W-:Y:S02]  /*0e00*/  @!P0 LOP3.LUT R16, R23, R16, R37.reuse, 0xf4, !PT ;  /* 0x0000001017108212 */ /* 0x100fe400078ef425 */
[----:B------:R-:W-:Y:S01]  /*0e10*/  @!P0 LOP3.LUT R12, R25, R12, R37, 0xf4, !PT ;  /* 0x0000000c190c8212 */ /* 0x000fe200078ef425 */
[----:B------:R-:W-:Y:S08]  /*0e20*/  @P0 I2F.F16 R13, R13 ;  /* 0x0000000d000d0306 */ /* 0x000ff00000200c00 */
[----:B------:R-:W-:Y:S08]  /*0e30*/  @P0 I2F.F16 R14, R14 ;  /* 0x0000000e000e0306 */ /* 0x000ff00000200c00 */
[----:B------:R-:W1:Y:S08]  /*0e40*/  @!P0 I2F.F16 R14, R16 ;  /* 0x00000010000e8306 */ /* 0x000e700000200c00 */
[----:B------:R-:W4:Y:S01]  /*0e50*/  @!P0 I2F.F16 R13, R12 ;  /* 0x0000000c000d8306 */ /* 0x000f220000200c00 */
[----:B---3--:R-:W-:-:S02]  /*0e60*/  HFMA2 R4, R4.H0_H0, R26.H0_H0, -R27.H0_H0 ;  /* 0x2000001a04047231 */ /* 0x008fc4000014081b */
[----:B--2---:R-:W-:Y:S02]  /*0e70*/  HFMA2 R11, R11.H0_H0, R26.H0_H0, -R27.H0_H0 ;  /* 0x2000001a0b0b7231 */ /* 0x004fe4000014081b */
[-CC-:B-1----:R-:W-:Y:S01]  /*0e80*/  HFMA2 R14, R14.H0_H0, R28.reuse.H0_H0, -R39.reuse.H0_H0 ;  /* 0x2000001c0e0e7231 */ /* 0x182fe20000140827 */
[----:B------:R1:W-:Y:S01]  /*0e90*/  STS.U16 [R5+0x2400], R4 ;  /* 0x0024000405007388 */ /* 0x0003e20000000400 */
[----:B----4-:R-:W-:-:S03]  /*0ea0*/  HFMA2 R13, R13.H0_H0, R28.H0_H0, -R39.H0_H0 ;  /* 0x2000001c0d0d7231 */ /* 0x010fc60000140827 */
[----:B------:R1:W-:Y:S04]  /*0eb0*/  STS.U16 [R5+0x2440], R11 ;  /* 0x0024400b05007388 */ /* 0x0003e80000000400 */
[----:B------:R1:W-:Y:S04]  /*0ec0*/  STS.U16 [R5+0x2490], R14 ;  /* 0x0024900e05007388 */ /* 0x0003e80000000400 */
[----:B------:R1:W-:Y:S01]  /*0ed0*/  STS.U16 [R5+0x24d0], R13 ;  /* 0x0024d00d05007388 */ /* 0x0003e20000000400 */
[----:B------:R-:W-:Y:S05]  /*0ee0*/  @P1 BRA `(.L_x_13) ;  /* 0xfffffff8007c1947 */ /* 0x000fea000383ffff */
[----:B------:R-:W0:Y:S01]  /*0ef0*/  LDGDEPBAR ;  /* 0x00000000000079af */ /* 0x000e220000000000 */
[----:B------:R-:W-:Y:S01]  /*0f00*/  IMAD.MOV.U32 R43, RZ, RZ, RZ ;  /* 0x000000ffff2b7224 */ /* 0x000fe200078e00ff */
[----:B-1----:R-:W-:Y:S01]  /*0f10*/  CS2R R12, SRZ ;  /* 0x00000000000c7805 */ /* 0x002fe2000001ff00 */
[----:B------:R-:W-:-:S07]  /*0f20*/  IMAD.MOV.U32 R28, RZ, RZ, RZ ;  /* 0x000000ffff1c7224 */ /* 0x000fce00078e00ff */
.L_x_15:
[C---:B------:R-:W-:Y:S01]  /*0f30*/  VIADD R4, R43.reuse, 0x2 ;  /* 0x000000022b047836 */ /* 0x040fe20000000000 */
[----:B------:R-:W1:Y:S01]  /*0f40*/  LDC.64 R16, c[0x0][0x380] ;  /* 0x0000e000ff107b82 */ /* 0x000e620000000a00 */
[----:B------:R-:W-:-:S07]  /*0f50*/  IMAD R7, R43, 0x40, R30 ;  /* 0x000000402b077824 */ /* 0x000fce00078e021e */
[----:B------:R-:W-:Y:S01]  /*0f60*/  BAR.SYNC.DEFER_BLOCKING 0x0 ;  /* 0x0000000000007b1d */ /* 0x000fe20000010000 */
[----:B------:R-:W-:Y:S01]  /*0f70*/  IMAD R9, R43, 0x18, RZ ;  /* 0x000000182b097824 */ /* 0x000fe200078e02ff */
[----:B------:R-:W-:Y:S01]  /*0f80*/  LOP3.LUT R5, R4, 0xffff, RZ, 0xc0, !PT ;  /* 0x0000ffff04057812 */ /* 0x000fe200078ec0ff */
[----:B------:R-:W-:Y:S01]  /*0f90*/  IMAD.MOV.U32 R14, RZ, RZ, RZ ;  /* 0x000000ffff0e7224 */ /* 0x000fe200078e00ff */
[----:B------:R-:W-:Y:S02]  /*0fa0*/  ISETP.NE.AND P0, PT, R31, 0x6, PT ;  /* 0x000000061f00780c */ /* 0x000fe40003f05270 */
[----:B------:R-:W-:Y:S01]  /*0fb0*/  IADD3 R8, P1, PT, R32, R9, RZ ;  /* 0x0000000920087210 */ /* 0x000fe20007f3e0ff */
[----:B------:R-:W-:Y:S01]  /*0fc0*/  IMAD R5, R5, 0xaaab, RZ ;  /* 0x0000aaab05057824 */ /* 0x000fe200078e02ff */
[----:B------:R-:W2:Y:S03]  /*0fd0*/  LDCU.64 UR4, c[0x0][0x388] ;  /* 0x00007100ff0477ac */ /* 0x000ea60008000a00 */
[----:B------:R-:W-:Y:S01]  /*0fe0*/  IMAD.X R10, RZ, RZ, RZ, P1 ;  /* 0x000000ffff0a7224 */ /* 0x000fe200008e06ff */
[----:B------:R-:W-:-:S04]  /*0ff0*/  SHF.R.U32.HI R5, RZ, 0x11, R5 ;  /* 0x00000011ff057819 */ /* 0x000fc80000011605 */
[----:B------:R-:W-:-:S05]  /*1000*/  PRMT R5, R5, 0x9910, RZ ;  /* 0x0000991005057816 */ /* 0x000fca00000000ff */
[----:B------:R-:W-:Y:S02]  /*1010*/  IMAD R5, R5, 0x3, RZ ;  /* 0x0000000305057824 */ /* 0x000fe400078e02ff */
[----:B-1----:R-:W-:Y:S02]  /*1020*/  IMAD.WIDE.U32 R16, R7, 0x2, R16 ;  /* 0x0000000207107825 */ /* 0x002fe400078e0010 */
[----:B------:R-:W1:Y:S02]  /*1030*/  LDC.64 R6, c[0x0][0x398] ;  /* 0x0000e600ff067b82 */ /* 0x000e640000000a00 */
[----:B------:R-:W-:-:S05]  /*1040*/  IMAD.MOV R5, RZ, RZ, -R5 ;  /* 0x000000ffff057224 */ /* 0x000fca00078e0a05 */
[----:B------:R-:W-:-:S05]  /*1050*/  PRMT R5, R5, 0x7710, RZ ;  /* 0x0000771005057816 */ /* 0x000fca00000000ff */
[----:B------:R-:W-:-:S05]  /*1060*/  IMAD.IADD R4, R4, 0x1, R5 ;  /* 0x0000000104047824 */ /* 0x000fca00078e0205 */
[----:B------:R-:W-:-:S05]  /*1070*/  LOP3.LUT R11, R4, 0xffff, RZ, 0xc0, !PT ;  /* 0x0000ffff040b7812 */ /* 0x000fca00078ec0ff */
[C---:B------:R-:W-:Y:S02]  /*1080*/  IMAD R5, R11.reuse, 0x480, RZ ;  /* 0x000004800b057824 */ /* 0x040fe400078e02ff */
[----:B------:R-:W-:Y:S02]  /*1090*/  IMAD R11, R11, 0x1200, R38 ;  /* 0x000012000b0b7824 */ /* 0x000fe400078e0226 */
[----:B------:R-:W-:-:S05]  /*10a0*/  IMAD.WIDE.U32 R4, R5, 0x2, R2 ;  /* 0x0000000205047825 */ /* 0x000fca00078e0002 */
[----:B------:R-:W-:Y:S02]  /*10b0*/  MOV R15, R4 ;  /* 0x00000004000f7202 */ /* 0x000fe40000000f00 */
[----:B------:R-:W3:Y:S03]  /*10c0*/  LDC.64 R4, c[0x0][0x390] ;  /* 0x0000e400ff047b82 */ /* 0x000ee60000000a00 */
[----:B------:R-:W-:Y:S01]  /*10d0*/  @!PT LDS RZ, [RZ] ;  /* 0x00000000fffff984 */ /* 0x000fe20000000800 */
[----:B------:R-:W-:Y:S01]  /*10e0*/  @!PT LDS RZ, [RZ] ;  /* 0x00000000fffff984 */ /* 0x000fe20000000800 */
[----:B------:R-:W-:Y:S01]  /*10f0*/  @!PT LDS RZ, [RZ] ;  /* 0x00000000fffff984 */ /* 0x000fe20000000800 */
[----:B--2---:R4:W-:Y:S02]  /*1100*/  LDGSTS.E.BYPASS.LTC128B.128 [R15], desc[UR6][R16.64+0x100] ;  /* 0x00000100100f7fae */ /* 0x0049e4000b981a06 */
.L_x_14:
[----:B----4-:R-:W-:Y:S01]  /*1110*/  SHF.R.U32.HI R15, RZ, 0x1, R14 ;  /* 0x00000001ff0f7819 */ /* 0x010fe2000001160e */
[----:B--2---:R-:W-:Y:S02]  /*1120*/  @!P0 VIADD R16, R14, 0x2 ;  /* 0x000000020e108836 */ /* 0x004fe40000000000 */
[----:B------:R-:W-:Y:S02]  /*1130*/  @!P0 IMAD.IADD R17, R32, 0x1, R9 ;  /* 0x0000000120118824 */ /* 0x000fe400078e0209 */
[----:B------:R-:W-:Y:S01]  /*1140*/  IMAD R23, R15, 0x3600, RZ ;  /* 0x000036000f177824 */ /* 0x000fe200078e02ff */
[----:B------:R-:W-:-:S04]  /*1150*/  @!P0 SHF.R.U32.HI R16, RZ, 0x1, R16 ;  /* 0x00000001ff108819 */ /* 0x000fc80000011610 */
[----:B------:R-:W-:Y:S01]  /*1160*/  IADD3 R18, P1, P2, R8, UR4, R23 ;  /* 0x0000000408127c10 */ /* 0x000fe2000fa3e017 */
[----:B------:R-:W-:-:S03]  /*1170*/  @!P0 IMAD R16, R16, 0x3600, R17 ;  /* 0x0000360010108824 */ /* 0x000fc600078e0211 */
[----:B------:R-:W-:Y:S02]  /*1180*/  IADD3.X R19, PT, PT, R10, UR5, RZ, P1, P2 ;  /* 0x000000050a137c10 */ /* 0x000fe40008fe44ff */
[----:B------:R-:W-:Y:S02]  /*1190*/  @!P0 IADD3 R20, P1, PT, R16, UR4, RZ ;  /* 0x0000000410148c10 */ /* 0x000fe4000ff3e0ff */
[--C-:B------:R-:W-:Y:S01]  /*11a0*/  @!P0 IADD3 R16, PT, PT, R23, R32, R9.reuse ;  /* 0x0000002017108210 */ /* 0x100fe20007ffe009 */
[----:B------:R-:W-:Y:S01]  /*11b0*/  @!P0 VIADD R22, R14, 0x2 ;  /* 0x000000020e168836 */ /* 0x000fe20000000000 */
[----:B------:R-:W2:Y:S01]  /*11c0*/  @P0 LDG.E.U8.CONSTANT R42, desc[UR6][R18.64+0x3630] ;  /* 0x00363006122a0981 */ /* 0x000ea2000c1e9100 */
[----:B------:R-:W-:Y:S01]  /*11d0*/  @!P0 IMAD.X R21, RZ, RZ, UR5, P1 ;  /* 0x00000005ff158e24 */ /* 0x000fe200088e06ff */
[----:B------:R-:W-:Y:S01]  /*11e0*/  @!P0 IADD3 R16, P1, PT, R16, UR4, RZ ;  /* 0x0000000410108c10 */ /* 0x000fe2000ff3e0ff */
[----:B------:R-:W-:Y:S01]  /*11f0*/  @!P0 IMAD.IADD R25, R32, 0x1, R9 ;  /* 0x0000000120198824 */ /* 0x000fe200078e0209 */
[----:B------:R-:W4:Y:S04]  /*1200*/  @P0 LDG.E.U8.CONSTANT R24, desc[UR6][R18.64+0x30] ;  /* 0x0000300612180981 */ /* 0x000f28000c1e9100 */
[----:B------:R-:W5:Y:S01]  /*1210*/  @!P0 LDG.E.U8.CONSTANT R50, desc[UR6][R20.64+0x30] ;  /* 0x0000300614328981 */ /* 0x000f62000c1e9100 */
[----:B------:R-:W-:-:S03]  /*1220*/  @!P0 IMAD.X R17, RZ, RZ, UR5, P1 ;  /* 0x00000005ff118e24 */ /* 0x000fc600088e06ff */
[----:B------:R1:W4:Y:S01]  /*1230*/  @!P0 LDG.E.U8.CONSTANT R51, desc[UR6][R20.64+0x31] ;  /* 0x0000310614338981 */ /* 0x000322000c1e9100 */
[----:B------:R-:W-:Y:S02]  /*1240*/  @!P0 IADD3 R23, PT, PT, R23, R32, R9 ;  /* 0x0000002017178210 */ /* 0x000fe40007ffe009 */
[----:B------:R-:W-:Y:S01]  /*1250*/  @!P0 SHF.R.U32.HI R22, RZ, 0x1, R22 ;  /* 0x00000001ff168819 */ /* 0x000fe20000011616 */
[----:B------:R-:W4:Y:S01]  /*1260*/  @!P0 LDG.E.U8.CONSTANT R48, desc[UR6][R16.64+0x30] ;  /* 0x0000300610308981 */ /* 0x000f22000c1e9100 */
[----:B------:R-:W-:-:S03]  /*1270*/  @!P0 IADD3 R44, P1, PT, R23, UR4, RZ ;  /* 0x00000004172c8c10 */ /* 0x000fc6000ff3e0ff */
[----:B------:R-:W-:Y:S01]  /*1280*/  @!P0 IMAD R22, R22, 0x3600, R25 ;  /* 0x0000360016168824 */ /* 0x000fe200078e0219 */
[----:B------:R3:W4:Y:S01]  /*1290*/  @!P0 LDG.E.U8.CONSTANT R49, desc[UR6][R16.64+0x31] ;  /* 0x0000310610318981 */ /* 0x000722000c1e9100 */
[----:B------:R-:W-:-:S03]  /*12a0*/  @!P0 IMAD.X R45, RZ, RZ, UR5, P1 ;  /* 0x00000005ff2d8e24 */ /* 0x000fc600088e06ff */
[----:B------:R-:W4:Y:S01]  /*12b0*/  @P0 LDG.E.U8.CONSTANT R26, desc[UR6][R18.64+0x3c] ;  /* 0x00003c06121a0981 */ /* 0x000f22000c1e9100 */
[----:B------:R-:W-:-:S03]  /*12c0*/  @!P0 IADD3 R46, P1, PT, R22, UR4, RZ ;  /* 0x00000004162e8c10 */ /* 0x000fc6000ff3e0ff */
[----:B------:R3:W4:Y:S02]  /*12d0*/  @P0 LDG.E.U8.CONSTANT R40, desc[UR6][R18.64+0x363c] ;  /* 0x00363c0612280981 */ /* 0x000724000c1e9100 */
[----:B------:R-:W-:Y:S02]  /*12e0*/  @!P0 IMAD.X R47, RZ, RZ, UR5, P1 ;  /* 0x00000005ff2f8e24 */ /* 0x000fe400088e06ff */
[----:B------:R-:W4:Y:S04]  /*12f0*/  @!P0 LDG.E.U8.CONSTANT R39, desc[UR6][R44.64+0x3c] ;  /* 0x00003c062c278981 */ /* 0x000f28000c1e9100 */
[----:B------:R-:W4:Y:S04]  /*1300*/  @!P0 LDG.E.U8.CONSTANT R41, desc[UR6][R44.64+0x3d] ;  /* 0x00003d062c298981 */ /* 0x000f28000c1e9100 */
[----:B------:R-:W4:Y:S04]  /*1310*/  @!P0 LDG.E.U8.CONSTANT R23, desc[UR6][R46.64+0x3c] ;  /* 0x00003c062e178981 */ /* 0x000f28000c1e9100 */
[----:B------:R-:W4:Y:S01]  /*1320*/  @!P0 LDG.E.U8.CONSTANT R27, desc[UR6][R46.64+0x3d] ;  /* 0x00003d062e1b8981 */ /* 0x000f22000c1e9100 */
[----:B-1----:R-:W-:-:S04]  /*1330*/  IMAD.IADD R21, R36, 0x1, R15 ;  /* 0x0000000124157824 */ /* 0x002fc800078e020f */
[----:B---3--:R-:W-:-:S04]  /*1340*/  IMAD.WIDE.U32 R16, R21, 0x2, R4 ;  /* 0x0000000215107825 */ /* 0x008fc800078e0004 */
[----:B------:R-:W-:Y:S01]  /*1350*/  IMAD.WIDE.U32 R18, R21, 0x2, R6 ;  /* 0x0000000215127825 */ /* 0x000fe200078e0006 */
[----:B------:R-:W3:Y:S04]  /*1360*/  LDG.E.U16.CONSTANT R22, desc[UR6][R16.64+0x2] ;  /* 0x0000020610167981 */ /* 0x000ee8000c1e9500 */
[----:B------:R1:W3:Y:S04]  /*1370*/  LDG.E.U16.CONSTANT R21, desc[UR6][R16.64] ;  /* 0x0000000610157981 */ /* 0x0002e8000c1e9500 */
[----:B------:R-:W3:Y:S04]  /*1380*/  LDG.E.U16.CONSTANT R20, desc[UR6][R18.64] ;  /* 0x0000000612147981 */ /* 0x000ee8000c1e9500 */
[----:B------:R1:W3:Y:S01]  /*1390*/  LDG.E.U16.CONSTANT R25, desc[UR6][R18.64+0x2] ;  /* 0x0000020612197981 */ /* 0x0002e2000c1e9500 */
[----:B------:R-:W-:-:S05]  /*13a0*/  VIADD R14, R14, 0x4 ;  /* 0x000000040e0e7836 */ /* 0x000fca0000000000 */
[----:B------:R-:W-:Y:S02]  /*13b0*/  ISETP.NE.AND P1, PT, R14, 0x20, PT ;  /* 0x000000200e00780c */ /* 0x000fe40003f25270 */
[----:B--2---:R-:W-:Y:S02]  /*13c0*/  @P0 PRMT R42, R42, 0x8880, RZ ;  /* 0x000088802a2a0816 */ /* 0x004fe400000000ff */
[----:B-----5:R-:W-:Y:S02]  /*13d0*/  @!P0 PRMT R50, R50, 0x8880, RZ ;  /* 0x0000888032328816 */ /* 0x020fe400000000ff */
[----:B----4-:R-:W-:-:S03]  /*13e0*/  @!P0 SHF.L.U32 R51, R51, R34, RZ ;  /* 0x0000002233338219 */ /* 0x010fc600000006ff */
[----:B-1----:R-:W-:Y:S01]  /*13f0*/  @!P0 IMAD.MOV.U32 R16, RZ, RZ, R50 ;  /* 0x000000ffff108224 */ /* 0x002fe200078e0032 */
[-C--:B------:R-:W-:Y:S02]  /*1400*/  @P0 SHF.R.S32.HI R42, RZ, R33.reuse, R42 ;  /* 0x00000021ff2a0219 */ /* 0x080fe4000001142a */
[----:B------:R-:W-:Y:S02]  /*1410*/  @!P0 LOP3.LUT R51, R51, 0x6, RZ, 0xc0, !PT ;  /* 0x0000000633338812 */ /* 0x000fe400078ec0ff */
[----:B------:R-:W-:Y:S02]  /*1420*/  @!P0 SHF.R.S32.HI R16, RZ, R33, R16 ;  /* 0x00000021ff108219 */ /* 0x000fe40000011410 */
[----:B------:R-:W-:Y:S02]  /*1430*/  @!P0 PRMT R48, R48, 0x8880, RZ ;  /* 0x0000888030308816 */ /* 0x000fe400000000ff */
[----:B------:R-:W-:Y:S02]  /*1440*/  @P0 PRMT R24, R24, 0x8880, RZ ;  /* 0x0000888018180816 */ /* 0x000fe400000000ff */
[----:B------:R-:W-:Y:S01]  /*1450*/  @!P0 LOP3.LUT R51, R51, R16, R37, 0xf4, !PT ;  /* 0x0000001033338212 */ /* 0x000fe200078ef425 */
[----:B------:R-:W-:Y:S01]  /*1460*/  @!P0 IMAD.MOV.U32 R16, RZ, RZ, R48 ;  /* 0x000000ffff108224 */ /* 0x000fe200078e0030 */
[----:B------:R-:W-:-:S02]  /*1470*/  @P0 LOP3.LUT R44, R42, 0x7, RZ, 0xc0, !PT ;  /* 0x000000072a2c0812 */ /* 0x000fc400078ec0ff */
[----:B------:R-:W-:Y:S02]  /*1480*/  @!P0 SHF.L.U32 R49, R49, R34, RZ ;  /* 0x0000002231318219 */ /* 0x000fe400000006ff */
[-C--:B------:R-:W-:Y:S02]  /*1490*/  @P0 SHF.R.S32.HI R42, RZ, R33.reuse, R24 ;  /* 0x00000021ff2a0219 */ /* 0x080fe40000011418 */
[----:B------:R-:W-:Y:S02]  /*14a0*/  @P0 PRMT R18, R26, 0x8880, RZ ;  /* 0x000088801a120816 */ /* 0x000fe400000000ff */
[----:B------:R-:W-:Y:S02]  /*14b0*/  @P0 PRMT R26, R40, 0x8880, RZ ;  /* 0x00008880281a0816 */ /* 0x000fe400000000ff */
[----:B------:R-:W1:Y:S01]  /*14c0*/  S2R R40, SR_CgaCtaId ;  /* 0x0000000000287919 */ /* 0x000e620000008800 */
[----:B------:R-:W-:Y:S02]  /*14d0*/  @!P0 LOP3.LUT R49, R49, 0x6, RZ, 0xc0, !PT ;  /* 0x0000000631318812 */ /* 0x000fe400078ec0ff */
[----:B------:R-:W-:-:S02]  /*14e0*/  @!P0 SHF.R.S32.HI R16, RZ, R33, R16 ;  /* 0x00000021ff108219 */ /* 0x000fc40000011410 */
[----:B------:R-:W-:Y:S02]  /*14f0*/  @P0 LOP3.LUT R42, R42, 0x7, RZ, 0xc0, !PT ;  /* 0x000000072a2a0812 */ /* 0x000fe400078ec0ff */
[----:B------:R-:W-:Y:S02]  /*1500*/  @!P0 PRMT R39, R39, 0x8880, RZ ;  /* 0x0000888027278816 */ /* 0x000fe400000000ff */
[----:B------:R-:W-:Y:S02]  /*1510*/  @!P0 LOP3.LUT R16, R49, R16, R37, 0xf4, !PT ;  /* 0x0000001031108212 */ /* 0x000fe400078ef425 */
[----:B------:R-:W-:Y:S01]  /*1520*/  @P0 I2F.F16 R42, R42 ;  /* 0x0000002a002a0306 */ /* 0x000fe20000200c00 */
[----:B------:R-:W-:Y:S01]  /*1530*/  @P0 SHF.R.S32.HI R17, RZ, R33, R26 ;  /* 0x00000021ff110219 */ /* 0x000fe2000001141a */
[----:B------:R-:W-:Y:S01]  /*1540*/  @!P0 IMAD.MOV.U32 R26, RZ, RZ, R39 ;  /* 0x000000ffff1a8224 */ /* 0x000fe200078e0027 */
[-C--:B------:R-:W-:Y:S02]  /*1550*/  @!P0 SHF.L.U32 R41, R41, R34.reuse, RZ ;  /* 0x0000002229298219 */ /* 0x080fe400000006ff */
[----:B------:R-:W-:-:S03]  /*1560*/  @!P0 SHF.L.U32 R27, R27, R34, RZ ;  /* 0x000000221b1b8219 */ /* 0x000fc600000006ff */
[----:B------:R2:W3:Y:S01]  /*1570*/  @!P0 I2F.F16 R42, R16 ;  /* 0x00000010002a8306 */ /* 0x0004e20000200c00 */
[-C--:B------:R-:W-:Y:S02]  /*1580*/  @P0 SHF.R.S32.HI R18, RZ, R33.reuse, R18 ;  /* 0x00000021ff120219 */ /* 0x080fe40000011412 */
[----:B------:R-:W-:Y:S02]  /*1590*/  @!P0 LOP3.LUT R41, R41, 0x6, RZ, 0xc0, !PT ;  /* 0x0000000629298812 */ /* 0x000fe400078ec0ff */
[-C--:B------:R-:W-:Y:S02]  /*15a0*/  @!P0 SHF.R.S32.HI R26, RZ, R33.reuse, R26 ;  /* 0x00000021ff1a8219 */ /* 0x080fe4000001141a */
[----:B--2---:R-:W-:Y:S02]  /*15b0*/  @!P0 PRMT R16, R23, 0x8880, RZ ;  /* 0x0000888017108816 */ /* 0x004fe400000000ff */
[----:B------:R-:W-:Y:S02]  /*15c0*/  @!P0 LOP3.LUT R27, R27, 0x6, RZ, 0xc0, !PT ;  /* 0x000000061b1b8812 */ /* 0x000fe400078ec0ff */
[----:B------:R-:W-:-:S02]  /*15d0*/  @!P0 SHF.R.S32.HI R16, RZ, R33, R16 ;  /* 0x00000021ff108219 */ /* 0x000fc40000011410 */
[----:B------:R-:W-:Y:S02]  /*15e0*/  @P0 LOP3.LUT R18, R18, 0x7, RZ, 0xc0, !PT ;  /* 0x0000000712120812 */ /* 0x000fe400078ec0ff */
[----:B------:R-:W-:Y:S02]  /*15f0*/  @P0 LOP3.LUT R17, R17, 0x7, RZ, 0xc0, !PT ;  /* 0x0000000711110812 */ /* 0x000fe400078ec0ff */
[--C-:B------:R-:W-:Y:S02]  /*1600*/  @!P0 LOP3.LUT R26, R41, R26, R37.reuse, 0xf4, !PT ;  /* 0x0000001a291a8212 */ /* 0x100fe400078ef425 */
[----:B------:R-:W-:Y:S01]  /*1610*/  @!P0 LOP3.LUT R27, R27, R16, R37, 0xf4, !PT ;  /* 0x000000101b1b8212 */ /* 0x000fe200078ef425 */
[----:B------:R-:W-:Y:S01]  /*1620*/  @P0 I2F.F16 R24, R44 ;  /* 0x0000002c00180306 */ /* 0x000fe20000200c00 */
[----:B------:R-:W-:-:S07]  /*1630*/  MOV R41, 0x400 ;  /* 0x0000040000297802 */ /* 0x000fce0000000f00 */
[----:B------:R-:W-:Y:S01]  /*1640*/  @P0 I2F.F16 R18, R18 ;  /* 0x0000001200120306 */ /* 0x000fe20000200c00 */
[----:B------:R-:W-:-:S07]  /*1650*/  VIADD R45, R41, 0x1b00 ;  /* 0x00001b00292d7836 */ /* 0x000fce0000000000 */
[----:B------:R-:W-:Y:S08]  /*1660*/  @P0 I2F.F16 R19, R17 ;  /* 0x0000001100130306 */ /* 0x000ff00000200c00 */
[----:B------:R-:W2:Y:S08]  /*1670*/  @!P0 I2F.F16 R24, R51 ;  /* 0x0000003300188306 */ /* 0x000eb00000200c00 */
[----:B------:R-:W4:Y:S08]  /*1680*/  @!P0 I2F.F16 R18, R26 ;  /* 0x0000001a00128306 */ /* 0x000f300000200c00 */
[----:B------:R-:W5:Y:S01]  /*1690*/  @!P0 I2F.F16 R19, R27 ;  /* 0x0000001b00138306 */ /* 0x000f620000200c00 */
[----:B-1----:R-:W-:Y:S01]  /*16a0*/  LEA R45, R40, R45, 0x18 ;  /* 0x0000002d282d7211 */ /* 0x002fe200078ec0ff */
[----:B------:R-:W-:-:S02]  /*16b0*/  IMAD R16, R15, 0x48, R11 ;  /* 0x000000480f107824 */ /* 0x000fc400078e020b */
[-CC-:B---3--:R-:W-:Y:S02]  /*16c0*/  HFMA2 R42, R42.H0_H0, R21.reuse.H0_H0, -R20.reuse.H0_H0 ;  /* 0x200000152a2a7231 */ /* 0x188fe40000140814 */
[-CC-:B--2---:R-:W-:Y:S02]  /*16d0*/  HFMA2 R24, R24.H0_H0, R22.reuse.H0_H0, -R25.reuse.H0_H0 ;  /* 0x2000001618187231 */ /* 0x184fe40000140819 */
[----:B------:R-:W-:Y:S02]  /*16e0*/  IMAD R16, R16, 0x2, R45 ;  /* 0x0000000210107824 */ /* 0x000fe400078e022d */
[----:B----4-:R-:W-:Y:S02]  /*16f0*/  HFMA2 R18, R18.H0_H0, R21.H0_H0, -R20.H0_H0 ;  /* 0x2000001512127231 */ /* 0x010fe40000140814 */
[----:B-----5:R-:W-:Y:S01]  /*1700*/  HFMA2 R19, R19.H0_H0, R22.H0_H0, -R25.H0_H0 ;  /* 0x2000001613137231 */ /* 0x020fe20000140819 */
[----:B------:R2:W-:Y:S04]  /*1710*/  STS.U16 [R16], R42 ;  /* 0x0000002a10007388 */ /* 0x0005e80000000400 */
[----:B------:R2:W-:Y:S04]  /*1720*/  STS.U16 [R16+0x40], R18 ;  /* 0x0000401210007388 */ /* 0x0005e80000000400 */
[----:B------:R2:W-:Y:S04]  /*1730*/  STS.U16 [R16+0x90], R24 ;  /* 0x0000901810007388 */ /* 0x0005e80000000400 */
[----:B------:R2:W-:Y:S01]  /*1740*/  STS.U16 [R16+0xd0], R19 ;  /* 0x0000d01310007388 */ /* 0x0005e20000000400 */
[----:B------:R-:W-:Y:S05]  /*1750*/  @P1 BRA `(.L_x_14) ;  /* 0xfffffff8006c1947 */ /* 0x000fea000383ffff */
[----:B------:R-:W1:Y:S01]  /*1760*/  S2R R39, SR_LANEID ;  /* 0x0000000000277919 */ /* 0x000e620000000000 */
[----:B------:R-:W-:Y:S01]  /*1770*/  IMAD.HI.U32 R4, R43, -0x55555555, RZ ;  /* 0xaaaaaaab2b047827 */ /* 0x000fe200078e00ff */
[----:B------:R-:W-:Y:S01]  /*1780*/  LEA R41, R40, R41, 0x18 ;  /* 0x0000002928297211 */ /* 0x000fe200078ec0ff */
[----:B------:R-:W0:Y:S03]  /*1790*/  LDGDEPBAR ;  /* 0x00000000000079af */ /* 0x000e260000000000 */
[----:B------:R-:W-:-:S05]  /*17a0*/  SHF.R.U32.HI R4, RZ, 0x1, R4 ;  /* 0x00000001ff047819 */ /* 0x000fca0000011604 */
[----:B------:R-:W-:Y:S02]  /*17b0*/  IMAD R4, R4, -0x3, R43 ;  /* 0xfffffffd04047824 */ /* 0x000fe400078e022b */
[----:B------:R-:W-:Y:S02]  /*17c0*/  VIADD R43, R43, 0x1 ;  /* 0x000000012b2b7836 */ /* 0x000fe40000000000 */
[----:B------:R-:W-:-:S03]  /*17d0*/  IMAD R47, R4, 0x900, R41 ;  /* 0x00000900042f7824 */ /* 0x000fc600078e0229 */
[----:B------:R-:W-:Y:S01]  /*17e0*/  ISETP.NE.AND P0, PT, R43, 0x23e, PT ;  /* 0x0000023e2b00780c */ /* 0x000fe20003f05270 */
[----:B------:R-:W-:Y:S01]  /*17f0*/  VIADD R15, R47, 0x40 ;  /* 0x000000402f0f7836 */ /* 0x000fe20000000000 */
[----:B------:R-:W-:-:S04]  /*1800*/  DEPBAR.LE SB0, 0x2 ;  /* 0x000080800000791a */ /* 0x000fc80000000000 */
[--C-:B-1----:R-:W-:Y:S02]  /*1810*/  SHF.R.U32.HI R5, RZ, 0x3, R39.reuse ;  /* 0x00000003ff057819 */ /* 0x102fe40000011627 */
[----:B------:R-:W-:Y:S02]  /*1820*/  SHF.R.U32.HI R7, RZ, 0x4, R39 ;  /* 0x00000004ff077819 */ /* 0x000fe40000011627 */
[----:B------:R-:W-:Y:S01]  /*1830*/  LOP3.LUT R6, R39, 0x7, RZ, 0xc0, !PT ;  /* 0x0000000727067812 */ /* 0x000fe200078ec0ff */
[C---:B------:R-:W-:Y:S02]  /*1840*/  IMAD.SHL.U32 R9, R5.reuse, 0x8, RZ ;  /* 0x0000000805097824 */ /* 0x040fe400078e00ff */
[----:B--2---:R-:W-:Y:S02]  /*1850*/  IMAD.SHL.U32 R42, R5, 0x8, RZ ;  /* 0x00000008052a7824 */ /* 0x004fe400078e00ff */
[----:B------:R-:W-:Y:S01]  /*1860*/  IMAD.SHL.U32 R40, R7, 0x8, RZ ;  /* 0x0000000807287824 */ /* 0x000fe200078e00ff */
[--C-:B------:R-:W-:Y:S01]  /*1870*/  LOP3.LUT R5, R9, 0x8, R6.reuse, 0xe2, !PT ;  /* 0x0000000809057812 */ /* 0x100fe200078ee206 */
[----:B------:R-:W-:Y:S01]  /*1880*/  IMAD R7, R7, 0x8, R6 ;  /* 0x0000000807077824 */ /* 0x000fe200078e0206 */
[----:B------:R-:W-:Y:S01]  /*1890*/  LOP3.LUT R42, R42, 0x8, RZ, 0xe2, !PT ;  /* 0x000000082a2a7812 */ /* 0x000fe200078ee2ff */
[----:B------:R-:W-:-:S02]  /*18a0*/  IMAD R6, R4, 0x1200, R35 ;  /* 0x0000120004067824 */ /* 0x000fc400078e0223 */
[----:B------:R-:W-:Y:S02]  /*18b0*/  IMAD R40, R5, 0x48, R40 ;  /* 0x0000004805287824 */ /* 0x000fe400078e0228 */
[----:B------:R-:W-:Y:S02]  /*18c0*/  IMAD R42, R7, 0x48, R42 ;  /* 0x00000048072a7824 */ /* 0x000fe400078e022a */
[----:B------:R-:W-:Y:S02]  /*18d0*/  IMAD R49, R6, 0x2, R45 ;  /* 0x0000000206317824 */ /* 0x000fe400078e022d */
[----:B------:R-:W-:Y:S01]  /*18e0*/  IMAD.U32 R20, R40, 0x2, R47 ;  /* 0x0000000228147824 */ /* 0x000fe200078e002f */
[----:B------:R-:W-:Y:S01]  /*18f0*/  BAR.SYNC.DEFER_BLOCKING 0x0 ;  /* 0x0000000000007b1d */ /* 0x000fe20000010000 */
[----:B------:R-:W-:Y:S02]  /*1900*/  IMAD.U32 R26, R42, 0x2, R49 ;  /* 0x000000022a1a7824 */ /* 0x000fe400078e0031 */
[----:B------:R-:W-:-:S02]  /*1910*/  VIADD R5, R47, 0x20 ;  /* 0x000000202f057836 */ /* 0x000fc40000000000 */
[C---:B------:R-:W-:Y:S02]  /*1920*/  VIADD R7, R49.reuse, 0x20 ;  /* 0x0000002031077836 */ /* 0x040fe40000000000 */
[----:B------:R-:W-:Y:S02]  /*1930*/  IMAD.U32 R5, R40, 0x2, R5 ;  /* 0x0000000228057824 */ /* 0x000fe400078e0005 */
[----:B------:R-:W-:Y:S02]  /*1940*/  IMAD.U32 R8, R42, 0x2, R7 ;  /* 0x000000022a087824 */ /* 0x000fe400078e0007 */
[----:B------:R-:W-:Y:S02]  /*1950*/  VIADD R17, R49, 0x40 ;  /* 0x0000004031117836 */ /* 0x000fe40000000000 */
[----:B------:R-:W-:Y:S02]  /*1960*/  IMAD.U32 R15, R40, 0x2, R15 ;  /* 0x00000002280f7824 */ /* 0x000fe400078e000f */
[----:B------:R-:W-:-:S02]  /*1970*/  IMAD.U32 R17, R42, 0x2, R17 ;  /* 0x000000022a117824 */ /* 0x000fc400078e0011 */
[----:B------:R-:W-:Y:S02]  /*1980*/  VIADD R47, R47, 0x60 ;  /* 0x000000602f2f7836 */ /* 0x000fe40000000000 */
[----:B------:R-:W-:Y:S01]  /*1990*/  VIADD R49, R49, 0x60 ;  /* 0x0000006031317836 */ /* 0x000fe20000000000 */
[----:B------:R-:W-:Y:S04]  /*19a0*/  LDSM.16.M88.4 R20, [R20] ;  /* 0x000000001414783b */ /* 0x000fe80000000200 */
[----:B------:R-:W1:Y:S04]  /*19b0*/  LDSM.16.M88.4 R24, [R26] ;  /* 0x000000001a18783b */ /* 0x000e680000000200 */
[----:B------:R-:W-:Y:S04]  /*19c0*/  LDSM.16.M88.4 R4, [R5] ;  /* 0x000000000504783b */ /* 0x000fe80000000200 */
[----:B------:R-:W2:Y:S04]  /*19d0*/  LDSM.16.M88.4 R8, [R8] ;  /* 0x000000000808783b */ /* 0x000ea80000000200 */
[----:B------:R-:W-:Y:S01]  /*19e0*/  LDSM.16.M88.4 R16, [R17] ;  /* 0x000000001110783b */ /* 0x000fe20000000200 */
[C---:B-1----:R-:W-:Y:S03]  /*19f0*/  HMMA.16816.F16 R24, R20.reuse, R24, R12 ;  /* 0x000000181418723c */ /* 0x042fe6000000080c */
[----:B------:R-:W1:Y:S05]  /*1a00*/  LDSM.16.M88.4 R12, [R15] ;  /* 0x000000000f0c783b */ /* 0x000e6a0000000200 */
[----:B------:R-:W-:Y:S01]  /*1a10*/  HMMA.16816.F16 R28, R20, R26, R28 ;  /* 0x0000001a141c723c */ /* 0x000fe2000000081c */
[----:B------:R-:W-:-:S06]  /*1a20*/  IMAD.U32 R20, R40, 0x2, R47 ;  /* 0x0000000228147824 */ /* 0x000fcc00078e002f */
[----:B------:R-:W-:Y:S05]  /*1a30*/  LDSM.16.M88.4 R20, [R20] ;  /* 0x000000001414783b */ /* 0x000fea0000000200 */
[----:B--2---:R-:W-:Y:S01]  /*1a40*/  HMMA.16816.F16 R8, R4, R8, R24 ;  /* 0x000000080408723c */ /* 0x004fe20000000818 */
[----:B------:R-:W-:-:S06]  /*1a50*/  IMAD.U32 R24, R42, 0x2, R49 ;  /* 0x000000022a187824 */ /* 0x000fcc00078e0031 */
[----:B------:R-:W2:Y:S01]  /*1a60*/  LDSM.16.M88.4 R24, [R24] ;  /* 0x000000001818783b */ /* 0x000ea20000000200 */
[----:B------:R-:W-:-:S12]  /*1a70*/  HMMA.16816.F16 R10, R4, R10, R28 ;  /* 0x0000000a040a723c */ /* 0x000fd8000000081c */
[C---:B-1----:R-:W-:Y:S08]  /*1a80*/  HMMA.16816.F16 R8, R12.reuse, R16, R8 ;  /* 0x000000100c08723c */ /* 0x042ff00000000808 */
[----:B------:R-:W-:-:S12]  /*1a90*/  HMMA.16816.F16 R10, R12, R18, R10 ;  /* 0x000000120c0a723c */ /* 0x000fd8000000080a */
[C---:B--2---:R-:W-:Y:S08]  /*1aa0*/  HMMA.16816.F16 R12, R20.reuse, R24, R8 ;  /* 0x00000018140c723c */ /* 0x044ff00000000808 */
[----:B------:R-:W-:Y:S01]  /*1ab0*/  HMMA.16816.F16 R28, R20, R26, R10 ;  /* 0x0000001a141c723c */ /* 0x000fe2000000080a */
[----:B------:R-:W-:-:S04]  /*1ac0*/  NOP ;  /* 0x0000000000007918 */ /* 0x000fc80000000000 */
[----:B------:R-:W-:-:S15]  /*1ad0*/  @P0 BRA `(.L_x_15) ;  /* 0xfffffff400140947 */ /* 0x000fde000383ffff */
[----:B------:R-:W-:-:S04]  /*1ae0*/  DEPBAR.LE SB0, 0x1 ;  /* 0x000080400000791a */ /* 0x000fc80000000000 */
[----:B------:R-:W-:Y:S01]  /*1af0*/  IMAD R0, R0, 0x900, R45 ;  /* 0x0000090000007824 */ /* 0x000fe200078e022d */
[----:B------:R-:W-:Y:S01]  /*1b00*/  LOP3.LUT R2, R39, 0x3, RZ, 0xc0, !PT ;  /* 0x0000000327027812 */ /* 0x000fe200078ec0ff */
[C---:B------:R-:W-:Y:S02]  /*1b10*/  VIADD R3, R41.reuse, 0x900 ;  /* 0x0000090029037836 */ /* 0x040fe40000000000 */
[----:B------:R-:W-:Y:S02]  /*1b20*/  VIADD R5, R0, 0x2400 ;  /* 0x0000240000057836 */ /* 0x000fe40000000000 */
[----:B------:R-:W-:Y:S01]  /*1b30*/  IMAD.U32 R24, R40, 0x2, R3 ;  /* 0x0000000228187824 */ /* 0x000fe200078e0003 */
[----:B------:R-:W-:Y:S01]  /*1b40*/  BAR.SYNC.DEFER_BLOCKING 0x0 ;  /* 0x0000000000007b1d */ /* 0x000fe20000010000 */
[----:B------:R-:W-:Y:S02]  /*1b50*/  IMAD.U32 R32, R42, 0x2, R5 ;  /* 0x000000022a207824 */ /* 0x000fe400078e0005 */
[----:B------:R-:W-:-:S02]  /*1b60*/  VIADD R3, R41, 0x920 ;  /* 0x0000092029037836 */ /* 0x000fc40000000000 */
[----:B------:R-:W-:Y:S02]  /*1b70*/  VIADD R5, R0, 0x2420 ;  /* 0x0000242000057836 */ /* 0x000fe40000000000 */
[----:B------:R-:W-:Y:S02]  /*1b80*/  IMAD.U32 R20, R40, 0x2, R3 ;  /* 0x0000000228147824 */ /* 0x000fe400078e0003 */
[----:B------:R-:W-:Y:S02]  /*1b90*/  IMAD.U32 R16, R42, 0x2, R5 ;  /* 0x000000022a107824 */ /* 0x000fe400078e0005 */
[----:B------:R-:W-:Y:S02]  /*1ba0*/  VIADD R3, R41, 0x940 ;  /* 0x0000094029037836 */ /* 0x000fe40000000000 */
[----:B------:R-:W-:Y:S02]  /*1bb0*/  VIADD R5, R0, 0x2440 ;  /* 0x0000244000057836 */ /* 0x000fe40000000000 */
[----:B------:R-:W-:-:S02]  /*1bc0*/  IMAD.U32 R4, R40, 0x2, R3 ;  /* 0x0000000228047824 */ /* 0x000fc400078e0003 */
[----:B------:R-:W-:Y:S02]  /*1bd0*/  IMAD.U32 R8, R42, 0x2, R5 ;  /* 0x000000022a087824 */ /* 0x000fe400078e0005 */
[----:B------:R-:W-:Y:S01]  /*1be0*/  VIADD R3, R41, 0x960 ;  /* 0x0000096029037836 */ /* 0x000fe20000000000 */
[----:B------:R-:W-:Y:S04]  /*1bf0*/  LDSM.16.M88.4 R24, [R24] ;  /* 0x000000001818783b */ /* 0x000fe80000000200 */
[----:B------:R-:W1:Y:S04]  /*1c00*/  LDSM.16.M88.4 R32, [R32] ;  /* 0x000000002020783b */ /* 0x000e680000000200 */
[----:B------:R-:W-:Y:S04]  /*1c10*/  LDSM.16.M88.4 R20, [R20] ;  /* 0x000000001414783b */ /* 0x000fe80000000200 */
[----:B------:R-:W2:Y:S04]  /*1c20*/  LDSM.16.M88.4 R16, [R16] ;  /* 0x000000001010783b */ /* 0x000ea80000000200 */
[----:B------:R-:W-:Y:S04]  /*1c30*/  LDSM.16.M88.4 R4, [R4] ;  /* 0x000000000404783b */ /* 0x000fe80000000200 */
[----:B------:R-:W3:Y:S01]  /*1c40*/  LDSM.16.M88.4 R8, [R8] ;  /* 0x000000000808783b */ /* 0x000ee20000000200 */
[----:B-1----:R-:W-:Y:S01]  /*1c50*/  HMMA.16816.F16 R32, R24, R32, R12 ;  /* 0x000000201820723c */ /* 0x002fe2000000080c */
[----:B------:R-:W-:-:S02]  /*1c60*/  VIADD R13, R0, 0x2460 ;  /* 0x00002460000d7836 */ /* 0x000fc40000000000 */
[----:B------:R-:W-:Y:S02]  /*1c70*/  IMAD.U32 R12, R40, 0x2, R3 ;  /* 0x00000002280c7824 */ /* 0x000fe400078e0003 */
[----:B------:R-:W-:-:S03]  /*1c80*/  VIADD R3, R41, 0x1200 ;  /* 0x0000120029037836 */ /* 0x000fc60000000000 */
[----:B------:R-:W-:Y:S01]  /*1c90*/  HMMA.16816.F16 R34, R24, R34, R28 ;  /* 0x000000221822723c */ /* 0x000fe2000000081c */
[----:B------:R-:W-:Y:S02]  /*1ca0*/  IMAD.U32 R24, R42, 0x2, R13 ;  /* 0x000000022a187824 */ /* 0x000fe400078e000d */
[----:B------:R-:W-:Y:S04]  /*1cb0*/  LDSM.16.M88.4 R12, [R12] ;  /* 0x000000000c0c783b */ /* 0x000fe80000000200 */
[----:B------:R-:W1:Y:S01]  /*1cc0*/  LDSM.16.M88.4 R24, [R24] ;  /* 0x000000001818783b */ /* 0x000e620000000200 */
[----:B------:R-:W-:-:S04]  /*1cd0*/  DEPBAR.LE SB0, 0x0 ;  /* 0x000080000000791a */ /* 0x000fc80000000000 */
[C---:B--2---:R-:W-:Y:S08]  /*1ce0*/  HMMA.16816.F16 R16, R20.reuse, R16, R32 ;  /* 0x000000101410723c */ /* 0x044ff00000000820 */
[----:B------:R-:W-:Y:S01]  /*1cf0*/  HMMA.16816.F16 R34, R20, R18, R34 ;  /* 0x000000121422723c */ /* 0x000fe20000000822 */
[----:B------:R-:W-:-:S04]  /*1d00*/  VIADD R19, R0, 0x4800 ;  /* 0x0000480000137836 */ /* 0x000fc80000000000 */
[----:B------:R-:W-:Y:S01]  /*1d10*/  IMAD.U32 R20, R42, 0x2, R19 ;  /* 0x000000022a147824 */ /* 0x000fe200078e0013 */
[----:B------:R-:W-:Y:S06]  /*1d20*/  BAR.SYNC.DEFER_BLOCKING 0x0 ;  /* 0x0000000000007b1d */ /* 0x000fec0000010000 */
[----:B---3--:R-:W-:Y:S01]  /*1d30*/  HMMA.16816.F16 R8, R4, R8, R16 ;  /* 0x000000080408723c */ /* 0x008fe20000000810 */
[----:B------:R-:W-:Y:S02]  /*1d40*/  IMAD.U32 R16, R40, 0x2, R3 ;  /* 0x0000000228107824 */ /* 0x000fe400078e0003 */
[----:B------:R-:W-:-:S05]  /*1d50*/  VIADD R3, R41, 0x1220 ;  /* 0x0000122029037836 */ /* 0x000fca0000000000 */
[----:B------:R-:W-:Y:S01]  /*1d60*/  HMMA.16816.F16 R34, R4, R10, R34 ;  /* 0x0000000a0422723c */ /* 0x000fe20000000822 */
[----:B------:R-:W-:Y:S02]  /*1d70*/  VIADD R5, R0, 0x4820 ;  /* 0x0000482000057836 */ /* 0x000fe40000000000 */
[----:B------:R-:W-:Y:S02]  /*1d80*/  IMAD.U32 R4, R40, 0x2, R3 ;  /* 0x0000000228047824 */ /* 0x000fe400078e0003 */
[----:B------:R-:W-:Y:S02]  /*1d90*/  IMAD.U32 R10, R42, 0x2, R5 ;  /* 0x000000022a0a7824 */ /* 0x000fe400078e0005 */
[C---:B------:R-:W-:Y:S02]  /*1da0*/  VIADD R3, R41.reuse, 0x1240 ;  /* 0x0000124029037836 */ /* 0x040fe40000000000 */
[----:B------:R-:W-:Y:S01]  /*1db0*/  VIADD R41, R41, 0x1260 ;  /* 0x0000126029297836 */ /* 0x000fe20000000000 */
[----:B------:R-:W-:Y:S02]  /*1dc0*/  LDSM.16.M88.4 R16, [R16] ;  /* 0x000000001010783b */ /* 0x000fe40000000200 */
[C---:B-1----:R-:W-:Y:S02]  /*1dd0*/  HMMA.16816.F16 R24, R12.reuse, R24, R8 ;  /* 0x000000180c18723c */ /* 0x042fe40000000808 */
[----:B------:R-:W1:Y:S04]  /*1de0*/  LDSM.16.M88.4 R20, [R20] ;  /* 0x000000001414783b */ /* 0x000e680000000200 */
[----:B------:R-:W-:Y:S02]  /*1df0*/  LDSM.16.M88.4 R4, [R4] ;  /* 0x000000000404783b */ /* 0x000fe40000000200 */
[----:B------:R-:W-:Y:S01]  /*1e00*/  HMMA.16816.F16 R34, R12, R26, R34 ;  /* 0x0000001a0c22723c */ /* 0x000fe20000000822 */
[----:B------:R-:W-:Y:S01]  /*1e10*/  VIADD R13, R0, 0x4840 ;  /* 0x00004840000d7836 */ /* 0x000fe20000000000 */
[----:B------:R-:W2:Y:S01]  /*1e20*/  LDSM.16.M88.4 R8, [R10] ;  /* 0x000000000a08783b */ /* 0x000ea20000000200 */
[----:B------:R-:W-:-:S02]  /*1e30*/  IMAD.U32 R12, R40, 0x2, R3 ;  /* 0x00000002280c7824 */ /* 0x000fc400078e0003 */
[----:B------:R-:W-:Y:S02]  /*1e40*/  IMAD.U32 R26, R42, 0x2, R13 ;  /* 0x000000022a1a7824 */ /* 0x000fe400078e000d */
[----:B------:R-:W-:Y:S02]  /*1e50*/  VIADD R3, R0, 0x4860 ;  /* 0x0000486000037836 */ /* 0x000fe40000000000 */
[----:B------:R-:W-:Y:S03]  /*1e60*/  LDSM.16.M88.4 R12, [R12] ;  /* 0x000000000c0c783b */ /* 0x000fe60000000200 */
[C---:B-1----:R-:W-:Y:S01]  /*1e70*/  HMMA.16816.F16 R20, R16.reuse, R20, R24 ;  /* 0x000000141014723c */ /* 0x042fe20000000818 */
[----:B------:R-:W1:Y:S07]  /*1e80*/  LDSM.16.M88.4 R24, [R26] ;  /* 0x000000001a18783b */ /* 0x000e6e0000000200 */
[----:B------:R-:W-:Y:S01]  /*1e90*/  HMMA.16816.F16 R34, R16, R22, R34 ;  /* 0x000000161022723c */ /* 0x000fe20000000822 */
[----:B------:R-:W-:-:S02]  /*1ea0*/  IMAD.U32 R16, R40, 0x2, R41 ;  /* 0x0000000228107824 */ /* 0x000fc400078e0029 */
[----:B------:R-:W-:Y:S02]  /*1eb0*/  IMAD.U32 R22, R42, 0x2, R3 ;  /* 0x000000022a167824 */ /* 0x000fe400078e0003 */
[----:B------:R-:W3:Y:S02]  /*1ec0*/  S2R R3, SR_CTAID.Y ;  /* 0x0000000000037919 */ /* 0x000ee40000002600 */
[----:B------:R-:W-:Y:S05]  /*1ed0*/  LDSM.16.M88.4 R16, [R16] ;  /* 0x000000001010783b */ /* 0x000fea0000000200 */
[C---:B--2---:R-:W-:Y:S01]  /*1ee0*/  HMMA.16816.F16 R8, R4.reuse, R8, R20 ;  /* 0x000000080408723c */ /* 0x044fe20000000814 */
[----:B------:R-:W2:Y:S07]  /*1ef0*/  LDSM.16.M88.4 R20, [R22] ;  /* 0x000000001614783b */ /* 0x000eae0000000200 */
[----:B------:R-:W-:Y:S01]  /*1f00*/  HMMA.16816.F16 R10, R4, R10, R34 ;  /* 0x0000000a040a723c */ /* 0x000fe20000000822 */
[----:B------:R-:W4:Y:S01]  /*1f10*/  LDC.64 R6, c[0x0][0x3a0] ;  /* 0x0000e800ff067b82 */ /* 0x000f220000000a00 */
[----:B------:R-:W-:-:S10]  /*1f20*/  SHF.R.U32.HI R5, RZ, 0x2, R39 ;  /* 0x00000002ff057819 */ /* 0x000fd40000011627 */
[C---:B-1----:R-:W-:Y:S08]  /*1f30*/  HMMA.16816.F16 R8, R12.reuse, R24, R8 ;  /* 0x000000180c08723c */ /* 0x042ff00000000808 */
[----:B------:R-:W-:Y:S01]  /*1f40*/  HMMA.16816.F16 R10, R12, R26, R10 ;  /* 0x0000001a0c0a723c */ /* 0x000fe2000000080a */
[----:B---3--:R-:W-:Y:S02]  /*1f50*/  IMAD R13, R3, 0x24000, R36 ;  /* 0x00024000030d7824 */ /* 0x008fe400078e0224 */
[----:B------:R-:W-:-:S02]  /*1f60*/  IMAD.MOV.U32 R3, RZ, RZ, RZ ;  /* 0x000000ffff037224 */ /* 0x000fc400078e00ff */
[----:B------:R-:W-:-:S04]  /*1f70*/  IMAD.WIDE.U32 R4, R5, 0x1200, R2 ;  /* 0x0000120005047825 */ /* 0x000fc800078e0002 */
[----:B----4-:R-:W-:-:S03]  /*1f80*/  IMAD.WIDE.U32 R2, R13, 0x2, R6 ;  /* 0x000000020d027825 */ /* 0x010fc600078e0006 */
[----:B--2---:R-:W-:Y:S01]  /*1f90*/  HMMA.16816.F16 R8, R16, R20, R8 ;  /* 0x000000141008723c */ /* 0x004fe20000000808 */
[----:B------:R-:W-:-:S07]  /*1fa0*/  LEA R2, P0, R4, R2, 0x2 ;  /* 0x0000000204027211 */ /* 0x000fce00078010ff */
[----:B------:R-:W-:Y:S01]  /*1fb0*/  HMMA.16816.F16 R10, R16, R22, R10 ;  /* 0x00000016100a723c */ /* 0x000fe2000000080a */
[----:B------:R-:W-:-:S10]  /*1fc0*/  LEA.HI.X R3, R4, R3, R5, 0x2, P0 ;  /* 0x0000000304037211 */ /* 0x000fd400000f1405 */
[----:B------:R-:W-:Y:S04]  /*1fd0*/  STG.E desc[UR6][R2.64], R8 ;  /* 0x0000000802007986 */ /* 0x000fe8000c101906 */
[----:B------:R-:W-:Y:S04]  /*1fe0*/  STG.E desc[UR6][R2.64+0x24000], R9 ;  /* 0x0240000902007986 */ /* 0x000fe8000c101906 */
[----:B------:R-:W-:Y:S04]  /*1ff0*/  STG.E desc[UR6][R2.64+0x10], R10 ;  /* 0x0000100a02007986 */ /* 0x000fe8000c101906 */
[----:B------:R-:W-:Y:S01]  /*2000*/  STG.E desc[UR6][R2.64+0x24010], R11 ;  /* 0x0240100b02007986 */ /* 0x000fe2000c101906 */
[----:B------:R-:W-:Y:S05]  /*2010*/  EXIT ;  /* 0x000000000000794d */ /* 0x000fea0003800000 */
.L_x_16:
        /* <DEDUP_REMOVED lines=14> */
.L_x_38:


//--------------------- .text._Z56tir_halfxint3_tensorop_128x256x32x1_t0_y2z2_K9216_align8P6__halfPaS0_S0_S0_ --------------------------
	.section	.text._Z56tir_halfxint3_tensorop_128x256x32x1_t0_y2z2_K9216_align8P6__halfPaS0_S0_S0_,"ax",@progbits
	.align	128
        .global         _Z56tir_halfxint3_tensorop_128x256x32x1_t0_y2z2_K9216_align8P6__halfPaS0_S0_S0_
        .type           _Z56tir_halfxint3_tensorop_128x256x32x1_t0_y2z2_K9216_align8P6__halfPaS0_S0_S0_,@function
        .size           _Z56tir_halfxint3_tensorop_128x256x32x1_t0_y2z2_K9216_align8P6__halfPaS0_S0_S0_,(.L_x_39 - _Z56tir_halfxint3_tensorop_128x256x32x1_t0_y2z2_K9216_align8P6__halfPaS0_S0_S0_)
        .other          _Z56tir_halfxint3_tensorop_128x256x32x1_t0_y2z2_K9216_align8P6__halfPaS0_S0_S0_,@"STO_CUDA_ENTRY STV_DEFAULT"
_Z56tir_halfxint3_tensorop_128x256x32x1_t0_y2z2_K9216_align8P6__halfPaS0_S0_S0_:
.text._Z56tir_halfxint3_tensorop_128x256x32x1_t0_y2z2_K9216_align8P6__halfPaS0_S0_S0_:
[----:B------:R-:W-:Y:S01]  /*0000*/  LDC R1, c[0x0][0x37c] ;  /* 0x0000df00ff017b82 */ /* 0x000fe20000000800 */
[----:B------:R-:W0:Y:S01]  /*0010*/  S2R R6, SR_TID.Z ;  /* 0x0000000000067919 */ /* 0x000e220000002300 */
[----:B------:R-:W-:Y:S01]  /*0020*/  MOV R0, 0x400 ;  /* 0x0000040000007802 */ /* 0x000fe20000000f00 */
[----:B------:R-:W-:Y:S01]  /*0030*/  IMAD.MOV.U32 R195, RZ, RZ, -0x1 ;  /* 0xffffffffffc37424 */ /* 0x000fe200078e00ff */
[----:B------:R-:W-:Y:S01]  /*0040*/  CS2R R32, SRZ ;  /* 0x0000000000207805 */ /* 0x000fe2000001ff00 */
[----:B------:R-:W1:Y:S01]  /*0050*/  S2R R7, SR_TID.Y ;  /* 0x0000000000077919 */ /* 0x000e620000002200 */
[----:B------:R-:W-:Y:S01]  /*0060*/  CS2R R72, SRZ ;  /* 0x0000000000487805 */ /* 0x000fe2000001ff00 */
[----:B------:R-:W-:Y:S01]  /*0070*/  VIADD R2, R0, 0x2800 ;  /* 0x0000280000027836 */ /* 0x000fe20000000000 */
[----:B------:R-:W-:Y:S01]  /*0080*/  CS2R R34, SRZ ;  /* 0x0000000000227805 */ /* 0x000fe2000001ff00 */
[----:B------:R-:W1:Y:S01]  /*0090*/  S2R R8, SR_CTAID.Y ;  /* 0x0000000000087919 */ /* 0x000e620000002600 */
[----:B------:R-:W-:-:S02]  /*00a0*/  CS2R R36, SRZ ;  /* 0x0000000000247805 */ /* 0x000fc4000001ff00 */
[----:B------:R-:W-:Y:S02]  /*00b0*/  CS2R R70, SRZ ;  /* 0x0000000000467805 */ /* 0x000fe4000001ff00 */
[----:B------:R-:W-:Y:S01]  /*00c0*/  CS2R R124, SRZ ;  /* 0x00000000007c7805 */ /* 0x000fe2000001ff00 */
[----:B------:R-:W2:Y:S01]  /*00d0*/  S2R R5, SR_CgaCtaId ;  /* 0x0000000000057919 */ /* 0x000ea20000008800 */
[----:B------:R-:W-:Y:S02]  /*00e0*/  CS2R R118, SRZ ;  /* 0x0000000000767805 */ /* 0x000fe4000001ff00 */
[----:B------:R-:W-:Y:S02]  /*00f0*/  CS2R R116, SRZ ;  /* 0x0000000000747805 */ /* 0x000fe4000001ff00 */
[----:B------:R-:W-:Y:S01]  /*0100*/  CS2R R128, SRZ ;  /* 0x0000000000807805 */ /* 0x000fe2000001ff00 */
[----:B------:R-:W3:Y:S01]  /*0110*/  S2R R198, SR_TID.X ;  /* 0x0000000000c67919 */ /* 0x000ee20000002100 */
[----:B------:R-:W-:-:S02]  /*0120*/  CS2R R130, SRZ ;  /* 0x0000000000827805 */ /* 0x000fc4000001ff00 */
[----:B------:R-:W-:Y:S02]  /*0130*/  CS2R R132, SRZ ;  /* 0x0000000000847805 */ /* 0x000fe4000001ff00 */
[----:B------:R-:W-:Y:S01]  /*0140*/  CS2R R146, SRZ ;  /* 0x0000000000927805 */ /* 0x000fe2000001ff00 */
[----:B------:R-:W4:Y:S01]  /*0150*/  S2R R10, SR_CTAID.X ;  /* 0x00000000000a7919 */ /* 0x000f220000002500 */
        /* <DEDUP_REMOVED lines=10> */
[----:B------:R-:W-:Y:S01]  /*0200*/  CS2R R18, SRZ ;  /* 0x0000000000127805 */ /* 0x000fe2000001ff00 */
[----:B0-----:R-:W-:Y:S01]  /*0210*/  IMAD R3, R6, 0xa00, RZ ;  /* 0x00000a0006037824 */ /* 0x001fe200078e02ff */
[----:B------:R-:W-:Y:S02]  /*0220*/  CS2R R16, SRZ ;  /* 0x0000000000107805 */ /* 0x000fe4000001ff00 */
[----:B------:R-:W-:Y:S02]  /*0230*/  CS2R R14, SRZ ;  /* 0x00000000000e7805 */ /* 0x000fe4000001ff00 */
[----:B------:R-:W-:Y:S02]  /*0240*/  CS2R R12, SRZ ;  /* 0x00000000000c7805 */ /* 0x000fe4000001ff00 */
[----:B------:R-:W-:Y:S02]  /*0250*/  CS2R R38, SRZ ;  /* 0x0000000000267805 */ /* 0x000fe4000001ff00 */
[----:B------:R-:W-:-:S02]  /*0260*/  CS2R R40, SRZ ;  /* 0x0000000000287805 */ /* 0x000fc4000001ff00 */
[----:B------:R-:W-:Y:S02]  /*0270*/  CS2R R42, SRZ ;  /* 0x00000000002a7805 */ /* 0x000fe4000001ff00 */
[----:B------:R-:W-:Y:S01]  /*0280*/  CS2R R44, SRZ ;  /* 0x00000000002c7805 */ /* 0x000fe2000001ff00 */
[----:B-1----:R-:W-:Y:S01]  /*0290*/  IMAD R8, R8, 0x2, R7 ;  /* 0x0000000208087824 */ /* 0x002fe200078e0207 */
[----:B------:R-:W-:Y:S02]  /*02a0*/  CS2R R46, SRZ ;  /* 0x00000000002e7805 */ /* 0x000fe4000001ff00 */
[----:B------:R-:W-:Y:S02]  /*02b0*/  CS2R R48, SRZ ;  /* 0x0000000000307805 */ /* 0x000fe4000001ff00 */
[----:B------:R-:W-:Y:S02]  /*02c0*/  CS2R R50, SRZ ;  /* 0x0000000000327805 */ /* 0x000fe4000001ff00 */
[C---:B--2---:R-:W-:Y:S01]  /*02d0*/  LEA R4, R5.reuse, R0, 0x18 ;  /* 0x0000000005047211 */ /* 0x044fe200078ec0ff */
[----:B------:R-:W-:Y:S01]  /*02e0*/  IMAD R203, R8, 0x90000, RZ ;  /* 0x0009000008cb7824 */ /* 0x000fe200078e02ff */
[----:B------:R-:W-:-:S02]  /*02f0*/  LEA R188, R5, R2, 0x18 ;  /* 0x0000000205bc7211 */ /* 0x000fc400078ec0ff */
[----:B------:R-:W-:Y:S02]  /*0300*/  CS2R R8, SRZ ;  /* 0x0000000000087805 */ /* 0x000fe4000001ff00 */
[----:B---3--:R-:W-:Y:S01]  /*0310*/  SHF.R.U32.HI R0, RZ, 0x2, R198 ;  /* 0x00000002ff007819 */ /* 0x008fe200000116c6 */
[----:B------:R-:W-:Y:S01]  /*0320*/  IMAD.SHL.U32 R2, R198, 0x8, RZ ;  /* 0x00000008c6027824 */ /* 0x000fe200078e00ff */
[----:B------:R-:W-:Y:S01]  /*0330*/  LOP3.LUT R192, R3, R198, RZ, 0xfc, !PT ;  /* 0x000000c603c07212 */ /* 0x000fe200078efcff */
[----:B------:R-:W-:Y:S01]  /*0340*/  IMAD R3, R7, 0x2, R6 ;  /* 0x0000000207037824 */ /* 0x000fe200078e0206 */
[----:B------:R-:W-:Y:S01]  /*0350*/  CS2R R52, SRZ ;  /* 0x0000000000347805 */ /* 0x000fe2000001ff00 */
[----:B----4-:R-:W-:Y:S01]  /*0360*/  IMAD R5, R10, 0x2, R7 ;  /* 0x000000020a057824 */ /* 0x010fe200078e0207 */
[----:B------:R-:W-:Y:S01]  /*0370*/  LOP3.LUT R2, R2, 0x18, RZ, 0xc0, !PT ;  /* 0x0000001802027812 */ /* 0x000fe200078ec0ff */
[----:B------:R-:W-:Y:S01]  /*0380*/  IMAD R198, R198, 0x3, RZ ;  /* 0x00000003c6c67824 */ /* 0x000fe200078e02ff */
[----:B------:R-:W-:Y:S01]  /*0390*/  CS2R R54, SRZ ;  /* 0x0000000000367805 */ /* 0x000fe2000001ff00 */
[----:B------:R-:W-:Y:S01]  /*03a0*/  IMAD R191, R3, 0x20, R0 ;  /* 0x0000002003bf7824 */ /* 0x000fe200078e0200 */
[----:B------:R-:W-:Y:S01]  /*03b0*/  CS2R R56, SRZ ;  /* 0x0000000000387805 */ /* 0x000fe2000001ff00 */
[----:B------:R-:W-:Y:S01]  /*03c0*/  IMAD R3, R6, 0x48000, R203 ;  /* 0x0004800006037824 */ /* 0x000fe200078e02cb */
[----:B------:R-:W-:Y:S01]  /*03d0*/  LOP3.LUT R197, R198, 0x7, RZ, 0xc0, !PT ;  /* 0x00000007c6c57812 */ /* 0x000fe200078ec0ff */
[----:B------:R-:W-:Y:S01]  /*03e0*/  IMAD R5, R5, 0x2, R6 ;  /* 0x0000000205057824 */ /* 0x000fe200078e0206 */
[----:B------:R-:W-:Y:S01]  /*03f0*/  CS2R R58, SRZ ;  /* 0x00000000003a7805 */ /* 0x000fe2000001ff00 */
[----:B------:R-:W-:Y:S01]  /*0400*/  IMAD.SHL.U32 R194, R10, 0x100, RZ ;  /* 0x000001000ac27824 */ /* 0x000fe200078e00ff */
[----:B------:R-:W-:Y:S01]  /*0410*/  IADD3 R196, PT, PT, -R197, 0x8, RZ ;  /* 0x00000008c5c47810 */ /* 0x000fe20007ffe1ff */
[----:B------:R-:W-:Y:S01]  /*0420*/  IMAD R3, R0, 0x2400, R3 ;  /* 0x0000240000037824 */ /* 0x000fe200078e0203 */
        /* <DEDUP_REMOVED lines=9> */
[C---:B------:R-:W-:Y:S01]  /*04c0*/  IMAD R190, R7.reuse, 0x1400, R4 ;  /* 0x0000140007be7824 */ /* 0x040fe200078e0204 */
[----:B------:R-:W-:Y:S01]  /*04d0*/  CS2R R64, SRZ ;  /* 0x0000000000407805 */ /* 0x000fe2000001ff00 */
[----:B------:R-:W-:Y:S01]  /*04e0*/  IMAD R193, R6, 0x40, R193 ;  /* 0x0000004006c17824 */ /* 0x000fe200078e02c1 */
[----:B------:R-:W-:Y:S01]  /*04f0*/  CS2R R66, SRZ ;  /* 0x0000000000427805 */ /* 0x000fe2000001ff00 */
[----:B------:R-:W-:Y:S01]  /*0500*/  IMAD R192, R7, 0x1400, R192 ;  /* 0x0000140007c07824 */ /* 0x000fe200078e02c0 */
[----:B------:R-:W-:Y:S01]  /*0510*/  CS2R R6, SRZ ;  /* 0x0000000000067805 */ /* 0x000fe2000001ff00 */
[----:B------:R-:W-:Y:S01]  /*0520*/  IMAD R191, R191, 0x2, R4 ;  /* 0x00000002bfbf7824 */ /* 0x000fe200078e0204 */
[----:B------:R-:W-:Y:S01]  /*0530*/  CS2R R4, SRZ ;  /* 0x0000000000047805 */ /* 0x000fe2000001ff00 */
[----:B------:R-:W-:Y:S01]  /*0540*/  IMAD.IADD R201, R2, 0x1, R3 ;  /* 0x0000000102c97824 */ /* 0x000fe200078e0203 */
[----:B------:R-:W-:Y:S01]  /*0550*/  CS2R R2, SRZ ;  /* 0x0000000000027805 */ /* 0x000fe2000001ff00 */
[----:B------:R-:W-:Y:S01]  /*0560*/  IMAD.MOV.U32 R0, RZ, RZ, RZ ;  /* 0x000000ffff007224 */ /* 0x000fe200078e00ff */
        /* <DEDUP_REMOVED lines=18> */
[----:B------:R-:W-:Y:S01]  /*0690*/  LOP3.LUT R198, R198, 0x6, RZ, 0xc0, !PT ;  /* 0x00000006c6c67812 */ /* 0x000fe200078ec0ff */
[----:B------:R-:W-:Y:S01]  /*06a0*/  VIADD R189, R190, 0xf00 ;  /* 0x00000f00bebd7836 */ /* 0x000fe20000000000 */
[----:B------:R-:W-:Y:S01]  /*06b0*/  SHF.L.U32 R195, R195, R196, RZ ;  /* 0x000000c4c3c37219 */ /* 0x000fe200000006ff */
[C---:B------:R-:W-:Y:S01]  /*06c0*/  VIADD R187, R188.reuse, 0x520 ;  /* 0x00000520bcbb7836 */ /* 0x040fe20000000000 */
[----:B------:R-:W0:Y:S01]  /*06d0*/  LDCU.64 UR6, c[0x0][0x358] ;  /* 0x00006b00ff0677ac */ /* 0x000e220008000a00 */
[----:B------:R-:W-:-:S02]  /*06e0*/  VIADD R186, R188, 0xa20 ;  /* 0x00000a20bcba7836 */ /* 0x000fc40000000000 */
[C---:B------:R-:W-:Y:S02]  /*06f0*/  VIADD R185, R188.reuse, 0xf20 ;  /* 0x00000f20bcb97836 */ /* 0x040fe40000000000 */
[C---:B------:R-:W-:Y:S02]  /*0700*/  VIADD R184, R188.reuse, 0x1920 ;  /* 0x00001920bcb87836 */ /* 0x040fe40000000000 */
[C---:B------:R-:W-:Y:S02]  /*0710*/  VIADD R183, R188.reuse, 0x1e20 ;  /* 0x00001e20bcb77836 */ /* 0x040fe40000000000 */
[----:B------:R-:W-:-:S07]  /*0720*/  VIADD R182, R188, 0x2320 ;  /* 0x00002320bcb67836 */ /* 0x000fce0000000000 */
.L_x_18:
        /* <DEDUP_REMOVED lines=16> */
.L_x_17:
        /* <DEDUP_REMOVED lines=124> */
[----:B------:R-:W-:Y:S04]  /*0ff0*/  BAR.SYNC.DEFER_BLOCKING 0x0 ;  /* 0x0000000000007b1d */ /* 0x000fe80000010000 */
[----:B------:R-:W-:Y:S02]  /*1000*/  ISETP.NE.AND P0, PT, R0, 0x120, PT ;  /* 0x000001200000780c */ /* 0x000fe40003f05270 */
[----:B0-----:R-:W-:-:S02]  /*1010*/  SHF.R.U32.HI R74, RZ, 0x3, R76 ;  /* 0x00000003ff4a7819 */ /* 0x001fc4000001164c */
[----:B------:R-:W-:Y:S02]  /*1020*/  LOP3.LUT R75, R76, 0x7, RZ, 0xc0, !PT ;  /* 0x000000074c4b7812 */ /* 0x000fe400078ec0ff */
[----:B------:R-:W-:Y:S01]  /*1030*/  SHF.R.U32.HI R76, RZ, 0x4, R76 ;  /* 0x00000004ff4c7819 */ /* 0x000fe2000001164c */
[C---:B------:R-:W-:Y:S02]  /*1040*/  IMAD.SHL.U32 R205, R74.reuse, 0x8, RZ ;  /* 0x000000084acd7824 */ /* 0x040fe400078e00ff */
[----:B------:R-:W-:Y:S02]  /*1050*/  IMAD.SHL.U32 R78, R74, 0x8, RZ ;  /* 0x000000084a4e7824 */ /* 0x000fe400078e00ff */
[C-C-:B------:R-:W-:Y:S01]  /*1060*/  IMAD R74, R76.reuse, 0x8, R75.reuse ;  /* 0x000000084c4a7824 */ /* 0x140fe200078e024b */
[----:B------:R-:W-:Y:S01]  /*1070*/  LOP3.LUT R205, R205, 0x8, RZ, 0xe2, !PT ;  /* 0x00000008cdcd7812 */ /* 0x000fe200078ee2ff */
[----:B------:R-:W-:Y:S01]  /*1080*/  IMAD.SHL.U32 R200, R76, 0x8, RZ ;  /* 0x000000084cc87824 */ /* 0x000fe200078e00ff */
[----:B------:R-:W-:-:S03]  /*1090*/  LOP3.LUT R75, R78, 0x8, R75, 0xe2, !PT ;  /* 0x000000084e4b7812 */ /* 0x000fc600078ee24b */
[----:B------:R-:W-:Y:S02]  /*10a0*/  IMAD R205, R74, 0x28, R205 ;  /* 0x000000284acd7824 */ /* 0x000fe400078e02cd */
[C---:B------:R-:W-:Y:S02]  /*10b0*/  VIADD R74, R188.reuse, 0x500 ;  /* 0x00000500bc4a7836 */ /* 0x040fe40000000000 */
[----:B------:R-:W-:Y:S02]  /*10c0*/  IMAD R200, R75, 0x28, R200 ;  /* 0x000000284bc87824 */ /* 0x000fe400078e02c8 */
[----:B------:R-:W-:Y:S02]  /*10d0*/  IMAD.U32 R100, R205, 0x2, R74 ;  /* 0x00000002cd647824 */ /* 0x000fe400078e004a */
[----:B------:R-:W-:Y:S02]  /*10e0*/  VIADD R74, R188, 0xa00 ;  /* 0x00000a00bc4a7836 */ /* 0x000fe40000000000 */
[----:B------:R-:W-:-:S02]  /*10f0*/  IMAD.U32 R140, R200, 0x2, R190 ;  /* 0x00000002c88c7824 */ /* 0x000fc400078e00be */
[C---:B------:R-:W-:Y:S01]  /*1100*/  IMAD.U32 R96, R205.reuse, 0x2, R74 ;  /* 0x00000002cd607824 */ /* 0x040fe200078e004a */
[----:B------:R-:W-:Y:S01]  /*1110*/  LDSM.16.M88.4 R100, [R100] ;  /* 0x000000006464783b */ /* 0x000fe20000000200 */
[----:B------:R-:W-:Y:S02]  /*1120*/  VIADD R74, R188, 0xf00 ;  /* 0x00000f00bc4a7836 */ /* 0x000fe40000000000 */
[----:B------:R-:W-:Y:S01]  /*1130*/  VIADD R75, R190, 0x500 ;  /* 0x00000500be4b7836 */ /* 0x000fe20000000000 */
[----:B------:R-:W0:Y:S01]  /*1140*/  LDSM.16.M88.4 R140, [R140] ;  /* 0x000000008c8c783b */ /* 0x000e220000000200 */
[----:B------:R-:W-:Y:S02]  /*1150*/  IMAD.U32 R92, R205, 0x2, R74 ;  /* 0x00000002cd5c7824 */ /* 0x000fe400078e004a */
[----:B------:R-:W-:Y:S01]  /*1160*/  VIADD R74, R188, 0x1400 ;  /* 0x00001400bc4a7836 */ /* 0x000fe20000000000 */
[----:B------:R-:W1:Y:S01]  /*1170*/  LDSM.16.M88.4 R96, [R96] ;  /* 0x000000006060783b */ /* 0x000e620000000200 */
[----:B------:R-:W-:-:S02]  /*1180*/  IMAD.U32 R112, R200, 0x2, R75 ;  /* 0x00000002c8707824 */ /* 0x000fc400078e004b */
[C---:B------:R-:W-:Y:S01]  /*1190*/  IMAD.U32 R88, R205.reuse, 0x2, R74 ;  /* 0x00000002cd587824 */ /* 0x040fe200078e004a */
[----:B------:R-:W-:Y:S01]  /*11a0*/  LDSM.16.M88.4 R92, [R92] ;  /* 0x000000005c5c783b */ /* 0x000fe20000000200 */
[----:B------:R-:W-:Y:S02]  /*11b0*/  VIADD R74, R188, 0x1900 ;  /* 0x00001900bc4a7836 */ /* 0x000fe40000000000 */
[----:B------:R-:W-:Y:S01]  /*11c0*/  VIADD R75, R190, 0xa00 ;  /* 0x00000a00be4b7836 */ /* 0x000fe20000000000 */
[----:B------:R-:W-:Y:S01]  /*11d0*/  LDSM.16.M88.4 R112, [R112] ;  /* 0x000000007070783b */ /* 0x000fe20000000200 */
[----:B------:R-:W-:Y:S02]  /*11e0*/  IMAD.U32 R76, R205, 0x2, R74 ;  /* 0x00000002cd4c7824 */ /* 0x000fe400078e004a */
[----:B------:R-:W-:Y:S01]  /*11f0*/  VIADD R74, R188, 0x1e00 ;  /* 0x00001e00bc4a7836 */ /* 0x000fe20000000000 */
[----:B------:R-:W2:Y:S01]  /*1200*/  LDSM.16.M88.4 R88, [R88] ;  /* 0x000000005858783b */ /* 0x000ea20000000200 */
[----:B------:R-:W-:-:S02]  /*1210*/  IMAD.U32 R75, R200, 0x2, R75 ;  /* 0x00000002c84b7824 */ /* 0x000fc400078e004b */
[C---:B------:R-:W-:Y:S01]  /*1220*/  IMAD.U32 R74, R205.reuse, 0x2, R74 ;  /* 0x00000002cd4a7824 */ /* 0x040fe200078e004a */
[----:B------:R-:W-:Y:S01]  /*1230*/  LDSM.16.M88.4 R76, [R76] ;  /* 0x000000004c4c783b */ /* 0x000fe20000000200 */
[C---:B------:R-:W-:Y:S02]  /*1240*/  IMAD.U32 R84, R205.reuse, 0x2, R80 ;  /* 0x00000002cd547824 */ /* 0x040fe400078e0050 */
[----:B------:R-:W-:Y:S01]  /*1250*/  IMAD.U32 R104, R205, 0x2, R188 ;  /* 0x00000002cd687824 */ /* 0x000fe200078e00bc */
[----:B------:R-:W-:Y:S04]  /*1260*/  LDSM.16.M88.4 R80, [R74] ;  /* 0x000000004a50783b */ /* 0x000fe80000000200 */
[----:B------:R-:W3:Y:S04]  /*1270*/  LDSM.16.M88.4 R108, [R75] ;  /* 0x000000004b6c783b */ /* 0x000ee80000000200 */
[----:B------:R-:W-:Y:S04]  /*1280*/  LDSM.16.M88.4 R104, [R104] ;  /* 0x000000006868783b */ /* 0x000fe80000000200 */
[----:B------:R-:W-:Y:S01]  /*1290*/  LDSM.16.M88.4 R84, [R84] ;  /* 0x000000005454783b */ /* 0x000fe20000000200 */
[C---:B0-----:R-:W-:Y:S08]  /*12a0*/  HMMA.16816.F16 R152, R140.reuse, R100, R152 ;  /* 0x000000648c98723c */ /* 0x041ff00000000898 */
[C---:B-1----:R-:W-:Y:S08]  /*12b0*/  HMMA.16816.F16 R146, R140.reuse, R96, R146 ;  /* 0x000000608c92723c */ /* 0x042ff00000000892 */
[----:B--2---:R-:W-:Y:S01]  /*12c0*/  HMMA.16816.F16 R170, R140, R88, R116 ;  /* 0x000000588caa723c */ /* 0x004fe20000000874 */
[----:B------:R-:W-:-:S07]  /*12d0*/  IMAD.U32 R116, R200, 0x2, R189 ;  /* 0x00000002c8747824 */ /* 0x000fce00078e00bd */
[----:B------:R-:W-:Y:S01]  /*12e0*/  HMMA.16816.F16 R168, R140, R90, R118 ;  /* 0x0000005a8ca8723c */ /* 0x000fe20000000876 */
[----:B------:R-:W0:Y:S07]  /*12f0*/  LDSM.16.M88.4 R116, [R116] ;  /* 0x000000007474783b */ /* 0x000e2e0000000200 */
[----:B---3--:R-:W-:Y:S01]  /*1300*/  HMMA.16816.F16 R74, R108, R80, R64 ;  /* 0x000000506c4a723c */ /* 0x008fe20000000840 */
[----:B------:R-:W-:Y:S02]  /*1310*/  VIADD R64, R188, 0x20 ;  /* 0x00000020bc407836 */ /* 0x000fe40000000000 */
[----:B------:R-:W-:-:S02]  /*1320*/  VIADD R65, R190, 0x20 ;  /* 0x00000020be417836 */ /* 0x000fc40000000000 */
[----:B------:R-:W-:Y:S02]  /*1330*/  IMAD.U32 R64, R205, 0x2, R64 ;  /* 0x00000002cd407824 */ /* 0x000fe400078e0040 */
[----:B------:R-:W-:Y:S01]  /*1340*/  IMAD.U32 R65, R200, 0x2, R65 ;  /* 0x00000002c8417824 */ /* 0x000fe200078e0041 */
[C---:B------:R-:W-:Y:S08]  /*1350*/  HMMA.16816.F16 R14, R112.reuse, R88, R14 ;  /* 0x00000058700e723c */ /* 0x040ff0000000080e */
[----:B------:R-:W-:Y:S08]  /*1360*/  HMMA.16816.F16 R12, R112, R90, R12 ;  /* 0x0000005a700c723c */ /* 0x000ff0000000080c */
[C---:B------:R-:W-:Y:S08]  /*1370*/  HMMA.16816.F16 R56, R108.reuse, R88, R56 ;  /* 0x000000586c38723c */ /* 0x040ff00000000838 */
[----:B------:R-:W-:Y:S08]  /*1380*/  HMMA.16816.F16 R58, R108, R90, R58 ;  /* 0x0000005a6c3a723c */ /* 0x000ff0000000083a */
[C---:B0-----:R-:W-:Y:S08]  /*1390*/  HMMA.16816.F16 R174, R116.reuse, R88, R174 ;  /* 0x0000005874ae723c */ /* 0x041ff000000008ae */
[----:B------:R-:W-:Y:S01]  /*13a0*/  HMMA.16816.F16 R178, R116, R90, R178 ;  /* 0x0000005a74b2723c */ /* 0x000fe200000008b2 */
[----:B------:R0:W-:Y:S07]  /*13b0*/  LDSM.16.M88.4 R88, [R64] ;  /* 0x000000004058783b */ /* 0x0001ee0000000200 */
[----:B------:R-:W-:Y:S01]  /*13c0*/  HMMA.16816.F16 R164, R140, R104, R164 ;  /* 0x000000688ca4723c */ /* 0x000fe200000008a4 */
[----:B0-----:R-:W-:-:S04]  /*13d0*/  VIADD R64, R188, 0x1420 ;  /* 0x00001420bc407836 */ /* 0x001fc80000000000 */
[----:B------:R-:W-:-:S03]  /*13e0*/  IMAD.U32 R64, R205, 0x2, R64 ;  /* 0x00000002cd407824 */ /* 0x000fc600078e0040 */
        /* <DEDUP_REMOVED lines=44> */
[----:B------:R0:W1:Y:S07]  /*16b0*/  LDSM.16.M88.4 R112, [R65] ;  /* 0x000000004170783b */ /* 0x00006e0000000200 */
        /* <DEDUP_REMOVED lines=17> */
[C---:B------:R-:W-:Y:S01]  /*17d0*/  HMMA.16816.F16 R150, R116.reuse, R98, R150 ;  /* 0x000000627496723c */ /* 0x040fe20000000896 */
[----:B------:R-:W-:Y:S07]  /*17e0*/  LDSM.16.M88.4 R96, [R96] ;  /* 0x000000006060783b */ /* 0x000fee0000000200 */
[C---:B------:R-:W-:Y:S08]  /*17f0*/  HMMA.16816.F16 R156, R116.reuse, R92, R156 ;  /* 0x0000005c749c723c */ /* 0x040ff0000000089c */
[C---:B------:R-:W-:Y:S01]  /*1800*/  HMMA.16816.F16 R162, R116.reuse, R94, R162 ;  /* 0x0000005e74a2723c */ /* 0x040fe200000008a2 */
[----:B------:R-:W0:Y:S04]  /*1810*/  LDSM.16.M88.4 R92, [R64] ;  /* 0x00000000405c783b */ /* 0x000e280000000200 */
[----:B------:R-:W-:Y:S03]  /*1820*/  LDSM.16.M88.4 R64, [R65] ;  /* 0x000000004140783b */ /* 0x000fe60000000200 */
[C---:B------:R-:W-:Y:S01]  /*1830*/  HMMA.16816.F16 R160, R116.reuse, R78, R160 ;  /* 0x0000004e74a0723c */ /* 0x040fe200000008a0 */
[----:B------:R-:W2:Y:S07]  /*1840*/  LDSM.16.M88.4 R76, [R76] ;  /* 0x000000004c4c783b */ /* 0x000eae0000000200 */
[C---:B------:R-:W-:Y:S01]  /*1850*/  HMMA.16816.F16 R158, R116.reuse, R82, R158 ;  /* 0x00000052749e723c */ /* 0x040fe2000000089e */
[----:B------:R-:W3:Y:S07]  /*1860*/  LDSM.16.M88.4 R80, [R80] ;  /* 0x000000005050783b */ /* 0x000eee0000000200 */
[----:B------:R-:W-:Y:S01]  /*1870*/  HMMA.16816.F16 R176, R116, R86, R176 ;  /* 0x0000005674b0723c */ /* 0x000fe200000008b0 */
[----:B------:R-:W4:Y:S07]  /*1880*/  LDSM.16.M88.4 R84, [R84] ;  /* 0x000000005454783b */ /* 0x000f2e0000000200 */
[C---:B-1----:R-:W-:Y:S08]  /*1890*/  HMMA.16816.F16 R164, R112.reuse, R88, R164 ;  /* 0x0000005870a4723c */ /* 0x042ff000000008a4 */
[C---:B------:R-:W-:Y:S08]  /*18a0*/  HMMA.16816.F16 R166, R112.reuse, R90, R166 ;  /* 0x0000005a70a6723c */ /* 0x040ff000000008a6 */
[C---:B0-----:R-:W-:Y:S08]  /*18b0*/  HMMA.16816.F16 R116, R112.reuse, R92, R170 ;  /* 0x0000005c7074723c */ /* 0x041ff000000008aa */
[C---:B--2---:R-:W-:Y:S08]  /*18c0*/  HMMA.16816.F16 R152, R112.reuse, R76, R152 ;  /* 0x0000004c7098723c */ /* 0x044ff00000000898 */
[C---:B------:R-:W-:Y:S08]  /*18d0*/  HMMA.16816.F16 R144, R112.reuse, R78, R144 ;  /* 0x0000004e7090723c */ /* 0x040ff00000000890 */
[C---:B---3--:R-:W-:Y:S08]  /*18e0*/  HMMA.16816.F16 R146, R112.reuse, R80, R146 ;  /* 0x000000507092723c */ /* 0x048ff00000000892 */
[C---:B------:R-:W-:Y:S08]  /*18f0*/  HMMA.16816.F16 R132, R112.reuse, R82, R132 ;  /* 0x000000527084723c */ /* 0x040ff00000000884 */
[C---:B----4-:R-:W-:Y:S08]  /*1900*/  HMMA.16816.F16 R130, R112.reuse, R84, R130 ;  /* 0x000000547082723c */ /* 0x050ff00000000882 */
        /* <DEDUP_REMOVED lines=59> */
[----:B------:R-:W0:Y:S01]  /*1cc0*/  S2R R77, SR_TID.Z ;  /* 0x00000000004d7919 */ /* 0x000e220000002300 */
[----:B------:R-:W1:Y:S01]  /*1cd0*/  LDC.64 R74, c[0x0][0x3a0] ;  /* 0x0000e800ff4a7b82 */ /* 0x000e620000000a00 */
[----:B------:R-:W-:Y:S01]  /*1ce0*/  IMAD.IADD R194, R203, 0x1, R194 ;  /* 0x00000001cbc27824 */ /* 0x000fe200078e02c2 */
[----:B------:R-:W2:Y:S03]  /*1cf0*/  S2R R79, SR_LANEID ;  /* 0x00000000004f7919 */ /* 0x000ea60000000000 */
[----:B0-----:R-:W-:Y:S01]  /*1d00*/  IMAD R77, R77, 0x80, R194 ;  /* 0x000000804d4d7824 */ /* 0x001fe200078e02c2 */
[----:B--2---:R-:W-:-:S03]  /*1d10*/  LOP3.LUT R76, R79, 0x3, RZ, 0xc0, !PT ;  /* 0x000000034f4c7812 */ /* 0x004fc600078ec0ff */
[----:B-1----:R-:W-:Y:S01]  /*1d20*/  IMAD.WIDE.U32 R74, R77, 0x2, R74 ;  /* 0x000000024d4a7825 */ /* 0x002fe200078e004a */
[----:B------:R-:W-:-:S03]  /*1d30*/  SHF.R.U32.HI R79, RZ, 0x2, R79 ;  /* 0x00000002ff4f7819 */ /* 0x000fc6000001164f */
[----:B------:R-:W-:Y:S02]  /*1d40*/  IMAD.MOV.U32 R77, RZ, RZ, RZ ;  /* 0x000000ffff4d7224 */ /* 0x000fe400078e00ff */
[----:B------:R-:W-:-:S03]  /*1d50*/  IMAD.WIDE.U32 R76, R79, 0x1200, R76 ;  /* 0x000012004f4c7825 */ /* 0x000fc600078e004c */
        /* <DEDUP_REMOVED lines=131> */
.L_x_19:
        /* <DEDUP_REMOVED lines=15> */
.L_x_39:


//--------------------- .text._Z55tir_halfxint3_tensorop_64x128x32x3_t0_y1z2_K9216_align8P6__halfPaS0_S0_S0_ --------------------------
	.section	.text._Z55tir_halfxint3_tensorop_64x128x32x3_t0_y1z2_K9216_align8P6__halfPaS0_S0_S0_,"ax",@progbits
	.align	128
        .global         _Z55tir_halfxint3_tensorop_64x128x32x3_t0_y1z2_K9216_align8P6__halfPaS0_S0_S0_
        .type           _Z55tir_halfxint3_tensorop_64x128x32x3_t0_y1z2_K9216_align8P6__halfPaS0_S0_S0_,@function
        .size           _Z55tir_halfxint3_tensorop_64x128x32x3_t0_y1z2_K9216_align8P6__halfPaS0_S0_S0_,(.L_x_40 - _Z55tir_halfxint3_tensorop_64x128x32x3_t0_y1z2_K9216_align8P6__halfPaS0_S0_S0_)
        .other          _Z55tir_halfxint3_tensorop_64x128x32x3_t0_y1z2_K9216_align8P6__halfPaS0_S0_S0_,@"STO_CUDA_ENTRY STV_DEFAULT"
_Z55tir_halfxint3_tensorop_64x128x32x3_t0_y1z2_K9216_align8P6__halfPaS0_S0_S0_:
.text._Z55tir_halfxint3_tensorop_64x128x32x3_t0_y1z2_K9216_align8P6__halfPaS0_S0_S0_:
        /* <DEDUP_REMOVED lines=24> */
[----:B------:R-:W-:-:S02]  /*0180*/  IMAD R49, R49, 0x90000, RZ ;  /* 0x0009000031317824 */ /* 0x000fc400078e02ff */
[----:B------:R-:W-:-:S04]  /*0190*/  IMAD.WIDE.U32 R94, R5, 0x2, R94 ;  /* 0x00000002055e7825 */ /* 0x000fc800078e005e */
[----:B------:R-:W-:Y:S01]  /*01a0*/  IMAD R17, R98, 0x48000, R49 ;  /* 0x0004800062117824 */ /* 0x000fe200078e0231 */
        /* <DEDUP_REMOVED lines=39> */
.L_x_20:
        /* <DEDUP_REMOVED lines=26> */
[----:B------:R-:W-:Y:S02]  /*05c0*/  @P0 IADD3 R10, P1, PT, R10, R21, RZ ;  /* 0x000000150a0a0210 */ /* 0x000fe40007f3e0ff */
[----:B------:R-:W-:-:S03]  /*05d0*/  IADD3 R23, PT, PT, R9, 0x2, RZ ;  /* 0x0000000209177810 */ /* 0x000fc60007ffe0ff */
[----:B------:R-:W-:-:S05]  /*05e0*/  @P0 IMAD.X R11, RZ, RZ, R20, P1 ;  /* 0x000000ffff0b0224 */ /* 0x000fca00008e0614 */
        /* <DEDUP_REMOVED lines=90> */
[----:B------:R-:W-:Y:S01]  /*0b90*/  IADD3 R16, P2, P3, R16, R17, R18 ;  /* 0x0000001110107210 */ /* 0x000fe20007b5e012 */
[----:B------:R-:W0:Y:S01]  /*0ba0*/  LDGDEPBAR ;  /* 0x00000000000079af */ /* 0x000e220000000000 */
[C---:B------:R-:W-:Y:S01]  /*0bb0*/  IADD3 R4, P1, PT, R94.reuse, 0x1400, RZ ;  /* 0x000014005e047810 */ /* 0x040fe20007f3e0ff */
[----:B----4-:R-:W2:Y:S01]  /*0bc0*/  LDC.64 R14, c[0x0][0x398] ;  /* 0x0000e600ff0e7b82 */ /* 0x010ea20000000a00 */
[----:B------:R-:W-:Y:S01]  /*0bd0*/  IADD3.X R7, PT, PT, RZ, RZ, RZ, P2, P3 ;  /* 0x000000ffff077210 */ /* 0x000fe200017e64ff */
[----:B------:R-:W-:Y:S01]  /*0be0*/  IMAD.MOV.U32 R9, RZ, RZ, RZ ;  /* 0x000000ffff097224 */ /* 0x000fe200078e00ff */
[C---:B------:R-:W-:Y:S01]  /*0bf0*/  IADD3 R6, P3, PT, R94.reuse, 0x1680, RZ ;  /* 0x000016805e067810 */ /* 0x040fe20007f7e0ff */
[----:B------:R-:W-:Y:S01]  /*0c00*/  IMAD.X R5, RZ, RZ, R95, P1 ;  /* 0x000000ffff057224 */ /* 0x000fe200008e065f */
[C---:B------:R-:W-:Y:S02]  /*0c10*/  IADD3 R10, P2, PT, R94.reuse, 0x1900, RZ ;  /* 0x000019005e0a7810 */ /* 0x040fe40007f5e0ff */
[----:B------:R-:W-:-:S02]  /*0c20*/  IADD3 R12, P1, PT, R94, 0x1b80, RZ ;  /* 0x00001b805e0c7810 */ /* 0x000fc40007f3e0ff */
        /* <DEDUP_REMOVED lines=24> */
.L_x_21:
        /* <DEDUP_REMOVED lines=99> */
[----:B------:R-:W-:Y:S01]  /*13e0*/  IMAD.IADD R103, R99, 0x1, R2 ;  /* 0x0000000163677824 */ /* 0x000fe200078e0202 */
[----:B------:R-:W-:Y:S01]  /*13f0*/  MOV R127, RZ ;  /* 0x000000ff007f7202 */ /* 0x000fe20000000f00 */
        /* <DEDUP_REMOVED lines=31> */
[----:B------:R-:W-:-:S07]  /*15f0*/  CS2R R66, SRZ ;  /* 0x0000000000427805 */ /* 0x000fce000001ff00 */
.L_x_23:
        /* <DEDUP_REMOVED lines=44> */
.L_x_22:
        /* <DEDUP_REMOVED lines=33> */
[----:B-1----:R-:W-:Y:S01]  /*1ad0*/  @!P0 IMAD.MOV.U32 R6, RZ, RZ, R11 ;  /* 0x000000ffff068224 */ /* 0x002fe200078e000b */
[----:B------:R-:W-:Y:S01]  /*1ae0*/  @!P0 MOV R7, R14 ;  /* 0x0000000e00078202 */ /* 0x000fe20000000f00 */
[----:B------:R-:W-:-:S04]  /*1af0*/  @!P0 IMAD.X R11, RZ, RZ, UR5, P1 ;  /* 0x00000005ff0b8e24 */ /* 0x000fc800088e06ff */
        /* <DEDUP_REMOVED lines=88> */
[C---:B------:R-:W-:Y:S02]  /*2080*/  VIADD R5, R25.reuse, 0x500 ;  /* 0x0000050019057836 */ /* 0x040fe40000000000 */
[----:B------:R-:W-:Y:S02]  /*2090*/  IMAD R27, R6, 0x2, R129 ;  /* 0x00000002061b7824 */ /* 0x000fe400078e0281 */
[C---:B------:R-:W-:Y:S01]  /*20a0*/  VIADD R9, R25.reuse, 0xa00 ;  /* 0x00000a0019097836 */ /* 0x040fe20000000000 */
[----:B------:R-:W-:Y:S01]  /*20b0*/  LEA R8, R48, R5, 0x1 ;  /* 0x0000000530087211 */ /* 0x000fe200078e08ff */
[----:B------:R-:W-:-:S02]  /*20c0*/  VIADD R17, R25, 0xf00 ;  /* 0x00000f0019117836 */ /* 0x000fc40000000000 */
[----:B------:R-:W-:Y:S01]  /*20d0*/  IMAD.U32 R4, R48, 0x2, R25 ;  /* 0x0000000230047824 */ /* 0x000fe200078e0019 */
[----:B------:R-:W-:Y:S01]  /*20e0*/  BAR.SYNC.DEFER_BLOCKING 0x0 ;  /* 0x0000000000007b1d */ /* 0x000fe20000010000 */
[----:B------:R-:W-:Y:S02]  /*20f0*/  IMAD.U32 R20, R50, 0x2, R27 ;  /* 0x0000000232147824 */ /* 0x000fe400078e001b */
        /* <DEDUP_REMOVED lines=40> */
[C---:B------:R-:W-:Y:S01]  /*2380*/  IMAD.U32 R24, R48.reuse, 0x2, R23 ;  /* 0x0000000230187824 */ /* 0x040fe200078e0017 */
[----:B------:R-:W-:Y:S01]  /*2390*/  IADD3 R23, PT, PT, R27, 0x520, RZ ;  /* 0x000005201b177810 */ /* 0x000fe20007ffe0ff */
[----:B------:R-:W-:Y:S01]  /*23a0*/  IMAD.U32 R32, R48, 0x2, R25 ;  /* 0x0000000230207824 */ /* 0x000fe200078e0019 */
[C---:B--2---:R-:W-:Y:S03]  /*23b0*/  HMMA.16816.F16 R124, R4.reuse, R52, R124 ;  /* 0x00000034047c723c */ /* 0x044fe6000000087c */
        /* <DEDUP_REMOVED lines=71> */
[----:B------:R-:W-:Y:S02]  /*2830*/  VIADD R9, R98, 0x3700 ;  /* 0x0000370062097836 */ /* 0x000fe40000000000 */
[----:B------:R-:W-:Y:S02]  /*2840*/  VIADD R7, R3, 0x1900 ;  /* 0x0000190003077836 */ /* 0x000fe40000000000 */
[C---:B------:R-:W-:Y:S02]  /*2850*/  IMAD.U32 R12, R50.reuse, 0x2, R5 ;  /* 0x00000002320c7824 */ /* 0x040fe400078e0005 */
[----:B------:R-:W-:Y:S01]  /*2860*/  IMAD.U32 R4, R50, 0x2, R11 ;  /* 0x0000000232047824 */ /* 0x000fe200078e000b */
[----:B------:R-:W-:Y:S01]  /*2870*/  LEA R20, R48, R7, 0x1 ;  /* 0x0000000730147211 */ /* 0x000fe200078e08ff */
[----:B------:R-:W-:-:S02]  /*2880*/  IMAD.U32 R9, R50, 0x2, R9 ;  /* 0x0000000232097824 */ /* 0x000fc400078e0009 */
[C---:B------:R-:W-:Y:S02]  /*2890*/  VIADD R29, R98.reuse, 0x3220 ;  /* 0x00003220621d7836 */ /* 0x040fe40000000000 */
[----:B------:R-:W-:Y:S02]  /*28a0*/  VIADD R31, R98, 0x3720 ;  /* 0x00003720621f7836 */ /* 0x000fe40000000000 */
[C---:B------:R-:W-:Y:S02]  /*28b0*/  VIADD R33, R3.reuse, 0x1920 ;  /* 0x0000192003217836 */ /* 0x040fe40000000000 */
[C---:B------:R-:W-:Y:S01]  /*28c0*/  IMAD.U32 R32, R50.reuse, 0x2, R29 ;  /* 0x0000000232207824 */ /* 0x040fe200078e001d */
[----:B------:R-:W-:Y:S01]  /*28d0*/  LDSM.16.M88.4 R24, [R24] ;  /* 0x000000001818783b */ /* 0x000fe20000000200 */
[----:B------:R-:W-:Y:S02]  /*28e0*/  IMAD.U32 R36, R50, 0x2, R31 ;  /* 0x0000000232247824 */ /* 0x000fe400078e001f */
[C---:B------:R-:W-:Y:S01]  /*28f0*/  VIADD R51, R3.reuse, 0x1e20 ;  /* 0x00001e2003337836 */ /* 0x040fe20000000000 */
[----:B------:R-:W1:Y:S03]  /*2900*/  LDSM.16.M88.4 R16, [R16] ;  /* 0x000000001010783b */ /* 0x000e660000000200 */
[----:B------:R-:W-:Y:S01]  /*2910*/  IMAD.U32 R51, R48, 0x2, R51 ;  /* 0x0000000230337824 */ /* 0x000fe200078e0033 */
[----:B------:R-:W2:Y:S04]  /*2920*/  LDSM.16.M88.4 R12, [R12] ;  /* 0x000000000c0c783b */ /* 0x000ea80000000200 */
        /* <DEDUP_REMOVED lines=41> */
[----:B------:R-:W-:-:S07]  /*2bc0*/  IADD3 R5, PT, PT, R3, 0x2320, RZ ;  /* 0x0000232003057810 */ /* 0x000fce0007ffe0ff */
        /* <DEDUP_REMOVED lines=71> */
[----:B------:R-:W-:-:S02]  /*3040*/  VIADD R21, R3, 0x2820 ;  /* 0x0000282003157836 */ /* 0x000fc40000000000 */
[----:B------:R-:W-:-:S04]  /*3050*/  VIADD R23, R98, 0x5020 ;  /* 0x0000502062177836 */ /* 0x000fc80000000000 */
[----:B------:R-:W-:Y:S01]  /*3060*/  IMAD.U32 R23, R50, 0x2, R23 ;  /* 0x0000000232177824 */ /* 0x000fe200078e0017 */
[----:B------:R-:W-:Y:S01]  /*3070*/  HMMA.16816.F16 R64, R40, R24, R64 ;  /* 0x000000182840723c */ /* 0x000fe20000000840 */
[----:B------:R-:W-:Y:S02]  /*3080*/  IMAD.U32 R24, R48, 0x2, R21 ;  /* 0x0000000230187824 */ /* 0x000fe400078e0015 */
[C---:B------:R-:W-:Y:S02]  /*3090*/  VIADD R21, R98.reuse, 0x5520 ;  /* 0x0000552062157836 */ /* 0x040fe40000000000 */
[----:B------:R-:W-:Y:S02]  /*30a0*/  VIADD R25, R98, 0x5a20 ;  /* 0x00005a2062197836 */ /* 0x000fe40000000000 */
[C---:B------:R-:W-:Y:S01]  /*30b0*/  IMAD.U32 R32, R50.reuse, 0x2, R21 ;  /* 0x0000000232207824 */ /* 0x040fe200078e0015 */
[-C--:B--2---:R-:W-:Y:S01]  /*30c0*/  HMMA.16816.F16 R124, R52, R16.reuse, R124 ;  /* 0x00000010347c723c */ /* 0x084fe2000000087c */
[C---:B------:R-:W-:Y:S01]  /*30d0*/  IMAD.U32 R28, R50.reuse, 0x2, R25 ;  /* 0x00000002321c7824 */ /* 0x040fe200078e0019 */
[----:B------:R-:W-:Y:S04]  /*30e0*/  LDSM.16.M88.4 R20, [R23] ;  /* 0x000000001714783b */ /* 0x000fe80000000200 */
[----:B------:R-:W-:Y:S02]  /*30f0*/  LDSM.16.M88.4 R32, [R32] ;  /* 0x000000002020783b */ /* 0x000fe40000000200 */
[-C--:B---3--:R-:W-:Y:S08]  /*3100*/  HMMA.16816.F16 R112, R56, R16.reuse, R112 ;  /* 0x000000103870723c */ /* 0x088ff00000000870 */
[-C--:B------:R-:W-:Y:S08]  /*3110*/  HMMA.16816.F16 R90, R60, R16.reuse, R90 ;  /* 0x000000103c5a723c */ /* 0x080ff0000000085a */
[----:B----4-:R-:W-:Y:S01]  /*3120*/  HMMA.16816.F16 R78, R12, R16, R78 ;  /* 0x000000100c4e723c */ /* 0x010fe2000000084e */
[----:B------:R-:W-:Y:S01]  /*3130*/  IADD3 R17, PT, PT, R3, 0x2d20, RZ ;  /* 0x00002d2003117810 */ /* 0x000fe20007ffe0ff */
[----:B------:R-:W-:-:S02]  /*3140*/  IMAD.U32 R16, R50, 0x2, R29 ;  /* 0x0000000232107824 */ /* 0x000fc400078e001d */
[----:B------:R-:W-:Y:S04]  /*3150*/  LDSM.16.M88.4 R28, [R28] ;  /* 0x000000001c1c783b */ /* 0x000fe80000000200 */
[C---:B------:R-:W-:Y:S01]  /*3160*/  HMMA.16816.F16 R66, R40.reuse, R26, R66 ;  /* 0x0000001a2842723c */ /* 0x040fe20000000842 */
[----:B------:R-:W1:Y:S07]  /*3170*/  LDSM.16.M88.4 R24, [R24] ;  /* 0x000000001818783b */ /* 0x000e6e0000000200 */
[----:B------:R-:W-:Y:S01]  /*3180*/  HMMA.16816.F16 R74, R40, R36, R74 ;  /* 0x00000024284a723c */ /* 0x000fe2000000084a */
[----:B------:R-:W-:-:S07]  /*3190*/  IMAD.U32 R36, R48, 0x2, R17 ;  /* 0x0000000230247824 */ /* 0x000fce00078e0011 */
[----:B------:R-:W-:Y:S01]  /*31a0*/  HMMA.16816.F16 R68, R40, R38, R68 ;  /* 0x000000262844723c */ /* 0x000fe20000000844 */
[C---:B------:R-:W-:Y:S01]  /*31b0*/  VIADD R41, R3.reuse, 0x3220 ;  /* 0x0000322003297836 */ /* 0x040fe20000000000 */
[----:B------:R-:W-:Y:S01]  /*31c0*/  LDSM.16.M88.4 R36, [R36] ;  /* 0x000000002424783b */ /* 0x000fe20000000200 */
[----:B------:R-:W-:Y:S02]  /*31d0*/  VIADD R3, R3, 0x3720 ;  /* 0x0000372003037836 */ /* 0x000fe40000000000 */
[C---:B------:R-:W-:Y:S02]  /*31e0*/  IMAD.U32 R41, R48.reuse, 0x2, R41 ;  /* 0x0000000230297824 */ /* 0x040fe400078e0029 */
[----:B------:R-:W-:Y:S01]  /*31f0*/  IMAD.U32 R3, R48, 0x2, R3 ;  /* 0x0000000230037824 */ /* 0x000fe200078e0003 */
[C---:B------:R-:W-:Y:S03]  /*3200*/  HMMA.16816.F16 R122, R52.reuse, R18, R122 ;  /* 0x00000012347a723c */ /* 0x040fe6000000087a */
[----:B------:R-:W-:Y:S05]  /*3210*/  LDSM.16.M88.4 R40, [R41] ;  /* 0x000000002928783b */ /* 0x000fea0000000200 */
        /* <DEDUP_REMOVED lines=9> */
[----:B------:R-:W2:Y:S07]  /*32b0*/  LDSM.16.M88.4 R16, [R16] ;  /* 0x000000001010783b */ /* 0x000eae0000000200 */
[C---:B------:R-:W-:Y:S08]  /*32c0*/  HMMA.16816.F16 R70, R12.reuse, R8, R70 ;  /* 0x000000080c46723c */ /* 0x040ff00000000846 */
[----:B------:R-:W-:Y:S01]  /*32d0*/  HMMA.16816.F16 R72, R12, R10, R72 ;  /* 0x0000000a0c48723c */ /* 0x000fe20000000848 */
[----:B------:R3:W4:Y:S07]  /*32e0*/  LDSM.16.M88.4 R8, [R3] ;  /* 0x000000000308783b */ /* 0x00072e0000000200 */
[----:B------:R-:W-:Y:S01]  /*32f0*/  HMMA.16816.F16 R94, R52, R44, R94 ;  /* 0x0000002c345e723c */ /* 0x000fe2000000085e */
[----:B---3--:R-:W-:-:S07]  /*3300*/  IMAD.IADD R3, R49, 0x1, R0 ;  /* 0x0000000131037824 */ /* 0x008fce00078e0200 */
        /* <DEDUP_REMOVED lines=17> */
[----:B------:R-:W3:Y:S01]  /*3420*/  LDC.64 R6, c[0x0][0x3a0] ;  /* 0x0000e800ff067b82 */ /* 0x000ee20000000a00 */
[----:B------:R-:W-:-:S05]  /*3430*/  SHF.R.U32.HI R13, RZ, 0x2, R2 ;  /* 0x00000002ff0d7819 */ /* 0x000fca0000011602 */
[----:B------:R-:W-:Y:S01]  /*3440*/  IMAD.WIDE.U32 R4, R13, 0x1200, R4 ;  /* 0x000012000d047825 */ /* 0x000fe200078e0004 */
[C---:B-1----:R-:W-:Y:S08]  /*3450*/  HMMA.16816.F16 R94, R24.reuse, R20, R94 ;  /* 0x00000014185e723c */ /* 0x042ff0000000085e */
[C---:B------:R-:W-:Y:S08]  /*3460*/  HMMA.16816.F16 R104, R24.reuse, R22, R104 ;  /* 0x000000161868723c */ /* 0x040ff00000000868 */
[----:B------:R-:W-:Y:S01]  /*3470*/  HMMA.16816.F16 R124, R24, R32, R124 ;  /* 0x00000020187c723c */ /* 0x000fe2000000087c */
[----:B---3--:R-:W-:-:S03]  /*3480*/  IMAD.WIDE.U32 R2, R3, 0x2, R6 ;  /* 0x0000000203027825 */ /* 0x008fc600078e0006 */
[----:B------:R-:W-:-:S04]  /*3490*/  LEA R2, P0, R4, R2, 0x2 ;  /* 0x0000000204027211 */ /* 0x000fc800078010ff */
[----:B------:R-:W-:Y:S01]  /*34a0*/  HMMA.16816.F16 R122, R24, R34, R122 ;  /* 0x00000022187a723c */ /* 0x000fe2000000087a */
[----:B------:R-:W-:-:S05]  /*34b0*/  LEA.HI.X R3, R4, R3, R5, 0x2, P0 ;  /* 0x0000000304037211 */ /* 0x000fca00000f1405 */
[----:B------:R-:W-:Y:S02]  /*34c0*/  STG.E desc[UR6][R2.64], R94 ;  /* 0x0000005e02007986 */ /* 0x000fe4000c101906 */
[C---:B------:R-:W-:Y:S02]  /*34d0*/  HMMA.16816.F16 R120, R24.reuse, R28, R120 ;  /* 0x0000001c1878723c */ /* 0x040fe40000000878 */
[----:B------:R-:W-:Y:S04]  /*34e0*/  STG.E desc[UR6][R2.64+0x24000], R95 ;  /* 0x0240005f02007986 */ /* 0x000fe8000c101906 */
[----:B------:R-:W-:Y:S02]  /*34f0*/  STG.E desc[UR6][R2.64+0x10], R104 ;  /* 0x0000106802007986 */ /* 0x000fe4000c101906 */
[C---:B------:R-:W-:Y:S02]  /*3500*/  HMMA.16816.F16 R118, R24.reuse, R30, R118 ;  /* 0x0000001e1876723c */ /* 0x040fe40000000876 */
[----:B------:R-:W-:Y:S04]  /*3510*/  STG.E desc[UR6][R2.64+0x24010], R105 ;  /* 0x0240106902007986 */ /* 0x000fe8000c101906 */
[----:B------:R-:W-:Y:S02]  /*3520*/  STG.E desc[UR6][R2.64+0x20], R124 ;  /* 0x0000207c02007986 */ /* 0x000fe4000c101906 */
[C---:B--2---:R-:W-:Y:S02]  /*3530*/  HMMA.16816.F16 R116, R24.reuse, R16, R116 ;  /* 0x000000101874723c */ /* 0x044fe40000000874 */
        /* <DEDUP_REMOVED lines=53> */
[C---:B----4-:R-:W-:Y:S03]  /*3890*/  HMMA.16816.F16 R64, R8.reuse, R20, R64 ;  /* 0x000000140840723c */ /* 0x050fe60000000840 */
        /* <DEDUP_REMOVED lines=31> */
.L_x_24:
        /* <DEDUP_REMOVED lines=15> */
.L_x_40:


//--------------------- .text._Z54tir_halfxint3_tensorop_64x64x64x2_t0_y2z4_K9216_align8P6__halfPaS0_S0_S0_ --------------------------
	.section	.text._Z54tir_halfxint3_tensorop_64x64x64x2_t0_y2z4_K9216_align8P6__halfPaS0_S0_S0_,"ax",@progbits
	.align	128
        .global         _Z54tir_halfxint3_tensorop_64x64x64x2_t0_y2z4_K9216_align8P6__halfPaS0_S0_S0_
        .type           _Z54tir_halfxint3_tensorop_64x64x64x2_t0_y2z4_K9216_align8P6__halfPaS0_S0_S0_,@function
        .size           _Z54tir_halfxint3_tensorop_64x64x64x2_t0_y2z4_K9216_align8P6__halfPaS0_S0_S0_,(.L_x_41 - _Z54tir_halfxint3_tensorop_64x64x64x2_t0_y2z4_K9216_align8P6__halfPaS0_S0_S0_)
        .other          _Z54tir_halfxint3_tensorop_64x64x64x2_t0_y2z4_K9216_align8P6__halfPaS0_S0_S0_,@"STO_CUDA_ENTRY STV_DEFAULT"
_Z54tir_halfxint3_tensorop_64x64x64x2_t0_y2z4_K9216_align8P6__halfPaS0_S0_S0_:
.text._Z54tir_halfxint3_tensorop_64x64x64x2_t0_y2z4_K9216_align8P6__halfPaS0_S0_S0_:
        /* <DEDUP_REMOVED lines=10> */
[----:B------:R-:W3:Y:S01]  /*00a0*/  S2R R21, SR_SWINHI ;  /* 0x0000000000157919 */ /* 0x000ee20000002f00 */
[----:B------:R-:W3:Y:S01]  /*00b0*/  S2R R6, SR_CTAID.Y ;  /* 0x0000000000067919 */ /* 0x000ee20000002600 */
[----:B------:R-:W-:Y:S01]  /*00c0*/  MOV R35, 0x400 ;  /* 0x0000040000237802 */ /* 0x000fe20000000f00 */
[----:B------:R-:W1:Y:S01]  /*00d0*/  LDCU.64 UR12, c[0x0][0x388] ;  /* 0x00007100ff0c77ac */ /* 0x000e620008000a00 */
[----:B------:R-:W1:Y:S02]  /*00e0*/  LDCU.64 UR10, c[0x0][0x380] ;  /* 0x00007000ff0a77ac */ /* 0x000e640008000a00 */
[----:B-1----:R-:W-:-:S02]  /*00f0*/  IMAD R11, R2, 0x2, R3 ;  /* 0x00000002020b7824 */ /* 0x002fc400078e0203 */
        /* <DEDUP_REMOVED lines=12> */
[----:B------:R-:W4:Y:S04]  /*01c0*/  @!P0 LDG.E.U8.CONSTANT R15, desc[UR8][R18.64+0xd8d] ;  /* 0x000d8d08120f8981 */ /* 0x000f28000c1e9100 */
[----:B------:R-:W4:Y:S04]  /*01d0*/  @!P0 LDG.E.U8.CONSTANT R16, desc[UR8][R18.64+0xd8c] ;  /* 0x000d8c0812108981 */ /* 0x000f28000c1e9100 */
[----:B------:R-:W4:Y:S01]  /*01e0*/  @P0 LDG.E.U8.CONSTANT R10, desc[UR8][R18.64+0xd8c] ;  /* 0x000d8c08120a0981 */ /* 0x000f22000c1e9100 */
[----:B------:R-:W-:-:S03]  /*01f0*/  IMAD R7, R11, 0x4, R0 ;  /* 0x000000040b077824 */ /* 0x000fc600078e0200 */
[----:B------:R-:W4:Y:S01]  /*0200*/  @!P0 LDG.E.U8.CONSTANT R23, desc[UR8][R18.64+0x1b01] ;  /* 0x001b010812178981 */ /* 0x000f22000c1e9100 */
[----:B------:R-:W-:-:S03]  /*0210*/  IMAD.SHL.U32 R7, R7, 0x8, RZ ;  /* 0x0000000807077824 */ /* 0x000fc600078e00ff */
[----:B------:R-:W4:Y:S01]  /*0220*/  @!P0 LDG.E.U8.CONSTANT R22, desc[UR8][R18.64+0x1b00] ;  /* 0x001b000812168981 */ /* 0x000f22000c1e9100 */
[----:B---3--:R-:W-:Y:S01]  /*0230*/  IMAD.WIDE.U32 R48, R7, 0x2, R48 ;  /* 0x0000000207307825 */ /* 0x008fe200078e0030 */
[----:B------:R-:W-:-:S03]  /*0240*/  SHF.R.U32.HI R2, RZ, 0x3, R28 ;  /* 0x00000003ff027819 */ /* 0x000fc6000001161c */
[----:B------:R-:W-:Y:S01]  /*0250*/  IMAD R31, R3, 0x4, R0 ;  /* 0x00000004031f7824 */ /* 0x000fe200078e0200 */
[----:B------:R-:W3:Y:S01]  /*0260*/  LDG.E.U16.CONSTANT R11, desc[UR8][R48.64+0x2] ;  /* 0x00000208300b7981 */ /* 0x000ee2000c1e9500 */
[----:B------:R-:W-:-:S04]  /*0270*/  IMAD.WIDE.U32 R46, R7, 0x2, R46 ;  /* 0x00000002072e7825 */ /* 0x000fc800078e002e */
[----:B------:R-:W-:Y:S01]  /*0280*/  IMAD.SHL.U32 R32, R28, 0x8, RZ ;  /* 0x000000081c207824 */ /* 0x000fe200078e00ff */
[----:B------:R-:W3:Y:S04]  /*0290*/  LDG.E.U16.CONSTANT R38, desc[UR8][R46.64+0x2] ;  /* 0x000002082e267981 */ /* 0x000ee8000c1e9500 */
[----:B------:R-:W-:Y:S01]  /*02a0*/  LOP3.LUT R32, R32, 0x38, RZ, 0xc0, !PT ;  /* 0x0000003820207812 */ /* 0x000fe200078ec0ff */
[----:B------:R-:W-:Y:S01]  /*02b0*/  IMAD R31, R31, 0x240, RZ ;  /* 0x000002401f1f7824 */ /* 0x000fe200078e02ff */
[----:B------:R-:W-:Y:S01]  /*02c0*/  LEA R12, R26, R35, 0x18 ;  /* 0x000000231a0c7211 */ /* 0x000fe200078ec0ff */
[----:B------:R-:W-:Y:S01]  /*02d0*/  IMAD R3, R6, 0x2, R3 ;  /* 0x0000000206037824 */ /* 0x000fe200078e0203 */
[----:B------:R-:W3:Y:S01]  /*02e0*/  @P0 LDG.E.U8.CONSTANT R8, desc[UR8][R18.64+0x1b00] ;  /* 0x001b000812080981 */ /* 0x000ee2000c1e9100 */
[----:B------:R-:W-:Y:S01]  /*02f0*/  IMAD R7, R2, 0x48, R31 ;  /* 0x0000004802077824 */ /* 0x000fe200078e021f */
[----:B------:R-:W-:-:S02]  /*0300*/  MOV R12, R12 ;  /* 0x0000000c000c7202 */ /* 0x000fc40000000f00 */
[----:B------:R-:W-:Y:S02]  /*0310*/  MOV R13, R21 ;  /* 0x00000015000d7202 */ /* 0x000fe40000000f00 */
[----:B------:R-:W1:Y:S01]  /*0320*/  LDC.64 R20, c[0x0][0x380] ;  /* 0x0000e000ff147b82 */ /* 0x000e620000000a00 */
[----:B------:R-:W-:Y:S01]  /*0330*/  IMAD.IADD R7, R32, 0x1, R7 ;  /* 0x0000000120077824 */ /* 0x000fe200078e0207 */
[----:B------:R-:W3:Y:S03]  /*0340*/  @P0 LDG.E.U8.CONSTANT R33, desc[UR8][R18.64+0x1b0c] ;  /* 0x001b0c0812210981 */ /* 0x000ee6000c1e9100 */
[----:B------:R-:W-:Y:S01]  /*0350*/  IMAD.WIDE.U32 R12, R7, 0x2, R12 ;  /* 0x00000002070c7825 */ /* 0x000fe200078e000c */
[----:B------:R-:W3:Y:S02]  /*0360*/  @!P0 LDG.E.U8.CONSTANT R27, desc[UR8][R18.64+0x1b0c] ;  /* 0x001b0c08121b8981 */ /* 0x000ee4000c1e9100 */
[----:B------:R-:W-:Y:S01]  /*0370*/  IADD3 R6, P1, PT, R12, 0x240, RZ ;  /* 0x000002400c067810 */ /* 0x000fe20007f3e0ff */
[----:B------:R-:W-:Y:S01]  /*0380*/  IMAD R3, R3, 0x48000, RZ ;  /* 0x0004800003037824 */ /* 0x000fe200078e02ff */
[----:B------:R-:W3:Y:S03]  /*0390*/  @!P0 LDG.E.U8.CONSTANT R29, desc[UR8][R18.64+0x1b0d] ;  /* 0x001b0d08121d8981 */ /* 0x000ee6000c1e9100 */
[----:B------:R-:W-:Y:S01]  /*03a0*/  IMAD.X R7, RZ, RZ, R13, P1 ;  /* 0x000000ffff077224 */ /* 0x000fe200008e060d */
[----:B------:R-:W3:Y:S01]  /*03b0*/  LDG.E.U16.CONSTANT R30, desc[UR8][R46.64+0x4] ;  /* 0x000004082e1e7981 */ /* 0x000ee2000c1e9500 */
[----:B------:R-:W-:-:S03]  /*03c0*/  IMAD R37, R0, 0x12000, R3 ;  /* 0x0001200000257824 */ /* 0x000fc600078e0203 */
[----:B------:R-:W-:Y:S02]  /*03d0*/  MOV R7, R6 ;  /* 0x0000000600077202 */ /* 0x000fe40000000f00 */
[----:B------:R-:W-:Y:S01]  /*03e0*/  LOP3.LUT R6, R5, 0x7, RZ, 0xc0, !PT ;  /* 0x0000000705067812 */ /* 0x000fe200078ec0ff */
[----:B------:R-:W-:Y:S01]  /*03f0*/  IMAD R37, R2, 0x2400, R37 ;  /* 0x0000240002257824 */ /* 0x000fe200078e0225 */
[----:B------:R-:W-:Y:S02]  /*0400*/  MOV R25, R12 ;  /* 0x0000000c00197202 */ /* 0x000fe40000000f00 */
[----:B------:R-:W-:Y:S01]  /*0410*/  IADD3 R36, PT, PT, -R6, 0x8, RZ ;  /* 0x0000000806247810 */ /* 0x000fe20007ffe1ff */
[----:B------:R-:W-:Y:S02]  /*0420*/  IMAD.IADD R37, R32, 0x1, R37 ;  /* 0x0000000120257824 */ /* 0x000fe400078e0225 */
[----:B------:R-:W-:Y:S02]  /*0430*/  IMAD.MOV.U32 R13, RZ, RZ, -0x1 ;  /* 0xffffffffff0d7424 */ /* 0x000fe400078e00ff */
[----:B-1----:R-:W-:-:S03]  /*0440*/  IMAD.WIDE.U32 R20, R37, 0x2, R20 ;  /* 0x0000000225147825 */ /* 0x002fc600078e0014 */
[----:B------:R-:W-:Y:S02]  /*0450*/  SHF.L.U32 R34, R13, R36, RZ ;  /* 0x000000240d227219 */ /* 0x000fe400000006ff */
[----:B------:R-:W-:Y:S01]  /*0460*/  @!PT LDS RZ, [RZ] ;  /* 0x00000000fffff984 */ /* 0x000fe20000000800 */
[----:B------:R-:W-:Y:S01]  /*0470*/  @!PT LDS RZ, [RZ] ;  /* 0x00000000fffff984 */ /* 0x000fe20000000800 */
[----:B------:R-:W-:Y:S01]  /*0480*/  @!PT LDS RZ, [RZ] ;  /* 0x00000000fffff984 */ /* 0x000fe20000000800 */
[----:B------:R1:W-:Y:S04]  /*0490*/  LDGSTS.E.BYPASS.LTC128B.128 [R25], desc[UR8][R20.64] ;  /* 0x0000000014197fae */ /* 0x0003e8000b981a08 */
[----:B------:R-:W3:Y:S01]  /*04a0*/  @!P0 LDG.E.U8.CONSTANT R25, desc[UR8][R18.64+0x288d] ;  /* 0x00288d0812198981 */ /* 0x000ee2000c1e9100 */
[----:B--2---:R-:W-:-:S05]  /*04b0*/  @P0 PRMT R9, R9, 0x8880, RZ ;  /* 0x0000888009090816 */ /* 0x004fca00000000ff */
[----:B------:R-:W-:Y:S02]  /*04c0*/  @P0 IMAD.MOV.U32 R5, RZ, RZ, R9 ;  /* 0x000000ffff050224 */ /* 0x000fe400078e0009 */
[----:B------:R-:W2:Y:S03]  /*04d0*/  LDG.E.U16.CONSTANT R9, desc[UR8][R48.64+0x4] ;  /* 0x0000040830097981 */ /* 0x000ea6000c1e9500 */
[-C--:B------:R-:W-:Y:S02]  /*04e0*/  @P0 SHF.R.S32.HI R12, RZ, R6.reuse, R5 ;  /* 0x00000006ff0c0219 */ /* 0x080fe40000011405 */
[----:B-----5:R-:W-:Y:S01]  /*04f0*/  @!P0 PRMT R39, R14, 0x8880, RZ ;  /* 0x000088800e278816 */ /* 0x020fe200000000ff */
[----:B------:R-:W5:Y:S03]  /*0500*/  @P0 LDG.E.U8.CONSTANT R5, desc[UR8][R18.64+0x2880] ;  /* 0x0028800812050981 */ /* 0x000f66000c1e9100 */
[----:B------:R-:W-:Y:S01]  /*0510*/  @!P0 SHF.R.S32.HI R39, RZ, R6, R39 ;  /* 0x00000006ff278219 */ /* 0x000fe20000011427 */
[----:B------:R-:W5:Y:S01]  /*0520*/  @!P0 LDG.E.U8.CONSTANT R14, desc[UR8][R18.64+0x2880] ;  /* 0x00288008120e8981 */ /* 0x000f62000c1e9100 */
[----:B------:R-:W-:-:S02]  /*0530*/  @P0 LOP3.LUT R24, R12, 0x7, RZ, 0xc0, !PT ;  /* 0x000000070c180812 */ /* 0x000fc400078ec0ff */
[-C--:B----4-:R-:W-:Y:S02]  /*0540*/  @!P0 SHF.L.U32 R12, R17, R36.reuse, RZ ;  /* 0x00000024110c8219 */ /* 0x090fe400000006ff */
[----:B------:R-:W4:Y:S02]  /*0550*/  @!P0 LDG.E.U8.CONSTANT R17, desc[UR8][R18.64+0x2881] ;  /* 0x0028810812118981 */ /* 0x000f24000c1e9100 */
[----:B------:R-:W-:Y:S02]  /*0560*/  @!P0 LOP3.LUT R13, R12, 0x6, RZ, 0xc0, !PT ;  /* 0x000000060c0d8812 */ /* 0x000fe400078ec0ff */
[----:B------:R-:W-:Y:S02]  /*0570*/  IADD3 R12, P1, PT, R20, 0x12000, RZ ;  /* 0x00012000140c7810 */ /* 0x000fe40007f3e0ff */
[----:B------:R-:W-:Y:S02]  /*0580*/  @!P0 LOP3.LUT R39, R13, R39, R34, 0xf4, !PT ;  /* 0x000000270d278212 */ /* 0x000fe400078ef422 */
[----:B------:R-:W-:Y:S01]  /*0590*/  @!P0 SHF.L.U32 R15, R15, R36, RZ ;  /* 0x000000240f0f8219 */ /* 0x000fe200000006ff */
[----:B------:R-:W-:Y:S01]  /*05a0*/  IMAD.X R13, RZ, RZ, R21, P1 ;  /* 0x000000ffff0d7224 */ /* 0x000fe200008e0615 */
[----:B-1----:R-:W-:-:S02]  /*05b0*/  @!P0 PRMT R21, R16, 0x8880, RZ ;  /* 0x0000888010158816 */ /* 0x002fc400000000ff */
[----:B------:R-:W-:Y:S01]  /*05c0*/  @P0 PRMT R41, R10, 0x8880, RZ ;  /* 0x000088800a290816 */ /* 0x000fe200000000ff */
[----:B------:R-:W-:Y:S01]  /*05d0*/  @P0 I2F.F16 R37, R24 ;  /* 0x0000001800250306 */ /* 0x000fe20000200c00 */
[----:B------:R-:W-:Y:S01]  /*05e0*/  @!P0 LOP3.LUT R15, R15, 0x6, RZ, 0xc0, !PT ;  /* 0x000000060f0f8812 */ /* 0x000fe200078ec0ff */
[----:B------:R1:W-:Y:S01]  /*05f0*/  LDGSTS.E.BYPASS.LTC128B.128 [R7], desc[UR8][R12.64] ;  /* 0x000000000c077fae */ /* 0x0003e2000b981a08 */
[-C--:B------:R-:W-:Y:S02]  /*0600*/  @!P0 SHF.R.S32.HI R21, RZ, R6.reuse, R21 ;  /* 0x00000006ff158219 */ /* 0x080fe40000011415 */
[----:B------:R-:W-:Y:S01]  /*0610*/  @P0 SHF.R.S32.HI R41, RZ, R6, R41 ;  /* 0x00000006ff290219 */ /* 0x000fe20000011429 */
[----:B------:R-:W4:Y:S03]  /*0620*/  @P0 LDG.E.U8.CONSTANT R20, desc[UR8][R18.64+0x3600] ;  /* 0x0036000812140981 */ /* 0x000f26000c1e9100 */
[----:B------:R-:W-:Y:S01]  /*0630*/  @P0 LOP3.LUT R41, R41, 0x7, RZ, 0xc0, !PT ;  /* 0x0000000729290812 */ /* 0x000fe200078ec0ff */
[----:B------:R-:W4:Y:S01]  /*0640*/  @!P0 LDG.E.U8.CONSTANT R24, desc[UR8][R18.64+0x288c] ;  /* 0x00288c0812188981 */ /* 0x000f22000c1e9100 */
[----:B-1----:R-:W-:-:S03]  /*0650*/  @!P0 LOP3.LUT R12, R15, R21, R34, 0xf4, !PT ;  /* 0x000000150f0c8212 */ /* 0x002fc600078ef422 */
[----:B------:R-:W4:Y:S01]  /*0660*/  @!P0 LDG.E.U8.CONSTANT R7, desc[UR8][R18.64+0x3600] ;  /* 0x0036000812078981 */ /* 0x000f22000c1e9100 */
[----:B------:R-:W-:-:S03]  /*0670*/  @!P0 PRMT R21, R22, 0x8880, RZ ;  /* 0x0000888016158816 */ /* 0x000fc600000000ff */
[----:B------:R-:W4:Y:S01]  /*0680*/  @!P0 LDG.E.U8.CONSTANT R15, desc[UR8][R18.64+0x3601] ;  /* 0x00360108120f8981 */ /* 0x000f22000c1e9100 */
[----:B------:R-:W-:Y:S01]  /*0690*/  @!P0 SHF.R.S32.HI R21, RZ, R6, R21 ;  /* 0x00000006ff158219 */ /* 0x000fe20000011415 */
[----:B------:R-:W3:Y:S02]  /*06a0*/  @!P0 I2F.F16 R37, R39 ;  /* 0x0000002700258306 */ /* 0x000ee40000200c00 */
[----:B------:R-:W4:Y:S01]  /*06b0*/  @P0 LDG.E.U8.CONSTANT R10, desc[UR8][R18.64+0x288c] ;  /* 0x00288c08120a0981 */ /* 0x000f22000c1e9100 */
[----:B------:R-:W-:-:S03]  /*06c0*/  @!P0 SHF.L.U32 R13, R23, R36, RZ ;  /* 0x00000024170d8219 */ /* 0x000fc600000006ff */
[----:B------:R-:W4:Y:S02]  /*06d0*/  @!P0 LDG.E.U8.CONSTANT R23, desc[UR8][R18.64+0x360d] ;  /* 0x00360d0812178981 */ /* 0x000f24000c1e9100 */
[----:B------:R-:W-:Y:S02]  /*06e0*/  @P0 I2F.F16 R16, R41 ;  /* 0x0000002900100306 */ /* 0x000fe40000200c00 */
[----:B------:R-:W4:Y:S06]  /*06f0*/  @P0 LDG.E.U8.CONSTANT R22, desc[UR8][R18.64] ;  /* 0x0000000812160981 */ /* 0x000f2c000c1e9100 */
[----:B------:R1:W1:Y:S01]  /*0700*/  @!P0 I2F.F16 R16, R12 ;  /* 0x0000000c00108306 */ /* 0x0002620000200c00 */
[-CC-:B---3--:R-:W-:Y:S01]  /*0710*/  HFMA2 R37, R37.H0_H0, R11.reuse.H0_H0, -R38.reuse.H0_H0 ;  /* 0x2000000b25257231 */ /* 0x188fe20000140826 */
[----:B------:R-:W-:Y:S01]  /*0720*/  @!P0 LOP3.LUT R13, R13, 0x6, RZ, 0xc0, !PT ;  /* 0x000000060d0d8812 */ /* 0x000fe200078ec0ff */
[----:B-1----:R-:W3:Y:S01]  /*0730*/  @!P0 LDG.E.U8.CONSTANT R12, desc[UR8][R18.64] ;  /* 0x00000008120c8981 */ /* 0x002ee2000c1e9100 */
[----:B------:R-:W-:-:S03]  /*0740*/  HFMA2 R38, R16.H0_H0, R11.H0_H0, -R38.H0_H0 ;  /* 0x2000000b10267231 */ /* 0x000fc60000140826 */
[----:B------:R-:W3:Y:S04]  /*0750*/  @P0 LDG.E.U8.CONSTANT R11, desc[UR8][R18.64+0x360c] ;  /* 0x00360c08120b0981 */ /* 0x000ee8000c1e9100 */
[----:B------:R-:W3:Y:S01]  /*0760*/  @!P0 LDG.E.U8.CONSTANT R16, desc[UR8][R18.64+0x360c] ;  /* 0x00360c0812108981 */ /* 0x000ee2000c1e9100 */
[----:B------:R-:W-:-:S03]  /*0770*/  @!P0 LOP3.LUT R13, R13, R21, R34, 0xf4, !PT ;  /* 0x000000150d0d8212 */ /* 0x000fc600078ef422 */
[----:B------:R-:W3:Y:S01]  /*0780*/  @!P0 LDG.E.U8.CONSTANT R21, desc[UR8][R18.64+0x1] ;  /* 0x0000010812158981 */ /* 0x000ee2000c1e9100 */
[----:B------:R-:W-:Y:S02]  /*0790*/  @P0 PRMT R39, R8, 0x8880, RZ ;  /* 0x0000888008270816 */ /* 0x000fe400000000ff */
[----:B------:R-:W-:Y:S02]  /*07a0*/  @P0 PRMT R33, R33, 0x8880, RZ ;  /* 0x0000888021210816 */ /* 0x000fe400000000ff */
[----:B------:R-:W-:Y:S02]  /*07b0*/  @!P0 PRMT R41, R27, 0x8880, RZ ;  /* 0x000088801b298816 */ /* 0x000fe400000000ff */
[----:B------:R-:W-:Y:S02]  /*07c0*/  @!P0 SHF.L.U32 R29, R29, R36, RZ ;  /* 0x000000241d1d8219 */ /* 0x000fe400000006ff */
[-C--:B------:R-:W-:Y:S02]  /*07d0*/  @P0 SHF.R.S32.HI R39, RZ, R6.reuse, R39 ;  /* 0x00000006ff270219 */ /* 0x080fe40000011427 */
[----:B------:R-:W-:-:S02]  /*07e0*/  @P0 SHF.R.S32.HI R33, RZ, R6, R33 ;  /* 0x00000006ff210219 */ /* 0x000fc40000011421 */
[----:B------:R-:W-:Y:S02]  /*07f0*/  @!P0 LOP3.LUT R29, R29, 0x6, RZ, 0xc0, !PT ;  /* 0x000000061d1d8812 */ /* 0x000fe400078ec0ff */
[----:B------:R-:W-:Y:S02]  /*0800*/  @!P0 SHF.R.S32.HI R41, RZ, R6, R41 ;  /* 0x00000006ff298219 */ /* 0x000fe40000011429 */
[----:B------:R-:W-:Y:S02]  /*0810*/  @P0 LOP3.LUT R39, R39, 0x7, RZ, 0xc0, !PT ;  /* 0x0000000727270812 */ /* 0x000fe400078ec0ff */
[----:B------:R-:W-:Y:S02]  /*0820*/  @P0 LOP3.LUT R33, R33, 0x7, RZ, 0xc0, !PT ;  /* 0x0000000721210812 */ /* 0x000fe400078ec0ff */
[----:B------:R-:W-:Y:S01]  /*0830*/  @!P0 LOP3.LUT R41, R29, R41, R34, 0xf4, !PT ;  /* 0x000000291d298212 */ /* 0x000fe200078ef422 */
[----:B------:R1:W-:Y:S01]  /*0840*/  @P0 I2F.F16 R8, R39 ;  /* 0x0000002700080306 */ /* 0x0003e20000200c00 */
[----:B------:R-:W3:Y:S07]  /*0850*/  @!P0 LDG.E.U8.CONSTANT R29, desc[UR8][R18.64+0xd] ;  /* 0x00000d08121d8981 */ /* 0x000eee000c1e9100 */
[----:B------:R1:W2:Y:S02]  /*0860*/  @!P0 I2F.F16 R8, R13 ;  /* 0x0000000d00088306 */ /* 0x0002a40000200c00 */
[----:B-1----:R-:W3:Y:S06]  /*0870*/  @P0 LDG.E.U8.CONSTANT R39, desc[UR8][R18.64+0xc] ;  /* 0x00000c0812270981 */ /* 0x002eec000c1e9100 */
[----:B------:R-:W-:Y:S01]  /*0880*/  @P0 I2F.F16 R27, R33 ;  /* 0x00000021001b0306 */ /* 0x000fe20000200c00 */
[----:B------:R-:W3:Y:S07]  /*0890*/  @!P0 LDG.E.U8.CONSTANT R13, desc[UR8][R18.64+0xc] ;  /* 0x00000c08120d8981 */ /* 0x000eee000c1e9100 */
[----:B------:R-:W1:Y:S01]  /*08a0*/  @!P0 I2F.F16 R27, R41 ;  /* 0x00000029001b8306 */ /* 0x000e620000200c00 */
[----:B------:R-:W-:-:S04]  /*08b0*/  @!P0 SHF.L.U32 R25, R25, R36, RZ ;  /* 0x0000002419198219 */ /* 0x000fc800000006ff */
[----:B------:R-:W-:Y:S01]  /*08c0*/  @!P0 LOP3.LUT R25, R25, 0x6, RZ, 0xc0, !PT ;  /* 0x0000000619198812 */ /* 0x000fe200078ec0ff */
[-CC-:B--2---:R-:W-:Y:S01]  /*08d0*/  HFMA2 R8, R8.H0_H0, R9.reuse.H0_H0, -R30.reuse.H0_H0 ;  /* 0x2000000908087231 */ /* 0x184fe2000014081e */
[----:B-----5:R-:W-:Y:S01]  /*08e0*/  @P0 PRMT R5, R5, 0x8880, RZ ;  /* 0x0000888005050816 */ /* 0x020fe200000000ff */
[----:B-1----:R-:W-:-:S03]  /*08f0*/  HFMA2 R9, R27.H0_H0, R9.H0_H0, -R30.H0_H0 ;  /* 0x200000091b097231 */ /* 0x002fc6000014081e */
[----:B------:R-:W-:Y:S02]  /*0900*/  @P0 SHF.R.S32.HI R5, RZ, R6, R5 ;  /* 0x00000006ff050219 */ /* 0x000fe40000011405 */
[----:B------:R-:W-:Y:S02]  /*0910*/  @!P0 PRMT R33, R14, 0x8880, RZ ;  /* 0x000088800e218816 */ /* 0x000fe400000000ff */
[----:B----4-:R-:W-:Y:S01]  /*0920*/  @!P0 SHF.L.U32 R17, R17, R36, RZ ;  /* 0x0000002411118219 */ /* 0x010fe200000006ff */
[----:B------:R-:W2:Y:S01]  /*0930*/  @P0 LDG.E.U8.CONSTANT R14, desc[UR8][R18.64+0x4380] ;  /* 0x00438008120e0981 */ /* 0x000ea2000c1e9100 */
[----:B------:R-:W-:Y:S02]  /*0940*/  @P0 LOP3.LUT R27, R5, 0x7, RZ, 0xc0, !PT ;  /* 0x00000007051b0812 */ /* 0x000fe400078ec0ff */
[----:B------:R-:W-:Y:S02]  /*0950*/  @!P0 LOP3.LUT R5, R17, 0x6, RZ, 0xc0, !PT ;  /* 0x0000000611058812 */ /* 0x000fe400078ec0ff */
[----:B------:R-:W-:Y:S01]  /*0960*/  @!P0 SHF.R.S32.HI R30, RZ, R6, R33 ;  /* 0x00000006ff1e8219 */ /* 0x000fe20000011421 */
[----:B------:R1:W-:Y:S01]  /*0970*/  @P0 I2F.F16 R17, R27 ;  /* 0x0000001b00110306 */ /* 0x0003e20000200c00 */
[----:B------:R-:W4:Y:S02]  /*0980*/  @!P0 LDG.E.U8.CONSTANT R33, desc[UR8][R18.64+0x4381] ;  /* 0x0043810812218981 */ /* 0x000f24000c1e9100 */
[----:B------:R-:W-:-:S02]  /*0990*/  @!P0 LOP3.LUT R30, R5, R30, R34, 0xf4, !PT ;  /* 0x0000001e051e8212 */ /* 0x000fc400078ef422 */
[----:B------:R-:W5:Y:S01]  /*09a0*/  @!P0 LDG.E.U8.CONSTANT R5, desc[UR8][R18.64+0x4380] ;  /* 0x0043800812058981 */ /* 0x000f62000c1e9100 */
[----:B------:R-:W-:-:S04]  /*09b0*/  @!P0 PRMT R43, R24, 0x8880, RZ ;  /* 0x00008880182b8816 */ /* 0x000fc800000000ff */
[----:B------:R-:W-:Y:S02]  /*09c0*/  @!P0 SHF.R.S32.HI R24, RZ, R6, R43 ;  /* 0x00000006ff188219 */ /* 0x000fe4000001142b */
[----:B------:R-:W-:Y:S02]  /*09d0*/  @!P0 PRMT R7, R7, 0x8880, RZ ;  /* 0x0000888007078816 */ /* 0x000fe400000000ff */
[----:B------:R-:W-:Y:S01]  /*09e0*/  @!P0 SHF.L.U32 R15, R15, R36, RZ ;  /* 0x000000240f0f8219 */ /* 0x000fe200000006ff */
[----:B------:R-:W-:Y:S01]  /*09f0*/  @!P0 I2F.F16 R17, R30 ;  /* 0x0000001e00118306 */ /* 0x000fe20000200c00 */
[----:B------:R-:W-:-:S05]  /*0a00*/  @P0 PRMT R20, R20, 0x8880, RZ ;  /* 0x0000888014140816 */ /* 0x000fca00000000ff */
[----:B-1----:R-:W-:Y:S01]  /*0a10*/  @P0 IMAD.MOV.U32 R27, RZ, RZ, R20 ;  /* 0x000000ffff1b0224 */ /* 0x002fe200078e0014 */
[----:B------:R-:W-:Y:S02]  /*0a20*/  @!P0 LOP3.LUT R24, R25, R24, R34, 0xf4, !PT ;  /* 0x0000001819188212 */ /* 0x000fe400078ef422 */
[----:B------:R-:W-:Y:S01]  /*0a30*/  @!P0 SHF.R.S32.HI R25, RZ, R6, R7 ;  /* 0x00000006ff198219 */ /* 0x000fe20000011407 */
[----:B------:R-:W4:Y:S01]  /*0a40*/  @P0 LDG.E.U8.CONSTANT R30, desc[UR8][R18.64+0x438c] ;  /* 0x00438c08121e0981 */ /* 0x000f22000c1e9100 */
[----:B------:R-:W-:-:S03]  /*0a50*/  @!P0 LOP3.LUT R15, R15, 0x6, RZ, 0xc0, !PT ;  /* 0x000000060f0f8812 */ /* 0x000fc600078ec0ff */
[----:B------:R-:W4:Y:S01]  /*0a60*/  @!P0 LDG.E.U8.CONSTANT R7, desc[UR8][R18.64+0x438c] ;  /* 0x00438c0812078981 */ /* 0x000f22000c1e9100 */
[----:B------:R-:W-:-:S03]  /*0a70*/  @!P0 LOP3.LUT R25, R15, R25, R34, 0xf4, !PT ;  /* 0x000000190f198212 */ /* 0x000fc600078ef422 */
[----:B------:R-:W4:Y:S01]  /*0a80*/  @!P0 LDG.E.U8.CONSTANT R15, desc[UR8][R18.64+0x438d] ;  /* 0x00438d08120f8981 */ /* 0x000f22000c1e9100 */
[-C--:B------:R-:W-:Y:S02]  /*0a90*/  @P0 SHF.R.S32.HI R27, RZ, R6.reuse, R27 ;  /* 0x00000006ff1b0219 */ /* 0x080fe4000001141b */
[----:B------:R-:W-:Y:S02]  /*0aa0*/  @P0 PRMT R41, R10, 0x8880, RZ ;  /* 0x000088800a290816 */ /* 0x000fe400000000ff */
[----:B------:R-:W-:Y:S02]  /*0ab0*/  @P0 LOP3.LUT R27, R27, 0x7, RZ, 0xc0, !PT ;  /* 0x000000071b1b0812 */ /* 0x000fe400078ec0ff */
[----:B------:R-:W-:Y:S02]  /*0ac0*/  @P0 SHF.R.S32.HI R41, RZ, R6, R41 ;  /* 0x00000006ff290219 */ /* 0x000fe40000011429 */
[----:B------:R-:W-:Y:S01]  /*0ad0*/  @P0 I2F.F16 R10, R27 ;  /* 0x0000001b000a0306 */ /* 0x000fe20000200c00 */
[----:B------:R-:W-:-:S02]  /*0ae0*/  @!P0 SHF.L.U32 R23, R23, R36, RZ ;  /* 0x0000002417178219 */ /* 0x000fc400000006ff */
[----:B------:R-:W-:Y:S02]  /*0af0*/  @P0 LOP3.LUT R41, R41, 0x7, RZ, 0xc0, !PT ;  /* 0x0000000729290812 */ /* 0x000fe400078ec0ff */
[----:B---3--:R-:W-:Y:S02]  /*0b00*/  @P0 PRMT R11, R11, 0x8880, RZ ;  /* 0x000088800b0b0816 */ /* 0x008fe400000000ff */
[----:B------:R-:W-:Y:S01]  /*0b10*/  @!P0 PRMT R27, R16, 0x8880, RZ ;  /* 0x00008880101b8816 */ /* 0x000fe200000000ff */
[----:B------:R-:W-:Y:S01]  /*0b20*/  @P0 I2F.F16 R20, R41 ;  /* 0x0000002900140306 */ /* 0x000fe20000200c00 */
[-C--:B------:R-:W-:Y:S02]  /*0b30*/  @P0 SHF.R.S32.HI R16, RZ, R6.reuse, R11 ;  /* 0x00000006ff100219 */ /* 0x080fe4000001140b */
[----:B------:R-:W-:Y:S02]  /*0b40*/  @!P0 SHF.R.S32.HI R27, RZ, R6, R27 ;  /* 0x00000006ff1b8219 */ /* 0x000fe4000001141b */
[----:B------:R-:W-:-:S03]  /*0b50*/  @P0 PRMT R22, R22, 0x8880, RZ ;  /* 0x0000888016160816 */ /* 0x000fc600000000ff */
[----:B------:R-:W1:Y:S01]  /*0b60*/  @!P0 I2F.F16 R20, R24 ;  /* 0x0000001800148306 */ /* 0x000e620000200c00 */
[----:B------:R-:W-:Y:S02]  /*0b70*/  @!P0 LOP3.LUT R41, R23, 0x6, RZ, 0xc0, !PT ;  /* 0x0000000617298812 */ /* 0x000fe400078ec0ff */
[----:B------:R-:W-:Y:S02]  /*0b80*/  @P0 LOP3.LUT R23, R16, 0x7, RZ, 0xc0, !PT ;  /* 0x0000000710170812 */ /* 0x000fe400078ec0ff */
[----:B------:R-:W-:Y:S01]  /*0b90*/  @!P0 LOP3.LUT R41, R41, R27, R34, 0xf4, !PT ;  /* 0x0000001b29298212 */ /* 0x000fe200078ef422 */
[----:B------:R-:W3:Y:S04]  /*0ba0*/  @!P0 LDG.E.U8.CONSTANT R16, desc[UR8][R18.64+0x5100] ;  /* 0x0051000812108981 */ /* 0x000ee8000c1e9100 */
[----:B------:R-:W3:Y:S01]  /*0bb0*/  @P0 LDG.E.U8.CONSTANT R24, desc[UR8][R18.64+0x5100] ;  /* 0x0051000812180981 */ /* 0x000ee2000c1e9100 */
[----:B------:R1:W-:Y:S01]  /*0bc0*/  @!P0 I2F.F16 R10, R25 ;  /* 0x00000019000a8306 */ /* 0x0003e20000200c00 */
[----:B------:R-:W-:-:S02]  /*0bd0*/  @!P0 SHF.L.U32 R21, R21, R36, RZ ;  /* 0x0000002415158219 */ /* 0x000fc400000006ff */
[----:B------:R-:W3:Y:S01]  /*0be0*/  @!P0 LDG.E.U8.CONSTANT R27, desc[UR8][R18.64+0x5101] ;  /* 0x00510108121b8981 */ /* 0x000ee2000c1e9100 */
[----:B------:R-:W-:Y:S01]  /*0bf0*/  @P0 IMAD.MOV.U32 R11, RZ, RZ, R22 ;  /* 0x000000ffff0b0224 */ /* 0x000fe200078e0016 */
[----:B-1----:R-:W-:Y:S02]  /*0c00*/  @!P0 PRMT R25, R12, 0x8880, RZ ;  /* 0x000088800c198816 */ /* 0x002fe400000000ff */
[----:B------:R-:W-:Y:S02]  /*0c10*/  @!P0 LOP3.LUT R21, R21, 0x6, RZ, 0xc0, !PT ;  /* 0x0000000615158812 */ /* 0x000fe400078ec0ff */
[-C--:B------:R-:W-:Y:S02]  /*0c20*/  @!P0 SHF.R.S32.HI R25, RZ, R6.reuse, R25 ;  /* 0x00000006ff198219 */ /* 0x080fe40000011419 */
[----:B------:R-:W-:Y:S02]  /*0c30*/  @P0 SHF.R.S32.HI R22, RZ, R6, R11 ;  /* 0x00000006ff160219 */ /* 0x000fe4000001140b */
[----:B------:R-:W-:Y:S01]  /*0c40*/  @!P0 LOP3.LUT R43, R21, R25, R34, 0xf4, !PT ;  /* 0x00000019152b8212 */ /* 0x000fe200078ef422 */
[----:B------:R-:W-:Y:S01]  /*0c50*/  @P0 I2F.F16 R11, R23 ;  /* 0x00000017000b0306 */ /* 0x000fe20000200c00 */
[----:B------:R-:W3:Y:S01]  /*0c60*/  @!P0 LDG.E.U8.CONSTANT R25, desc[UR8][R18.64+0x510d] ;  /* 0x00510d0812198981 */ /* 0x000ee2000c1e9100 */
[----:B------:R-:W-:-:S03]  /*0c70*/  @P0 LOP3.LUT R42, R22, 0x7, RZ, 0xc0, !PT ;  /* 0x00000007162a0812 */ /* 0x000fc600078ec0ff */
[----:B------:R-:W3:Y:S03]  /*0c80*/  LDG.E.U16.CONSTANT R21, desc[UR8][R48.64+0x6] ;  /* 0x0000060830157981 */ /* 0x000ee6000c1e9500 */
[----:B------:R-:W-:Y:S01]  /*0c90*/  @P0 I2F.F16 R12, R42 ;  /* 0x0000002a000c0306 */ /* 0x000fe20000200c00 */
[----:B------:R-:W3:Y:S04]  /*0ca0*/  @!P0 LDG.E.U8.CONSTANT R23, desc[UR8][R18.64+0x510c] ;  /* 0x00510c0812178981 */ /* 0x000ee8000c1e9100 */
[----:B------:R-:W3:Y:S01]  /*0cb0*/  LDG.E.U16.CONSTANT R22, desc[UR8][R46.64+0x6] ;  /* 0x000006082e167981 */ /* 0x000ee2000c1e9500 */
[----:B------:R-:W-:Y:S02]  /*0cc0*/  @!P0 PRMT R42, R13, 0x8880, RZ ;  /* 0x000088800d2a8816 */ /* 0x000fe400000000ff */
[----:B------:R-:W-:-:S03]  /*0cd0*/  @!P0 SHF.L.U32 R13, R29, R36, RZ ;  /* 0x000000241d0d8219 */ /* 0x000fc600000006ff */
[----:B------:R-:W-:Y:S01]  /*0ce0*/  @!P0 IMAD.MOV.U32 R29, RZ, RZ, R42 ;  /* 0x000000ffff1d8224 */ /* 0x000fe200078e002a */
[----:B------:R1:W-:Y:S01]  /*0cf0*/  @!P0 I2F.F16 R11, R41 ;  /* 0x00000029000b8306 */ /* 0x0003e20000200c00 */
[----:B------:R-:W-:-:S03]  /*0d00*/  @!P0 LOP3.LUT R13, R13, 0x6, RZ, 0xc0, !PT ;  /* 0x000000060d0d8812 */ /* 0x000fc600078ec0ff */
[----:B------:R-:W-:Y:S02]  /*0d10*/  @!P0 SHF.R.S32.HI R29, RZ, R6, R29 ;  /* 0x00000006ff1d8219 */ /* 0x000fe4000001141d */
[----:B------:R-:W-:Y:S02]  /*0d20*/  @P0 PRMT R41, R39, 0x8880, RZ ;  /* 0x0000888027290816 */ /* 0x000fe400000000ff */
[----:B------:R-:W-:Y:S01]  /*0d30*/  @!P0 LOP3.LUT R39, R13, R29, R34, 0xf4, !PT ;  /* 0x0000001d0d278212 */ /* 0x000fe200078ef422 */
[----:B------:R-:W-:Y:S01]  /*0d40*/  @!P0 I2F.F16 R12, R43 ;  /* 0x0000002b000c8306 */ /* 0x000fe20000200c00 */
[----:B------:R-:W-:Y:S01]  /*0d50*/  VIADD R35, R35, 0x4800 ;  /* 0x0000480023237836 */ /* 0x000fe20000000000 */
[----:B------:R-:W3:Y:S01]  /*0d60*/  @P0 LDG.E.U8.CONSTANT R29, desc[UR8][R18.64+0x510c] ;  /* 0x00510c08121d0981 */ /* 0x000ee2000c1e9100 */
[----:B------:R-:W-:-:S05]  /*0d70*/  @P0 IMAD.MOV.U32 R13, RZ, RZ, R41 ;  /* 0x000000ffff0d0224 */ /* 0x000fca00078e0029 */
[----:B------:R-:W-:-:S04]  /*0d80*/  @P0 SHF.R.S32.HI R13, RZ, R6, R13 ;  /* 0x00000006ff0d0219 */ /* 0x000fc8000001140d */
[----:B------:R-:W-:-:S04]  /*0d90*/  @P0 LOP3.LUT R41, R13, 0x7, RZ, 0xc0, !PT ;  /* 0x000000070d290812 */ /* 0x000fc800078ec0ff */
[----:B------:R-:W-:Y:S08]  /*0da0*/  @P0 I2F.F16 R13, R41 ;  /* 0x00000029000d0306 */ /* 0x000ff00000200c00 */
[----:B------:R1:W-:Y:S02]  /*0db0*/  @!P0 I2F.F16 R13, R39 ;  /* 0x00000027000d8306 */ /* 0x0003e40000200c00 */
[----:B-1----:R-:W3:Y:S01]  /*0dc0*/  @!P0 LDG.E.U8.CONSTANT R41, desc[UR8][R18.64+0x5e80] ;  /* 0x005e800812298981 */ /* 0x002ee2000c1e9100 */
[----:B------:R-:W-:-:S03]  /*0dd0*/  LEA R26, R26, R35, 0x18 ;  /* 0x000000231a1a7211 */ /* 0x000fc600078ec0ff */
[----:B------:R-:W3:Y:S01]  /*0de0*/  @!P0 LDG.E.U8.CONSTANT R39, desc[UR8][R18.64+0x5e81] ;  /* 0x005e810812278981 */ /* 0x000ee2000c1e9100 */
[----:B------:R-:W-:-:S03]  /*0df0*/  IMAD.IADD R31, R31, 0x1, R28 ;  /* 0x000000011f1f7824 */ /* 0x000fc600078e021c */
[----:B------:R-:W3:Y:S01]  /*0e00*/  LDG.E.U16.CONSTANT R28, desc[UR8][R46.64] ;  /* 0x000000082e1c7981 */ /* 0x000ee2000c1e9500 */
[----:B-----5:R-:W-:Y:S02]  /*0e10*/  @!P0 PRMT R43, R5, 0x8880, RZ ;  /* 0x00008880052b8816 */ /* 0x020fe400000000ff */
[----:B--2---:R-:W-:Y:S02]  /*0e20*/  @P0 PRMT R5, R14, 0x8880, RZ ;  /* 0x000088800e050816 */ /* 0x004fe400000000ff */
[----:B----4-:R-:W-:-:S03]  /*0e30*/  @!P0 SHF.L.U32 R14, R33, R36, RZ ;  /* 0x00000024210e8219 */ /* 0x010fc600000006ff */
[----:B------:R-:W-:Y:S02]  /*0e40*/  @P0 IMAD.MOV.U32 R33, RZ, RZ, R5 ;  /* 0x000000ffff210224 */ /* 0x000fe400078e0005 */
[----:B------:R-:W2:Y:S01]  /*0e50*/  @P0 LDG.E.U8.CONSTANT R5, desc[UR8][R18.64+0x5e80] ;  /* 0x005e800812050981 */ /* 0x000ea2000c1e9100 */
[----:B------:R-:W-:Y:S02]  /*0e60*/  @!P0 LOP3.LUT R35, R14, 0x6, RZ, 0xc0, !PT ;  /* 0x000000060e238812 */ /* 0x000fe400078ec0ff */
[-C--:B------:R-:W-:Y:S02]  /*0e70*/  @!P0 SHF.R.S32.HI R43, RZ, R6.reuse, R43 ;  /* 0x00000006ff2b8219 */ /* 0x080fe4000001142b */
[----:B------:R-:W-:Y:S02]  /*0e80*/  @P0 SHF.R.S32.HI R14, RZ, R6, R33 ;  /* 0x00000006ff0e0219 */ /* 0x000fe40000011421 */
[----:B------:R-:W-:Y:S02]  /*0e90*/  @!P0 LOP3.LUT R33, R35, R43, R34, 0xf4, !PT ;  /* 0x0000002b23218212 */ /* 0x000fe400078ef422 */
[----:B------:R-:W-:Y:S01]  /*0ea0*/  @P0 LOP3.LUT R43, R14, 0x7, RZ, 0xc0, !PT ;  /* 0x000000070e2b0812 */ /* 0x000fe200078ec0ff */
[----:B------:R-:W4:Y:S01]  /*0eb0*/  @!P0 LDG.E.U8.CONSTANT R35, desc[UR8][R18.64+0x5e8d] ;  /* 0x005e8d0812238981 */ /* 0x000f22000c1e9100 */
[----:B------:R-:W-:-:S02]  /*0ec0*/  @P0 PRMT R45, R30, 0x8880, RZ ;  /* 0x000088801e2d0816 */ /* 0x000fc400000000ff */
[----:B------:R-:W-:Y:S02]  /*0ed0*/  @!P0 PRMT R42, R7, 0x8880, RZ ;  /* 0x00008880072a8816 */ /* 0x000fe400000000ff */
[----:B------:R-:W-:Y:S02]  /*0ee0*/  @P0 SHF.R.S32.HI R7, RZ, R6, R45 ;  /* 0x00000006ff070219 */ /* 0x000fe4000001142d */
[----:B------:R-:W-:Y:S01]  /*0ef0*/  @!P0 SHF.L.U32 R30, R15, R36, RZ ;  /* 0x000000240f1e8219 */ /* 0x000fe200000006ff */
[----:B------:R-:W-:Y:S01]  /*0f00*/  @!P0 IMAD.MOV.U32 R15, RZ, RZ, R42 ;  /* 0x000000ffff0f8224 */ /* 0x000fe200078e002a */
[----:B------:R-:W-:Y:S02]  /*0f10*/  @P0 LOP3.LUT R42, R7, 0x7, RZ, 0xc0, !PT ;  /* 0x00000007072a0812 */ /* 0x000fe400078ec0ff */
[----:B------:R-:W-:Y:S02]  /*0f20*/  @!P0 LOP3.LUT R7, R30, 0x6, RZ, 0xc0, !PT ;  /* 0x000000061e078812 */ /* 0x000fe400078ec0ff */
[----:B------:R-:W-:Y:S01]  /*0f30*/  @!P0 SHF.R.S32.HI R30, RZ, R6, R15 ;  /* 0x00000006ff1e8219 */ /* 0x000fe2000001140f */
[----:B------:R-:W-:Y:S03]  /*0f40*/  @P0 I2F.F16 R14, R43 ;  /* 0x0000002b000e0306 */ /* 0x000fe60000200c00 */
[----:B------:R-:W-:-:S02]  /*0f50*/  @!P0 LOP3.LUT R30, R7, R30, R34, 0xf4, !PT ;  /* 0x0000001e071e8212 */ /* 0x000fc400078ef422 */
[----:B------:R-:W5:Y:S03]  /*0f60*/  @P0 LDG.E.U8.CONSTANT R7, desc[UR8][R18.64+0x5e8c] ;  /* 0x005e8c0812070981 */ /* 0x000f66000c1e9100 */
[----:B------:R1:W-:Y:S02]  /*0f70*/  @!P0 I2F.F16 R14, R33 ;  /* 0x00000021000e8306 */ /* 0x0003e40000200c00 */
[----:B-1----:R1:W5:Y:S01]  /*0f80*/  @!P0 LDG.E.U8.CONSTANT R33, desc[UR8][R18.64+0x5e8c] ;  /* 0x005e8c0812218981 */ /* 0x002362000c1e9100 */
[----:B---3--:R-:W-:Y:S02]  /*0f90*/  @!P0 PRMT R45, R16, 0x8880, RZ ;  /* 0x00008880102d8816 */ /* 0x008fe400000000ff */
[----:B------:R-:W-:-:S03]  /*0fa0*/  @P0 PRMT R24, R24, 0x8880, RZ ;  /* 0x0000888018180816 */ /* 0x000fc600000000ff */
[----:B------:R-:W-:Y:S01]  /*0fb0*/  @P0 I2F.F16 R15, R42 ;  /* 0x0000002a000f0306 */ /* 0x000fe20000200c00 */
[----:B------:R-:W3:Y:S01]  /*0fc0*/  LDG.E.U16.CONSTANT R19, desc[UR8][R48.64+0x8] ;  /* 0x0000080830137981 */ /* 0x000ee2000c1e9500 */
[----:B------:R-:W-:Y:S01]  /*0fd0*/  @!P0 SHF.L.U32 R16, R27, R36, RZ ;  /* 0x000000241b108219 */ /* 0x000fe200000006ff */
[----:B------:R-:W-:Y:S01]  /*0fe0*/  @P0 IMAD.MOV.U32 R27, RZ, RZ, R24 ;  /* 0x000000ffff1b0224 */ /* 0x000fe200078e0018 */
[-C--:B------:R-:W-:Y:S01]  /*0ff0*/  @!P0 SHF.R.S32.HI R45, RZ, R6.reuse, R45 ;  /* 0x00000006ff2d8219 */ /* 0x080fe2000001142d */
[----:B------:R-:W3:Y:S01]  /*1000*/  LDG.E.U16.CONSTANT R24, desc[UR8][R46.64+0xa] ;  /* 0x00000a082e187981 */ /* 0x000ee2000c1e9500 */
[----:B------:R-:W-:Y:S02]  /*1010*/  @!P0 LOP3.LUT R43, R16, 0x6, RZ, 0xc0, !PT ;  /* 0x00000006102b8812 */ /* 0x000fe400078ec0ff */
[----:B------:R-:W-:Y:S01]  /*1020*/  @P0 SHF.R.S32.HI R27, RZ, R6, R27 ;  /* 0x00000006ff1b0219 */ /* 0x000fe2000001141b */
[----:B------:R-:W-:Y:S01]  /*1030*/  IMAD R16, R31, 0x2, R26 ;  /* 0x000000021f107824 */ /* 0x000fe200078e021a */
[----:B------:R-:W-:Y:S01]  /*1040*/  @!P0 LOP3.LUT R31, R43, R45, R34, 0xf4, !PT ;  /* 0x0000002d2b1f8212 */ /* 0x000fe200078ef422 */
[----:B------:R1:W-:Y:S01]  /*1050*/  @!P0 I2F.F16 R15, R30 ;  /* 0x0000001e000f8306 */ /* 0x0003e20000200c00 */
[----:B------:R-:W-:Y:S01]  /*1060*/  @P0 LOP3.LUT R27, R27, 0x7, RZ, 0xc0, !PT ;  /* 0x000000071b1b0812 */ /* 0x000fe200078ec0ff */
[----:B------:R-:W3:Y:S01]  /*1070*/  LDG.E.U16.CONSTANT R26, desc[UR8][R46.64+0xc] ;  /* 0x00000c082e1a7981 */ /* 0x000ee2000c1e9500 */
[----:B------:R-:W-:-:S03]  /*1080*/  @!P0 SHF.L.U32 R25, R25, R36, RZ ;  /* 0x0000002419198219 */ /* 0x000fc600000006ff */
[----:B-1----:R-:W3:Y:S01]  /*1090*/  LDG.E.U16.CONSTANT R30, desc[UR8][R46.64+0xe] ;  /* 0x00000e082e1e7981 */ /* 0x002ee2000c1e9500 */
[----:B------:R-:W-:Y:S02]  /*10a0*/  @!P0 LOP3.LUT R25, R25, 0x6, RZ, 0xc0, !PT ;  /* 0x0000000619198812 */ /* 0x000fe400078ec0ff */
[----:B------:R-:W-:Y:S02]  /*10b0*/  @!P0 PRMT R43, R23, 0x8880, RZ ;  /* 0x00008880172b8816 */ /* 0x000fe400000000ff */
[----:B------:R-:W3:Y:S01]  /*10c0*/  LDG.E.U16.CONSTANT R23, desc[UR8][R48.64+0xc] ;  /* 0x00000c0830177981 */ /* 0x000ee2000c1e9500 */
[-CC-:B------:R-:W-:Y:S01]  /*10d0*/  HFMA2 R18, R20.H0_H0, R21.reuse.H0_H0, -R22.reuse.H0_H0 ;  /* 0x2000001514127231 */ /* 0x180fe20000140816 */
[----:B------:R-:W-:Y:S01]  /*10e0*/  @!P0 SHF.R.S32.HI R43, RZ, R6, R43 ;  /* 0x00000006ff2b8219 */ /* 0x000fe2000001142b */
[----:B------:R1:W-:Y:S08]  /*10f0*/  @P0 I2F.F16 R20, R27 ;  /* 0x0000001b00140306 */ /* 0x0003f00000200c00 */
[----:B------:R-:W3:Y:S01]  /*1100*/  @!P0 I2F.F16 R20, R31 ;  /* 0x0000001f00148306 */ /* 0x000ee20000200c00 */
[----:B-1----:R-:W3:Y:S01]  /*1110*/  LDG.E.U16.CONSTANT R27, desc[UR8][R48.64+0xe] ;  /* 0x00000e08301b7981 */ /* 0x002ee2000c1e9500 */
[----:B------:R-:W-:Y:S01]  /*1120*/  HFMA2 R17, R17.H0_H0, R21.H0_H0, -R22.H0_H0 ;  /* 0x2000001511117231 */ /* 0x000fe20000140816 */
[----:B------:R-:W-:-:S02]  /*1130*/  @!P0 LOP3.LUT R43, R25, R43, R34, 0xf4, !PT ;  /* 0x0000002b192b8212 */ /* 0x000fc400078ef422 */
[----:B------:R-:W3:Y:S04]  /*1140*/  LDG.E.U16.CONSTANT R22, desc[UR8][R46.64+0x8] ;  /* 0x000008082e167981 */ /* 0x000ee8000c1e9500 */
[----:B------:R-:W3:Y:S04]  /*1150*/  LDG.E.U16.CONSTANT R21, desc[UR8][R48.64+0xa] ;  /* 0x00000a0830157981 */ /* 0x000ee8000c1e9500 */
[----:B------:R-:W3:Y:S01]  /*1160*/  LDG.E.U16.CONSTANT R25, desc[UR8][R48.64] ;  /* 0x0000000830197981 */ /* 0x000ee2000c1e9500 */
[----:B------:R-:W-:Y:S02]  /*1170*/  @P0 PRMT R29, R29, 0x8880, RZ ;  /* 0x000088801d1d0816 */ /* 0x000fe400000000ff */
[----:B------:R-:W-:-:S04]  /*1180*/  @!P0 PRMT R41, R41, 0x8880, RZ ;  /* 0x0000888029298816 */ /* 0x000fc800000000ff */
[----:B------:R-:W-:Y:S02]  /*1190*/  @!P0 SHF.R.S32.HI R41, RZ, R6, R41 ;  /* 0x00000006ff298219 */ /* 0x000fe40000011429 */
[----:B------:R-:W-:-:S04]  /*11a0*/  @!P0 SHF.L.U32 R39, R39, R36, RZ ;  /* 0x0000002427278219 */ /* 0x000fc800000006ff */
[----:B------:R-:W-:-:S04]  /*11b0*/  @!P0 LOP3.LUT R39, R39, 0x6, RZ, 0xc0, !PT ;  /* 0x0000000627278812 */ /* 0x000fc800078ec0ff */
[----:B------:R-:W-:Y:S02]  /*11c0*/  @!P0 LOP3.LUT R39, R39, R41, R34, 0xf4, !PT ;  /* 0x0000002927278212 */ /* 0x000fe400078ef422 */
[----:B------:R-:W-:-:S05]  /*11d0*/  PRMT R41, R37, 0x7610, R41 ;  /* 0x0000761025297816 */ /* 0x000fca0000000029 */
[----:B------:R1:W-:Y:S01]  /*11e0*/  STS.U16 [R16+0x90], R41 ;  /* 0x0000902910007388 */ /* 0x0003e20000000400 */
[----:B------:R-:W-:-:S04]  /*11f0*/  @P0 SHF.R.S32.HI R29, RZ, R6, R29 ;  /* 0x00000006ff1d0219 */ /* 0x000fc8000001141d */
[----:B------:R-:W-:-:S04]  /*1200*/  @P0 LOP3.LUT R44, R29, 0x7, RZ, 0xc0, !PT ;  /* 0x000000071d2c0812 */ /* 0x000fc800078ec0ff */
[----:B------:R-:W-:Y:S08]  /*1210*/  @P0 I2F.F16 R29, R44 ;  /* 0x0000002c001d0306 */ /* 0x000ff00000200c00 */
[----:B------:R1:W3:Y:S01]  /*1220*/  @!P0 I2F.F16 R29, R43 ;  /* 0x0000002b001d8306 */ /* 0x0002e20000200c00 */
[----:B------:R3:W-:Y:S01]  /*1230*/  STS.U16 [R16+0x120], R8 ;  /* 0x0001200810007388 */ /* 0x0007e20000000400 */
[----:B-1----:R-:W-:-:S03]  /*1240*/  PRMT R43, R38, 0x7610, R43 ;  /* 0x00007610262b7816 */ /* 0x002fc6000000002b */
[----:B------:R-:W-:Y:S04]  /*1250*/  STS.U16 [R16+0x160], R9 ;  /* 0x0001600910007388 */ /* 0x000fe80000000400 */
[----:B------:R-:W-:Y:S04]  /*1260*/  STS.U16 [R16+0xd0], R43 ;  /* 0x0000d02b10007388 */ /* 0x000fe80000000400 */
[----:B------:R-:W-:Y:S04]  /*1270*/  STS.U16 [R16+0x1b0], R17 ;  /* 0x0001b01110007388 */ /* 0x000fe80000000400 */
[----:B------:R-:W-:Y:S01]  /*1280*/  STS.U16 [R16+0x1f0], R18 ;  /* 0x0001f01210007388 */ /* 0x000fe20000000400 */
[----:B------:R-:W-:Y:S01]  /*1290*/  IMAD R2, R2, 0x2400, RZ ;  /* 0x0000240002027824 */ /* 0x000fe200078e02ff */
[----:B--2---:R-:W-:-:S04]  /*12a0*/  @P0 PRMT R31, R5, 0x8880, RZ ;  /* 0x00008880051f0816 */ /* 0x004fc800000000ff */
[----:B------:R-:W-:Y:S01]  /*12b0*/  @P0 SHF.R.S32.HI R42, RZ, R6, R31 ;  /* 0x00000006ff2a0219 */ /* 0x000fe2000001141f */
[----:B------:R-:W1:Y:S03]  /*12c0*/  S2R R5, SR_LANEID ;  /* 0x0000000000057919 */ /* 0x000e660000000000 */
[----:B------:R-:W-:-:S04]  /*12d0*/  @P0 LOP3.LUT R42, R42, 0x7, RZ, 0xc0, !PT ;  /* 0x000000072a2a0812 */ /* 0x000fc800078ec0ff */
[----:B------:R2:W-:Y:S01]  /*12e0*/  @P0 I2F.F16 R31, R42 ;  /* 0x0000002a001f0306 */ /* 0x0005e20000200c00 */
[----:B----4-:R-:W-:-:S07]  /*12f0*/  @!P0 SHF.L.U32 R35, R35, R36, RZ ;  /* 0x0000002423238219 */ /* 0x010fce00000006ff */
[----:B------:R-:W-:Y:S01]  /*1300*/  @!P0 I2F.F16 R31, R39 ;  /* 0x00000027001f8306 */ /* 0x000fe20000200c00 */
[----:B------:R-:W-:Y:S02]  /*1310*/  @!P0 LOP3.LUT R35, R35, 0x6, RZ, 0xc0, !PT ;  /* 0x0000000623238812 */ /* 0x000fe400078ec0ff */
[----:B-----5:R-:W-:-:S04]  /*1320*/  @P0 PRMT R39, R7, 0x8880, RZ ;  /* 0x0000888007270816 */ /* 0x020fc800000000ff */
[----:B------:R-:W-:Y:S02]  /*1330*/  @P0 SHF.R.S32.HI R39, RZ, R6, R39 ;  /* 0x00000006ff270219 */ /* 0x000fe40000011427 */
[----:B------:R-:W-:-:S04]  /*1340*/  @!P0 PRMT R41, R33, 0x8880, RZ ;  /* 0x0000888021298816 */ /* 0x000fc800000000ff */
[----:B------:R-:W-:Y:S02]  /*1350*/  @!P0 SHF.R.S32.HI R41, RZ, R6, R41 ;  /* 0x00000006ff298219 */ /* 0x000fe40000011429 */
[----:B------:R-:W-:Y:S02]  /*1360*/  @P0 LOP3.LUT R39, R39, 0x7, RZ, 0xc0, !PT ;  /* 0x0000000727270812 */ /* 0x000fe400078ec0ff */
[----:B------:R-:W-:Y:S02]  /*1370*/  @!P0 LOP3.LUT R35, R35, R41, R34, 0xf4, !PT ;  /* 0x0000002923238212 */ /* 0x000fe400078ef422 */
[----:B------:R-:W-:Y:S08]  /*1380*/  @P0 I2F.F16 R33, R39 ;  /* 0x0000002700210306 */ /* 0x000ff00000200c00 */
[----:B------:R-:W4:Y:S01]  /*1390*/  @!P0 I2F.F16 R33, R35 ;  /* 0x0000002300218306 */ /* 0x000f220000200c00 */
[----:B-1----:R-:W-:-:S02]  /*13a0*/  SHF.R.U32.HI R36, RZ, 0x3, R5 ;  /* 0x00000003ff247819 */ /* 0x002fc40000011605 */
[----:B------:R-:W-:-:S03]  /*13b0*/  LOP3.LUT R37, R5, 0x7, RZ, 0xc0, !PT ;  /* 0x0000000705257812 */ /* 0x000fc600078ec0ff */
[C---:B--2---:R-:W-:Y:S01]  /*13c0*/  IMAD.SHL.U32 R42, R36.reuse, 0x8, RZ ;  /* 0x00000008242a7824 */ /* 0x044fe200078e00ff */
[----:B------:R-:W-:Y:S01]  /*13d0*/  SHF.R.U32.HI R38, RZ, 0x4, R5 ;  /* 0x00000004ff267819 */ /* 0x000fe20000011605 */
[----:B------:R-:W-:-:S03]  /*13e0*/  IMAD.SHL.U32 R36, R36, 0x8, RZ ;  /* 0x0000000824247824 */ /* 0x000fc600078e00ff */
[--C-:B------:R-:W-:Y:S01]  /*13f0*/  LOP3.LUT R42, R42, 0x8, R37.reuse, 0xe2, !PT ;  /* 0x000000082a2a7812 */ /* 0x100fe200078ee225 */
[----:B------:R-:W-:Y:S01]  /*1400*/  IMAD R37, R38, 0x8, R37 ;  /* 0x0000000826257824 */ /* 0x000fe200078e0225 */
[----:B------:R-:W-:Y:S01]  /*1410*/  LOP3.LUT R36, R36, 0x8, RZ, 0xe2, !PT ;  /* 0x0000000824247812 */ /* 0x000fe200078ee2ff */
[-CC-:B---3--:R-:W-:Y:S02]  /*1420*/  HFMA2 R20, R20.H0_H0, R23.reuse.H0_H0, -R26.reuse.H0_H0 ;  /* 0x2000001714147231 */ /* 0x188fe4000014081a */
[----:B------:R-:W-:Y:S02]  /*1430*/  HFMA2 R29, R29.H0_H0, R23.H0_H0, -R26.H0_H0 ;  /* 0x200000171d1d7231 */ /* 0x000fe4000014081a */
[-CC-:B----4-:R-:W-:Y:S02]  /*1440*/  HFMA2 R33, R33.H0_H0, R27.reuse.H0_H0, -R30.reuse.H0_H0 ;  /* 0x2000001b21217231 */ /* 0x190fe4000014081e */
[----:B------:R-:W-:Y:S02]  /*1450*/  HFMA2 R31, R31.H0_H0, R27.H0_H0, -R30.H0_H0 ;  /* 0x2000001b1f1f7231 */ /* 0x000fe4000014081e */
[-CC-:B------:R-:W-:Y:S01]  /*1460*/  HFMA2 R10, R10.H0_H0, R19.reuse.H0_H0, -R22.reuse.H0_H0 ;  /* 0x200000130a0a7231 */ /* 0x180fe20000140816 */
[----:B------:R-:W-:Y:S01]  /*1470*/  PRMT R8, R33, 0x7610, R8 ;  /* 0x0000761021087816 */ /* 0x000fe20000000008 */
[----:B------:R-:W-:-:S02]  /*1480*/  HFMA2 R11, R11.H0_H0, R19.H0_H0, -R22.H0_H0 ;  /* 0x200000130b0b7231 */ /* 0x000fc40000140816 */
[-CC-:B------:R-:W-:Y:S02]  /*1490*/  HFMA2 R14, R14.H0_H0, R21.reuse.H0_H0, -R24.reuse.H0_H0 ;  /* 0x200000150e0e7231 */ /* 0x180fe40000140818 */
[----:B------:R-:W-:Y:S02]  /*14a0*/  HFMA2 R15, R15.H0_H0, R21.H0_H0, -R24.H0_H0 ;  /* 0x200000150f0f7231 */ /* 0x000fe40000140818 */
[-CC-:B------:R-:W-:Y:S02]  /*14b0*/  HFMA2 R12, R12.H0_H0, R25.reuse.H0_H0, -R28.reuse.H0_H0 ;  /* 0x200000190c0c7231 */ /* 0x180fe4000014081c */
[----:B------:R-:W-:Y:S01]  /*14c0*/  HFMA2 R13, R13.H0_H0, R25.H0_H0, -R28.H0_H0 ;  /* 0x200000190d0d7231 */ /* 0x000fe2000014081c */
[----:B------:R-:W-:Y:S04]  /*14d0*/  STS.U16 [R16+0x240], R10 ;  /* 0x0002400a10007388 */ /* 0x000fe80000000400 */
[----:B------:R1:W-:Y:S04]  /*14e0*/  STS.U16 [R16+0x280], R11 ;  /* 0x0002800b10007388 */ /* 0x0003e80000000400 */
[----:B------:R2:W-:Y:S04]  /*14f0*/  STS.U16 [R16+0x2d0], R14 ;  /* 0x0002d00e10007388 */ /* 0x0005e80000000400 */
[----:B------:R2:W-:Y:S04]  /*1500*/  STS.U16 [R16+0x310], R15 ;  /* 0x0003100f10007388 */ /* 0x0005e80000000400 */
[----:B------:R2:W-:Y:S04]  /*1510*/  STS.U16 [R16+0x360], R20 ;  /* 0x0003601410007388 */ /* 0x0005e80000000400 */
[----:B------:R2:W-:Y:S04]  /*1520*/  STS.U16 [R16+0x3a0], R29 ;  /* 0x0003a01d10007388 */ /* 0x0005e80000000400 */
[----:B------:R2:W-:Y:S04]  /*1530*/  STS.U16 [R16], R12 ;  /* 0x0000000c10007388 */ /* 0x0005e80000000400 */
[----:B------:R2:W-:Y:S04]  /*1540*/  STS.U16 [R16+0x40], R13 ;  /* 0x0000400d10007388 */ /* 0x0005e80000000400 */
[----:B------:R2:W-:Y:S04]  /*1550*/  STS.U16 [R16+0x3f0], R31 ;  /* 0x0003f01f10007388 */ /* 0x0005e80000000400 */
[----:B------:R2:W-:Y:S04]  /*1560*/  STS.U16 [R16+0x430], R8 ;  /* 0x0004300810007388 */ /* 0x0005e80000000400 */
[----:B------:R-:W0:Y:S01]  /*1570*/  LDGDEPBAR ;  /* 0x00000000000079af */ /* 0x000e220000000000 */
[----:B------:R-:W-:-:S02]  /*1580*/  IMAD R7, R37, 0x48, R36 ;  /* 0x0000004825077824 */ /* 0x000fc400078e0224 */
[C---:B------:R-:W-:Y:S02]  /*1590*/  IMAD R36, R0.reuse, 0x12000, RZ ;  /* 0x0001200000247824 */ /* 0x040fe400078e02ff */
[----:B------:R-:W-:Y:S02]  /*15a0*/  IMAD R35, R0, 0x6c00, RZ ;  /* 0x00006c0000237824 */ /* 0x000fe400078e02ff */
[----:B------:R-:W-:Y:S01]  /*15b0*/  IMAD.SHL.U32 R5, R38, 0x8, RZ ;  /* 0x0000000826057824 */ /* 0x000fe200078e00ff */
[----:B------:R-:W-:Y:S02]  /*15c0*/  IADD3 R37, P1, P2, R2, R3, R36 ;  /* 0x0000000302257210 */ /* 0x000fe40007a3e024 */
[----:B------:R-:W-:Y:S01]  /*15d0*/  IADD3 R45, P4, P5, R4, R40, R35 ;  /* 0x00000028042d7210 */ /* 0x000fe20007d9e023 */
[----:B------:R-:W-:Y:S01]  /*15e0*/  IMAD R5, R42, 0x48, R5 ;  /* 0x000000482a057824 */ /* 0x000fe200078e0205 */
[----:B------:R-:W-:Y:S02]  /*15f0*/  IADD3 R2, P3, PT, R32, R37, RZ ;  /* 0x0000002520027210 */ /* 0x000fe40007f7e0ff */
[----:B------:R-:W-:Y:S01]  /*1600*/  IADD3.X R6, PT, PT, RZ, RZ, RZ, P1, P2 ;  /* 0x000000ffff067210 */ /* 0x000fe20000fe44ff */
[----:B------:R-:W-:Y:S01]  /*1610*/  IMAD.MOV.U32 R41, RZ, RZ, RZ ;  /* 0x000000ffff297224 */ /* 0x000fe200078e00ff */
[----:B------:R-:W-:-:S02]  /*1620*/  CS2R R36, SRZ ;  /* 0x0000000000247805 */ /* 0x000fc4000001ff00 */
[----:B------:R-:W-:Y:S02]  /*1630*/  CS2R R24, SRZ ;  /* 0x0000000000187805 */ /* 0x000fe4000001ff00 */
[----:B------:R-:W-:Y:S02]  /*1640*/  CS2R R32, SRZ ;  /* 0x0000000000207805 */ /* 0x000fe4000001ff00 */
[----:B------:R-:W-:Y:S02]  /*1650*/  CS2R R38, SRZ ;  /* 0x0000000000267805 */ /* 0x000fe4000001ff00 */
[----:B-1----:R-:W-:Y:S01]  /*1660*/  IADD3.X R11, PT, PT, RZ, RZ, RZ, P4, P5 ;  /* 0x000000ffff0b7210 */ /* 0x002fe200027ea4ff */
[----:B------:R-:W-:Y:S02]  /*1670*/  IMAD.SHL.U32 R5, R5, 0x2, RZ ;  /* 0x0000000205057824 */ /* 0x000fe400078e00ff */
[----:B------:R-:W-:Y:S02]  /*1680*/  IMAD.SHL.U32 R7, R7, 0x2, RZ ;  /* 0x0000000207077824 */ /* 0x000fe400078e00ff */
[----:B--2---:R-:W-:-:S07]  /*1690*/  IMAD.X R6, RZ, RZ, R6, P3 ;  /* 0x000000ffff067224 */ /* 0x004fce00018e0606 */
.L_x_25:
[----:B------:R-:W1:Y:S01]  /*16a0*/  S2R R13, SR_TID.X ;  /* 0x00000000000d7919 */ /* 0x000e620000002100 */
[C---:B------:R-:W-:Y:S01]  /*16b0*/  IMAD R16, R41.reuse, 0x18, RZ ;  /* 0x0000001829107824 */ /* 0x040fe200078e02ff */
[----:B------:R-:W-:Y:S01]  /*16c0*/  LOP3.LUT R20, R41, 0x1, RZ, 0xc, !PT ;  /* 0x0000000129147812 */ /* 0x000fe200078e0cff */
[----:B------:R-:W2:Y:S08]  /*16d0*/  S2UR UR5, SR_CgaCtaId ;  /* 0x00000000000579c3 */ /* 0x000eb00000008800 */
[----:B------:R-:W-:Y:S01]  /*16e0*/  BAR.SYNC.DEFER_BLOCKING 0x0 ;  /* 0x0000000000007b1d */ /* 0x000fe20000010000 */
[----:B------:R-:W-:-:S04]  /*16f0*/  IADD3 R44, P1, P2, R45, UR12, R16 ;  /* 0x0000000c2d2c7c10 */ /* 0x000fc8000fa3e010 */
[----:B------:R-:W-:-:S05]  /*1700*/  IADD3.X R45, PT, PT, R11, UR13, RZ, P1, P2 ;  /* 0x0000000d0b2d7c10 */ /* 0x000fca0008fe44ff */
[----:B------:R-:W3:Y:S01]  /*1710*/  @P0 LDG.E.U8.CONSTANT R11, desc[UR8][R44.64+0x18] ;  /* 0x000018082c0b0981 */ /* 0x000ee2000c1e9100 */
[----:B-1----:R-:W-:-:S05]  /*1720*/  IMAD R10, R13, 0x3, RZ ;  /* 0x000000030d0a7824 */ /* 0x002fca00078e02ff */
[----:B------:R-:W-:-:S04]  /*1730*/  SHF.R.U32.HI R4, RZ, 0x3, R10 ;  /* 0x00000003ff047819 */ /* 0x000fc8000001160a */
[----:B------:R-:W-:-:S05]  /*1740*/  @!P0 IADD3 R9, PT, PT, R4, R40, R35 ;  /* 0x0000002804098210 */ /* 0x000fca0007ffe023 */
[----:B------:R-:W-:-:S05]  /*1750*/  @!P0 IMAD.IADD R9, R16, 0x1, R9 ;  /* 0x0000000110098824 */ /* 0x000fca00078e0209 */
[----:B------:R-:W-:-:S05]  /*1760*/  @!P0 IADD3 R14, P1, PT, R9, UR12, RZ ;  /* 0x0000000c090e8c10 */ /* 0x000fca000ff3e0ff */
[----:B------:R-:W-:-:S05]  /*1770*/  @!P0 IMAD.X R15, RZ, RZ, UR13, P1 ;  /* 0x0000000dff0f8e24 */ /* 0x000fca00088e06ff */
[----:B------:R-:W4:Y:S04]  /*1780*/  @!P0 LDG.E.U8.CONSTANT R8, desc[UR8][R14.64+0x18] ;  /* 0x000018080e088981 */ /* 0x000f28000c1e9100 */
[----:B------:R1:W5:Y:S01]  /*1790*/  @!P0 LDG.E.U8.CONSTANT R28, desc[UR8][R14.64+0x19] ;  /* 0x000019080e1c8981 */ /* 0x000362000c1e9100 */
[----:B------:R-:W2:Y:S01]  /*17a0*/  S2R R9, SR_TID.Y ;  /* 0x0000000000097919 */ /* 0x000ea20000002200 */
[----:B------:R-:W-:Y:S01]  /*17b0*/  SHF.R.U32.HI R17, RZ, 0x3, R13 ;  /* 0x00000003ff117819 */ /* 0x000fe2000001160d */
[----:B------:R-:W-:-:S05]  /*17c0*/  IMAD.SHL.U32 R13, R13, 0x8, RZ ;  /* 0x000000080d0d7824 */ /* 0x000fca00078e00ff */
[----:B------:R-:W-:Y:S02]  /*17d0*/  LOP3.LUT R13, R13, 0x38, RZ, 0xc0, !PT ;  /* 0x000000380d0d7812 */ /* 0x000fe400078ec0ff */
[----:B-1----:R-:W-:Y:S01]  /*17e0*/  @!P0 IADD3 R15, PT, PT, R4, R40, R35 ;  /* 0x00000028040f8210 */ /* 0x002fe20007ffe023 */
[----:B--2---:R-:W-:-:S04]  /*17f0*/  IMAD R12, R9, 0x4, R0 ;  /* 0x00000004090c7824 */ /* 0x004fc800078e0200 */
[----:B------:R-:W-:-:S04]  /*1800*/  IMAD R12, R12, 0x240, RZ ;  /* 0x000002400c0c7824 */ /* 0x000fc800078e02ff */
[----:B------:R-:W-:-:S04]  /*1810*/  IMAD R18, R17, 0x48, R12 ;  /* 0x0000004811127824 */ /* 0x000fc800078e020c */
[----:B------:R-:W-:Y:S01]  /*1820*/  IMAD.IADD R17, R13, 0x1, R18 ;  /* 0x000000010d117824 */ /* 0x000fe200078e0212 */
[----:B------:R-:W-:Y:S01]  /*1830*/  LEA R13, P1, R41, R2, 0x6 ;  /* 0x00000002290d7211 */ /* 0x000fe200078230ff */
[----:B------:R-:W-:-:S04]  /*1840*/  @!P0 IMAD.IADD R15, R16, 0x1, R15 ;  /* 0x00000001100f8824 */ /* 0x000fc800078e020f */
[----:B------:R-:W-:Y:S01]  /*1850*/  IMAD.X R14, RZ, RZ, R6, P1 ;  /* 0x000000ffff0e7224 */ /* 0x000fe200008e0606 */
[----:B------:R-:W-:-:S04]  /*1860*/  LEA R22, P1, R13, UR10, 0x1 ;  /* 0x0000000a0d167c11 */ /* 0x000fc8000f8208ff */
[----:B------:R-:W-:Y:S02]  /*1870*/  LEA.HI.X R23, R13, UR11, R14, 0x1, P1 ;  /* 0x0000000b0d177c11 */ /* 0x000fe400088f0c0e */
[----:B------:R-:W-:Y:S01]  /*1880*/  @!P0 IADD3 R18, P1, PT, R15, UR12, RZ ;  /* 0x0000000c0f128c10 */ /* 0x000fe2000ff3e0ff */
[----:B------:R-:W-:Y:S02]  /*1890*/  IMAD R20, R20, 0x1200, R17 ;  /* 0x0000120014147824 */ /* 0x000fe400078e0211 */
[----:B------:R-:W2:Y:S02]  /*18a0*/  @P0 LDG.E.U8.CONSTANT R17, desc[UR8][R44.64+0x24] ;  /* 0x000024082c110981 */ /* 0x000ea4000c1e9100 */
[----:B------:R-:W-:-:S05]  /*18b0*/  @!P0 IMAD.X R19, RZ, RZ, UR13, P1 ;  /* 0x0000000dff138e24 */ /* 0x000fca00088e06ff */
[----:B------:R-:W2:Y:S04]  /*18c0*/  @!P0 LDG.E.U8.CONSTANT R14, desc[UR8][R18.64+0x24] ;  /* 0x00002408120e8981 */ /* 0x000ea8000c1e9100 */
[----:B------:R1:W2:Y:S01]  /*18d0*/  @!P0 LDG.E.U8.CONSTANT R26, desc[UR8][R18.64+0x25] ;  /* 0x00002508121a8981 */ /* 0x0002a2000c1e9100 */
[----:B------:R-:W1:Y:S01]  /*18e0*/  S2UR UR7, SR_SWINHI ;  /* 0x00000000000779c3 */ /* 0x000e620000002f00 */
[----:B------:R-:W-:Y:S02]  /*18f0*/  UMOV UR4, 0x400 ;  /* 0x0000040000047882 */ /* 0x000fe40000000000 */
[----:B------:R-:W-:Y:S01]  /*1900*/  ULEA UR6, UR5, UR4, 0x18 ;  /* 0x0000000405067291 */ /* 0x000fe2000f8ec0ff */
[----:B------:R-:W-:Y:S01]  /*1910*/  IMAD.MOV.U32 R21, RZ, RZ, 0x2 ;  /* 0x00000002ff157424 */ /* 0x000fe200078e00ff */
[----:B------:R-:W-:-:S02]  /*1920*/  LOP3.LUT R15, R10, 0x7, RZ, 0xc0, !PT ;  /* 0x000000070a0f7812 */ /* 0x000fc400078ec0ff */
[----:B-1----:R-:W-:-:S03]  /*1930*/  @!P0 IADD3 R19, PT, PT, R4, R40, R35 ;  /* 0x0000002804138210 */ /* 0x002fc60007ffe023 */
[----:B------:R-:W-:Y:S01]  /*1940*/  UMOV UR4, UR6 ;  /* 0x0000000600047c82 */ /* 0x000fe20008000000 */
[----:B------:R-:W-:Y:S02]  /*1950*/  UMOV UR5, UR7 ;  /* 0x0000000700057c82 */ /* 0x000fe40008000000 */
[----:B------:R-:W-:-:S05]  /*1960*/  IMAD.WIDE.U32 R20, R20, R21, UR4 ;  /* 0x0000000414147e25 */ /* 0x000fca000f8e0015 */
[----:B------:R-:W-:Y:S02]  /*1970*/  MOV R13, R20 ;  /* 0x00000014000d7202 */ /* 0x000fe40000000f00 */
[----:B------:R-:W-:-:S03]  /*1980*/  @!P0 IADD3 R19, PT, PT, R19, 0xd80, R16 ;  /* 0x00000d8013138810 */ /* 0x000fc60007ffe010 */
[----:B------:R-:W-:Y:S01]  /*1990*/  @!PT LDS RZ, [RZ] ;  /* 0x00000000fffff984 */ /* 0x000fe20000000800 */
[----:B------:R-:W-:Y:S01]  /*19a0*/  @!PT LDS RZ, [RZ] ;  /* 0x00000000fffff984 */ /* 0x000fe20000000800 */
[----:B------:R-:W-:Y:S01]  /*19b0*/  @!PT LDS RZ, [RZ] ;  /* 0x00000000fffff984 */ /* 0x000fe20000000800 */
[----:B------:R1:W-:Y:S01]  /*19c0*/  LDGSTS.E.BYPASS.LTC128B.128 [R13], desc[UR8][R22.64+0x80] ;  /* 0x00000080160d7fae */ /* 0x0003e2000b981a08 */
[----:B---3--:R-:W-:Y:S02]  /*19d0*/  @P0 PRMT R30, R11, 0x8880, RZ ;  /* 0x000088800b1e0816 */ /* 0x008fe400000000ff */
[----:B------:R-:W-:Y:S02]  /*19e0*/  IADD3 R11, PT, PT, -R15, 0x8, RZ ;  /* 0x000000080f0b7810 */ /* 0x000fe40007ffe1ff */
[----:B------:R-:W-:-:S04]  /*19f0*/  @P0 SHF.R.S32.HI R30, RZ, R15, R30 ;  /* 0x0000000fff1e0219 */ /* 0x000fc8000001141e */
[----:B------:R-:W-:-:S04]  /*1a00*/  @P0 LOP3.LUT R30, R30, 0x7, RZ, 0xc0, !PT ;  /* 0x000000071e1e0812 */ /* 0x000fc800078ec0ff */
[----:B------:R-:W-:Y:S01]  /*1a10*/  @P0 I2F.F16 R31, R30 ;  /* 0x0000001e001f0306 */ /* 0x000fe20000200c00 */
[----:B----4-:R-:W-:Y:S02]  /*1a20*/  @!P0 PRMT R8, R8, 0x8880, RZ ;  /* 0x0000888008088816 */ /* 0x010fe400000000ff */
[----:B-----5:R-:W-:Y:S02]  /*1a30*/  @!P0 SHF.L.U32 R28, R28, R11, RZ ;  /* 0x0000000b1c1c8219 */ /* 0x020fe400000006ff */
[----:B-1----:R-:W-:Y:S02]  /*1a40*/  @!P0 SHF.R.S32.HI R13, RZ, R15, R8 ;  /* 0x0000000fff0d8219 */ /* 0x002fe40000011408 */
[----:B------:R-:W-:Y:S02]  /*1a50*/  @!P0 LOP3.LUT R28, R28, 0x6, RZ, 0xc0, !PT ;  /* 0x000000061c1c8812 */ /* 0x000fe400078ec0ff */
[----:B------:R-:W-:Y:S02]  /*1a60*/  @!P0 IADD3 R8, P1, PT, R19, UR12, RZ ;  /* 0x0000000c13088c10 */ /* 0x000fe4000ff3e0ff */
[----:B------:R-:W-:-:S02]  /*1a70*/  @!P0 LOP3.LUT R18, R28, R13, R34, 0xf4, !PT ;  /* 0x0000000d1c128212 */ /* 0x000fc400078ef422 */
[----:B------:R-:W3:Y:S01]  /*1a80*/  @P0 LDG.E.U8.CONSTANT R13, desc[UR8][R44.64+0xda4] ;  /* 0x000da4082c0d0981 */ /* 0x000ee2000c1e9100 */
[----:B------:R-:W-:Y:S01]  /*1a90*/  @!P0 IMAD.X R19, RZ, RZ, UR13, P1 ;  /* 0x0000000dff138e24 */ /* 0x000fe200088e06ff */
[----:B------:R1:W4:Y:S02]  /*1aa0*/  @!P0 I2F.F16 R31, R18 ;  /* 0x00000012001f8306 */ /* 0x0003240000200c00 */
[----:B-1----:R-:W-:-:S05]  /*1ab0*/  @!P0 IMAD.MOV.U32 R18, RZ, RZ, R8 ;  /* 0x000000ffff128224 */ /* 0x002fca00078e0008 */
[----:B------:R-:W5:Y:S04]  /*1ac0*/  @!P0 LDG.E.U8.CONSTANT R8, desc[UR8][R18.64+0x24] ;  /* 0x0000240812088981 */ /* 0x000f68000c1e9100 */
[----:B------:R-:W4:Y:S01]  /*1ad0*/  @!P0 LDG.E.U8.CONSTANT R28, desc[UR8][R18.64+0x25] ;  /* 0x00002508121c8981 */ /* 0x000f22000c1e9100 */
[----:B------:R-:W-:Y:S02]  /*1ae0*/  @!P0 IADD3 R35, PT, PT, R4, R40, R35 ;  /* 0x0000002804238210 */ /* 0x000fe40007ffe023 */
[----:B--2---:R-:W-:Y:S02]  /*1af0*/  @P0 PRMT R30, R17, 0x8880, RZ ;  /* 0x00008880111e0816 */ /* 0x004fe400000000ff */
[----:B------:R-:W-:Y:S02]  /*1b00*/  @!P0 PRMT R14, R14, 0x8880, RZ ;  /* 0x000088800e0e8816 */ /* 0x000fe400000000ff */
[----:B------:R-:W-:-:S02]  /*1b10*/  @!P0 SHF.L.U32 R26, R26, R11, RZ ;  /* 0x0000000b1a1a8219 */ /* 0x000fc400000006ff */
[-C--:B------:R-:W-:Y:S02]  /*1b20*/  @P0 SHF.R.S32.HI R30, RZ, R15.reuse, R30 ;  /* 0x0000000fff1e0219 */ /* 0x080fe4000001141e */
[----:B------:R-:W-:Y:S02]  /*1b30*/  @!P0 SHF.R.S32.HI R17, RZ, R15, R14 ;  /* 0x0000000fff118219 */ /* 0x000fe4000001140e */
[----:B------:R-:W-:Y:S02]  /*1b40*/  @!P0 LOP3.LUT R26, R26, 0x6, RZ, 0xc0, !PT ;  /* 0x000000061a1a8812 */ /* 0x000fe400078ec0ff */
[----:B------:R-:W-:Y:S02]  /*1b50*/  @!P0 IADD3 R14, PT, PT, R35, 0xd80, R16 ;  /* 0x00000d80230e8810 */ /* 0x000fe40007ffe010 */
[----:B------:R-:W-:Y:S02]  /*1b60*/  @P0 LOP3.LUT R30, R30, 0x7, RZ, 0xc0, !PT ;  /* 0x000000071e1e0812 */ /* 0x000fe400078ec0ff */
[----:B------:R-:W-:-:S02]  /*1b70*/  @!P0 LOP3.LUT R26, R26, R17, R34, 0xf4, !PT ;  /* 0x000000111a1a8212 */ /* 0x000fc400078ef422 */
[----:B------:R-:W-:Y:S01]  /*1b80*/  @!P0 IADD3 R14, P1, PT, R14, UR12, RZ ;  /* 0x0000000c0e0e8c10 */ /* 0x000fe2000ff3e0ff */
[----:B------:R-:W-:Y:S01]  /*1b90*/  @P0 I2F.F16 R42, R30 ;  /* 0x0000001e002a0306 */ /* 0x000fe20000200c00 */
[----:B------:R-:W2:Y:S03]  /*1ba0*/  @P0 LDG.E.U8.CONSTANT R17, desc[UR8][R44.64+0xd98] ;  /* 0x000d98082c110981 */ /* 0x000ea6000c1e9100 */
[----:B------:R-:W-:-:S04]  /*1bb0*/  @!P0 IMAD.X R27, RZ, RZ, UR13, P1 ;  /* 0x0000000dff1b8e24 */ /* 0x000fc800088e06ff */
[----:B------:R1:W2:Y:S02]  /*1bc0*/  @!P0 I2F.F16 R42, R26 ;  /* 0x0000001a002a8306 */ /* 0x0002a40000200c00 */
[----:B-1----:R-:W-:-:S05]  /*1bd0*/  @!P0 IMAD.MOV.U32 R26, RZ, RZ, R14 ;  /* 0x000000ffff1a8224 */ /* 0x002fca00078e000e */
[----:B------:R-:W2:Y:S04]  /*1be0*/  @!P0 LDG.E.U8.CONSTANT R14, desc[UR8][R26.64+0x18] ;  /* 0x000018081a0e8981 */ /* 0x000ea8000c1e9100 */
[----:B------:R-:W2:Y:S01]  /*1bf0*/  @!P0 LDG.E.U8.CONSTANT R18, desc[UR8][R26.64+0x19] ;  /* 0x000019081a128981 */ /* 0x000ea2000c1e9100 */
[----:B---3--:R-:W-:Y:S02]  /*1c00*/  @P0 PRMT R30, R13, 0x8880, RZ ;  /* 0x000088800d1e0816 */ /* 0x008fe400000000ff */
[----:B-----5:R-:W-:Y:S02]  /*1c10*/  @!P0 PRMT R8, R8, 0x8880, RZ ;  /* 0x0000888008088816 */ /* 0x020fe400000000ff */
[----:B----4-:R-:W-:Y:S02]  /*1c20*/  @!P0 SHF.L.U32 R28, R28, R11, RZ ;  /* 0x0000000b1c1c8219 */ /* 0x010fe400000006ff */
[----:B------:R-:W-:-:S02]  /*1c30*/  @!P0 SHF.R.S32.HI R13, RZ, R15, R8 ;  /* 0x0000000fff0d8219 */ /* 0x000fc40000011408 */
[----:B------:R-:W-:Y:S01]  /*1c40*/  @!P0 LOP3.LUT R28, R28, 0x6, RZ, 0xc0, !PT ;  /* 0x000000061c1c8812 */ /* 0x000fe200078ec0ff */
[----:B------:R-:W3:Y:S03]  /*1c50*/  LDG.E.U16.CONSTANT R8, desc[UR8][R46.64] ;  /* 0x000000082e087981 */ /* 0x000ee6000c1e9500 */
[----:B------:R-:W-:Y:S02]  /*1c60*/  @!P0 LOP3.LUT R28, R28, R13, R34, 0xf4, !PT ;  /* 0x0000000d1c1c8212 */ /* 0x000fe400078ef422 */
[----:B------:R-:W3:Y:S01]  /*1c70*/  LDG.E.U16.CONSTANT R13, desc[UR8][R48.64] ;  /* 0x00000008300d7981 */ /* 0x000ee2000c1e9500 */
[----:B------:R-:W-:Y:S02]  /*1c80*/  @P0 SHF.R.S32.HI R30, RZ, R15, R30 ;  /* 0x0000000fff1e0219 */ /* 0x000fe4000001141e */
[----:B------:R-:W-:Y:S02]  /*1c90*/  LOP3.LUT R10, R10, 0x6, RZ, 0xc0, !PT ;  /* 0x000000060a0a7812 */ /* 0x000fe400078ec0ff */
[----:B------:R-:W-:-:S04]  /*1ca0*/  @P0 LOP3.LUT R30, R30, 0x7, RZ, 0xc0, !PT ;  /* 0x000000071e1e0812 */ /* 0x000fc800078ec0ff */
[----:B------:R-:W-:Y:S08]  /*1cb0*/  @P0 I2F.F16 R19, R30 ;  /* 0x0000001e00130306 */ /* 0x000ff00000200c00 */
[----:B------:R1:W-:Y:S01]  /*1cc0*/  @!P0 I2F.F16 R19, R28 ;  /* 0x0000001c00138306 */ /* 0x0003e20000200c00 */
[----:B------:R-:W-:Y:S01]  /*1cd0*/  IMAD R35, R0, 0x6c00, RZ ;  /* 0x00006c0000237824 */ /* 0x000fe200078e02ff */
[----:B------:R-:W-:-:S02]  /*1ce0*/  IADD3 R20, P1, PT, R20, 0x240, RZ ;  /* 0x0000024014147810 */ /* 0x000fc40007f3e0ff */
[----:B--2---:R-:W-:-:S04]  /*1cf0*/  @P0 PRMT R26, R17, 0x8880, RZ ;  /* 0x00008880111a0816 */ /* 0x004fc800000000ff */
[----:B------:R-:W-:-:S04]  /*1d00*/  @P0 SHF.R.S32.HI R26, RZ, R15, R26 ;  /* 0x0000000fff1a0219 */ /* 0x000fc8000001141a */
[----:B------:R-:W-:Y:S02]  /*1d10*/  @P0 LOP3.LUT R26, R26, 0x7, RZ, 0xc0, !PT ;  /* 0x000000071a1a0812 */ /* 0x000fe400078ec0ff */
[----:B------:R-:W-:Y:S02]  /*1d20*/  @!P0 PRMT R14, R14, 0x8880, RZ ;  /* 0x000088800e0e8816 */ /* 0x000fe400000000ff */
[----:B------:R-:W-:Y:S02]  /*1d30*/  @!P0 SHF.L.U32 R18, R18, R11, RZ ;  /* 0x0000000b12128219 */ /* 0x000fe400000006ff */
[----:B------:R-:W-:Y:S02]  /*1d40*/  @!P0 SHF.R.S32.HI R27, RZ, R15, R14 ;  /* 0x0000000fff1b8219 */ /* 0x000fe4000001140e */
[----:B------:R-:W-:Y:S01]  /*1d50*/  @!P0 LOP3.LUT R18, R18, 0x6, RZ, 0xc0, !PT ;  /* 0x0000000612128812 */ /* 0x000fe200078ec0ff */
[----:B------:R2:W-:Y:S03]  /*1d60*/  @P0 I2F.F16 R17, R26 ;  /* 0x0000001a00110306 */ /* 0x0005e60000200c00 */
[----:B------:R-:W-:-:S05]  /*1d70*/  @!P0 LOP3.LUT R18, R18, R27, R34, 0xf4, !PT ;  /* 0x0000001b12128212 */ /* 0x000fca00078ef422 */
[----:B------:R4:W5:Y:S01]  /*1d80*/  @!P0 I2F.F16 R17, R18 ;  /* 0x0000001200118306 */ /* 0x0009620000200c00 */
[----:B------:R-:W-:Y:S01]  /*1d90*/  ISETP.NE.AND P0, PT, R10, 0x6, PT ;  /* 0x000000060a00780c */ /* 0x000fe20003f05270 */
[----:B------:R-:W-:Y:S01]  /*1da0*/  IMAD.X R21, RZ, RZ, R21, P1 ;  /* 0x000000ffff157224 */ /* 0x000fe200008e0615 */
[----:B-1----:R-:W-:Y:S01]  /*1db0*/  IADD3 R28, P1, PT, R22, 0x12000, RZ ;  /* 0x00012000161c7810 */ /* 0x002fe20007f3e0ff */
[----:B--2---:R-:W5:Y:S04]  /*1dc0*/  LDG.E.U16.CONSTANT R26, desc[UR8][R48.64+0x2] ;  /* 0x00000208301a7981 */ /* 0x004f68000c1e9500 */
[----:B------:R-:W-:Y:S01]  /*1dd0*/  IMAD.X R29, RZ, RZ, R23, P1 ;  /* 0x000000ffff1d7224 */ /* 0x000fe200008e0617 */
[----:B------:R-:W2:Y:S04]  /*1de0*/  LDG.E.U16.CONSTANT R22, desc[UR8][R48.64+0x4] ;  /* 0x0000040830167981 */ /* 0x000ea8000c1e9500 */
[----:B------:R-:W5:Y:S01]  /*1df0*/  LDG.E.U16.CONSTANT R23, desc[UR8][R46.64+0x2] ;  /* 0x000002082e177981 */ /* 0x000f62000c1e9500 */
[----:B------:R-:W-:-:S03]  /*1e00*/  @!P0 IADD3 R27, PT, PT, R4, R40, R35 ;  /* 0x00000028041b8210 */ /* 0x000fc60007ffe023 */
[----:B------:R-:W2:Y:S01]  /*1e10*/  @P0 LDG.E.U8.CONSTANT R14, desc[UR8][R44.64+0x1b18] ;  /* 0x001b18082c0e0981 */ /* 0x000ea2000c1e9100 */
[----:B------:R-:W-:-:S03]  /*1e20*/  @!P0 IADD3 R10, PT, PT, R27, 0x1b00, R16 ;  /* 0x00001b001b0a8810 */ /* 0x000fc60007ffe010 */
[----:B----4-:R-:W4:Y:S01]  /*1e30*/  @P0 LDG.E.U8.CONSTANT R18, desc[UR8][R44.64+0x1b24] ;  /* 0x001b24082c120981 */ /* 0x010f22000c1e9100 */
[----:B------:R-:W-:Y:S02]  /*1e40*/  @!P0 IADD3 R10, P1, PT, R10, UR12, RZ ;  /* 0x0000000c0a0a8c10 */ /* 0x000fe4000ff3e0ff */
[----:B------:R-:W-:-:S03]  /*1e50*/  MOV R27, R20 ;  /* 0x00000014001b7202 */ /* 0x000fc60000000f00 */
[----:B------:R-:W-:Y:S02]  /*1e60*/  @!P0 IMAD.X R21, RZ, RZ, UR13, P1 ;  /* 0x0000000dff158e24 */ /* 0x000fe400088e06ff */
[----:B------:R1:W-:Y:S02]  /*1e70*/  LDGSTS.E.BYPASS.LTC128B.128 [R27], desc[UR8][R28.64+0x80] ;  /* 0x000000801c1b7fae */ /* 0x0003e4000b981a08 */
[----:B-1----:R-:W-:Y:S02]  /*1e80*/  @!P0 IMAD.MOV.U32 R28, RZ, RZ, R10 ;  /* 0x000000ffff1c8224 */ /* 0x002fe400078e000a */
[----:B------:R-:W-:-:S05]  /*1e90*/  @!P0 IMAD.MOV.U32 R29, RZ, RZ, R21 ;  /* 0x000000ffff1d8224 */ /* 0x000fca00078e0015 */
[----:B------:R-:W4:Y:S04]  /*1ea0*/  @!P0 LDG.E.U8.CONSTANT R21, desc[UR8][R28.64+0x18] ;  /* 0x000018081c158981 */ /* 0x000f28000c1e9100 */
[----:B------:R1:W4:Y:S01]  /*1eb0*/  @!P0 LDG.E.U8.CONSTANT R20, desc[UR8][R28.64+0x19] ;  /* 0x000019081c148981 */ /* 0x000322000c1e9100 */
[-CC-:B---3--:R-:W-:Y:S02]  /*1ec0*/  HFMA2 R31, R31.H0_H0, R13.reuse.H0_H0, -R8.reuse.H0_H0 ;  /* 0x2000000d1f1f7231 */ /* 0x188fe40000140808 */
[----:B------:R-:W-:Y:S01]  /*1ed0*/  HFMA2 R42, R42.H0_H0, R13.H0_H0, -R8.H0_H0 ;  /* 0x2000000d2a2a7231 */ /* 0x000fe20000140808 */
[----:B------:R-:W-:-:S04]  /*1ee0*/  @!P0 IADD3 R13, PT, PT, R4, R40, R35 ;  /* 0x00000028040d8210 */ /* 0x000fc80007ffe023 */
[----:B------:R-:W-:-:S04]  /*1ef0*/  @!P0 IADD3 R13, PT, PT, R13, 0x1b00, R16 ;  /* 0x00001b000d0d8810 */ /* 0x000fc80007ffe010 */
[----:B------:R-:W-:-:S05]  /*1f00*/  @!P0 IADD3 R13, P1, PT, R13, UR12, RZ ;  /* 0x0000000c0d0d8c10 */ /* 0x000fca000ff3e0ff */
[----:B------:R-:W-:Y:S02]  /*1f10*/  @!P0 IMAD.X R8, RZ, RZ, UR13, P1 ;  /* 0x0000000dff088e24 */ /* 0x000fe400088e06ff */
[----:B-1----:R-:W-:Y:S02]  /*1f20*/  @!P0 IMAD.MOV.U32 R28, RZ, RZ, R13 ;  /* 0x000000ffff1c8224 */ /* 0x002fe400078e000d */
[----:B------:R-:W-:Y:S01]  /*1f30*/  @!P0 IMAD.MOV.U32 R29, RZ, RZ, R8 ;  /* 0x000000ffff1d8224 */ /* 0x000fe200078e0008 */
[----:B------:R-:W3:Y:S04]  /*1f40*/  LDG.E.U16.CONSTANT R13, desc[UR8][R46.64+0x4] ;  /* 0x000004082e0d7981 */ /* 0x000ee8000c1e9500 */
[----:B------:R-:W3:Y:S04]  /*1f50*/  @!P0 LDG.E.U8.CONSTANT R10, desc[UR8][R28.64+0x24] ;  /* 0x000024081c0a8981 */ /* 0x000ee8000c1e9100 */
[----:B------:R1:W3:Y:S01]  /*1f60*/  @!P0 LDG.E.U8.CONSTANT R8, desc[UR8][R28.64+0x25] ;  /* 0x000025081c088981 */ /* 0x0002e2000c1e9100 */
[----:B------:R-:W-:-:S05]  /*1f70*/  IMAD.MOV.U32 R34, RZ, RZ, -0x1 ;  /* 0xffffffffff227424 */ /* 0x000fca00078e00ff */
[----:B------:R-:W-:Y:S01]  /*1f80*/  SHF.L.U32 R34, R34, R11, RZ ;  /* 0x0000000b22227219 */ /* 0x000fe200000006ff */
[-CC-:B-----5:R-:W-:Y:S02]  /*1f90*/  HFMA2 R17, R17.H0_H0, R26.reuse.H0_H0, -R23.reuse.H0_H0 ;  /* 0x2000001a11117231 */ /* 0x1a0fe40000140817 */
[----:B------:R-:W-:Y:S01]  /*1fa0*/  HFMA2 R19, R19.H0_H0, R26.H0_H0, -R23.H0_H0 ;  /* 0x2000001a13137231 */ /* 0x000fe20000140817 */
[----:B--2---:R-:W-:-:S04]  /*1fb0*/  @P0 PRMT R14, R14, 0x8880, RZ ;  /* 0x000088800e0e0816 */ /* 0x004fc800000000ff */
[----:B------:R-:W-:Y:S02]  /*1fc0*/  @P0 SHF.R.S32.HI R14, RZ, R15, R14 ;  /* 0x0000000fff0e0219 */ /* 0x000fe4000001140e */
[----:B----4-:R-:W-:Y:S02]  /*1fd0*/  @!P0 PRMT R23, R21, 0x8880, RZ ;  /* 0x0000888015178816 */ /* 0x010fe400000000ff */
[----:B------:R-:W-:-:S03]  /*1fe0*/  @!P0 SHF.L.U32 R21, R20, R11, RZ ;  /* 0x0000000b14158219 */ /* 0x000fc600000006ff */
[----:B------:R-:W-:Y:S01]  /*1ff0*/  @!P0 IMAD.MOV.U32 R20, RZ, RZ, R23 ;  /* 0x000000ffff148224 */ /* 0x000fe200078e0017 */
[----:B------:R-:W-:-:S04]  /*2000*/  @!P0 LOP3.LUT R30, R21, 0x6, RZ, 0xc0, !PT ;  /* 0x00000006151e8812 */ /* 0x000fc800078ec0ff */
[----:B------:R-:W-:-:S04]  /*2010*/  @!P0 SHF.R.S32.HI R21, RZ, R15, R20 ;  /* 0x0000000fff158219 */ /* 0x000fc80000011414 */
[----:B------:R-:W-:Y:S02]  /*2020*/  @!P0 LOP3.LUT R30, R30, R21, R34, 0xf4, !PT ;  /* 0x000000151e1e8212 */ /* 0x000fe400078ef422 */
[----:B------:R-:W-:-:S04]  /*2030*/  @!P0 IADD3 R21, PT, PT, R4, R40, R35 ;  /* 0x0000002804158210 */ /* 0x000fc80007ffe023 */
[----:B-1----:R-:W-:-:S04]  /*2040*/  @!P0 IADD3 R28, PT, PT, R21, 0x2880, R16 ;  /* 0x00002880151c8810 */ /* 0x002fc80007ffe010 */
[----:B------:R-:W-:Y:S02]  /*2050*/  @!P0 IADD3 R28, P1, PT, R28, UR12, RZ ;  /* 0x0000000c1c1c8c10 */ /* 0x000fe4000ff3e0ff */
[----:B------:R-:W-:-:S03]  /*2060*/  @P0 PRMT R18, R18, 0x8880, RZ ;  /* 0x0000888012120816 */ /* 0x000fc600000000ff */
[----:B------:R-:W-:Y:S01]  /*2070*/  @!P0 IMAD.X R29, RZ, RZ, UR13, P1 ;  /* 0x0000000dff1d8e24 */ /* 0x000fe200088e06ff */
[----:B------:R-:W-:Y:S02]  /*2080*/  @!P0 IADD3 R21, PT, PT, R21, 0x2880, R16 ;  /* 0x0000288015158810 */ /* 0x000fe40007ffe010 */
[----:B------:R-:W-:Y:S02]  /*2090*/  @P0 LOP3.LUT R23, R14, 0x7, RZ, 0xc0, !PT ;  /* 0x000000070e170812 */ /* 0x000fe400078ec0ff */
[----:B------:R-:W2:Y:S04]  /*20a0*/  @!P0 LDG.E.U8.CONSTANT R20, desc[UR8][R28.64+0x18] ;  /* 0x000018081c148981 */ /* 0x000ea8000c1e9100 */
[----:B------:R-:W-:Y:S01]  /*20b0*/  @P0 I2F.F16 R23, R23 ;  /* 0x0000001700170306 */ /* 0x000fe20000200c00 */
[----:B------:R1:W4:Y:S01]  /*20c0*/  @!P0 LDG.E.U8.CONSTANT R14, desc[UR8][R28.64+0x19] ;  /* 0x000019081c0e8981 */ /* 0x000322000c1e9100 */
[----:B------:R-:W-:-:S04]  /*20d0*/  @P0 SHF.R.S32.HI R18, RZ, R15, R18 ;  /* 0x0000000fff120219 */ /* 0x000fc80000011412 */
[----:B------:R-:W-:Y:S02]  /*20e0*/  @P0 LOP3.LUT R18, R18, 0x7, RZ, 0xc0, !PT ;  /* 0x0000000712120812 */ /* 0x000fe400078ec0ff */
[----:B-1----:R-:W-:Y:S02]  /*20f0*/  @!P0 IADD3 R28, P1, PT, R21, UR12, RZ ;  /* 0x0000000c151c8c10 */ /* 0x002fe4000ff3e0ff */
[----:B------:R-:W5:Y:S03]  /*2100*/  @P0 LDG.E.U8.CONSTANT R21, desc[UR8][R44.64+0x28a4] ;  /* 0x0028a4082c150981 */ /* 0x000f66000c1e9100 */
[----:B------:R-:W-:Y:S01]  /*2110*/  @!P0 IMAD.X R29, RZ, RZ, UR13, P1 ;  /* 0x0000000dff1d8e24 */ /* 0x000fe200088e06ff */
[----:B------:R-:W-:Y:S04]  /*2120*/  @P0 I2F.F16 R26, R18 ;  /* 0x00000012001a0306 */ /* 0x000fe80000200c00 */
[----:B------:R-:W5:Y:S04]  /*2130*/  @!P0 LDG.E.U8.CONSTANT R18, desc[UR8][R28.64+0x25] ;  /* 0x000025081c128981 */ /* 0x000f68000c1e9100 */
[----:B------:R-:W1:Y:S01]  /*2140*/  @!P0 I2F.F16 R23, R30 ;  /* 0x0000001e00178306 */ /* 0x000e620000200c00 */
[----:B---3--:R-:W-:-:S02]  /*2150*/  @!P0 PRMT R10, R10, 0x8880, RZ ;  /* 0x000088800a0a8816 */ /* 0x008fc400000000ff */
[----:B------:R-:W-:-:S03]  /*2160*/  @!P0 SHF.L.U32 R27, R8, R11, RZ ;  /* 0x0000000b081b8219 */ /* 0x000fc600000006ff */
[----:B------:R-:W-:Y:S02]  /*2170*/  @!P0 IMAD.MOV.U32 R8, RZ, RZ, R10 ;  /* 0x000000ffff088224 */ /* 0x000fe400078e000a */
[----:B------:R3:W3:Y:S01]  /*2180*/  @!P0 LDG.E.U8.CONSTANT R10, desc[UR8][R28.64+0x24] ;  /* 0x000024081c0a8981 */ /* 0x0006e2000c1e9100 */
[----:B------:R-:W-:Y:S02]  /*2190*/  @!P0 LOP3.LUT R27, R27, 0x6, RZ, 0xc0, !PT ;  /* 0x000000061b1b8812 */ /* 0x000fe400078ec0ff */
[----:B------:R-:W-:-:S04]  /*21a0*/  @!P0 SHF.R.S32.HI R8, RZ, R15, R8 ;  /* 0x0000000fff088219 */ /* 0x000fc80000011408 */
[----:B------:R-:W-:Y:S02]  /*21b0*/  @!P0 LOP3.LUT R27, R27, R8, R34, 0xf4, !PT ;  /* 0x000000081b1b8212 */ /* 0x000fe400078ef422 */
[----:B------:R-:W3:Y:S02]  /*21c0*/  @P0 LDG.E.U8.CONSTANT R8, desc[UR8][R44.64+0x2898] ;  /* 0x002898082c080981 */ /* 0x000ee4000c1e9100 */
[----:B------:R-:W1:Y:S02]  /*21d0*/  @!P0 I2F.F16 R26, R27 ;  /* 0x0000001b001a8306 */ /* 0x000e640000200c00 */
[-CC-:B-1----:R-:W-:Y:S02]  /*21e0*/  HFMA2 R23, R23.H0_H0, R22.reuse.H0_H0, -R13.reuse.H0_H0 ;  /* 0x2000001617177231 */ /* 0x182fe4000014080d */
[----:B------:R-:W-:Y:S02]  /*21f0*/  HFMA2 R22, R26.H0_H0, R22.H0_H0, -R13.H0_H0 ;  /* 0x200000161a167231 */ /* 0x000fe4000014080d */
[----:B------:R-:W3:Y:S04]  /*2200*/  LDG.E.U16.CONSTANT R26, desc[UR8][R48.64+0x6] ;  /* 0x00000608301a7981 */ /* 0x000ee8000c1e9500 */
[----:B------:R-:W3:Y:S01]  /*2210*/  LDG.E.U16.CONSTANT R13, desc[UR8][R46.64+0x6] ;  /* 0x000006082e0d7981 */ /* 0x000ee2000c1e9500 */
[----:B------:R-:W-:-:S02]  /*2220*/  @!P0 IADD3 R43, PT, PT, R4, R40, R35 ;  /* 0x00000028042b8210 */ /* 0x000fc40007ffe023 */
[----:B--2---:R-:W-:Y:S02]  /*2230*/  @!P0 PRMT R20, R20, 0x8880, RZ ;  /* 0x0000888014148816 */ /* 0x004fe400000000ff */
[----:B----4-:R-:W-:Y:S02]  /*2240*/  @!P0 SHF.L.U32 R14, R14, R11, RZ ;  /* 0x0000000b0e0e8219 */ /* 0x010fe400000006ff */
[----:B------:R-:W-:Y:S02]  /*2250*/  @!P0 SHF.R.S32.HI R20, RZ, R15, R20 ;  /* 0x0000000fff148219 */ /* 0x000fe40000011414 */
[----:B-----5:R-:W-:-:S05]  /*2260*/  @P0 PRMT R21, R21, 0x8880, RZ ;  /* 0x0000888015150816 */ /* 0x020fca00000000ff */
[----:B------:R-:W-:Y:S01]  /*2270*/  @P0 IMAD.MOV.U32 R28, RZ, RZ, R21 ;  /* 0x000000ffff1c0224 */ /* 0x000fe200078e0015 */
[----:B------:R-:W-:Y:S02]  /*2280*/  @!P0 LOP3.LUT R21, R14, 0x6, RZ, 0xc0, !PT ;  /* 0x000000060e158812 */ /* 0x000fe400078ec0ff */
[----:B------:R-:W2:Y:S02]  /*2290*/  @P0 LDG.E.U8.CONSTANT R14, desc[UR8][R44.64+0x3618] ;  /* 0x003618082c0e0981 */ /* 0x000ea4000c1e9100 */
[----:B------:R-:W-:Y:S02]  /*22a0*/  @P0 SHF.R.S32.HI R28, RZ, R15, R28 ;  /* 0x0000000fff1c0219 */ /* 0x000fe4000001141c */
[----:B------:R-:W-:-:S04]  /*22b0*/  @!P0 SHF.L.U32 R18, R18, R11, RZ ;  /* 0x0000000b12128219 */ /* 0x000fc800000006ff */
[----:B---3--:R-:W-:Y:S02]  /*22c0*/  @!P0 LOP3.LUT R29, R18, 0x6, RZ, 0xc0, !PT ;  /* 0x00000006121d8812 */ /* 0x008fe400078ec0ff */
[----:B------:R-:W-:Y:S02]  /*22d0*/  @P0 LOP3.LUT R28, R28, 0x7, RZ, 0xc0, !PT ;  /* 0x000000071c1c0812 */ /* 0x000fe400078ec0ff */
[----:B------:R-:W-:Y:S02]  /*22e0*/  @!P0 LOP3.LUT R21, R21, R20, R34, 0xf4, !PT ;  /* 0x0000001415158212 */ /* 0x000fe400078ef422 */
[----:B------:R-:W-:Y:S02]  /*22f0*/  @!P0 PRMT R10, R10, 0x8880, RZ ;  /* 0x000088800a0a8816 */ /* 0x000fe400000000ff */
[----:B------:R-:W-:-:S04]  /*2300*/  @P0 PRMT R8, R8, 0x8880, RZ ;  /* 0x0000888008080816 */ /* 0x000fc800000000ff */
[-C--:B------:R-:W-:Y:S02]  /*2310*/  @P0 SHF.R.S32.HI R8, RZ, R15.reuse, R8 ;  /* 0x0000000fff080219 */ /* 0x080fe40000011408 */
[----:B------:R-:W-:Y:S02]  /*2320*/  @!P0 SHF.R.S32.HI R10, RZ, R15, R10 ;  /* 0x0000000fff0a8219 */ /* 0x000fe4000001140a */
[----:B------:R-:W-:Y:S02]  /*2330*/  @P0 LOP3.LUT R27, R8, 0x7, RZ, 0xc0, !PT ;  /* 0x00000007081b0812 */ /* 0x000fe400078ec0ff */
[----:B------:R-:W-:Y:S01]  /*2340*/  @!P0 LOP3.LUT R29, R29, R10, R34, 0xf4, !PT ;  /* 0x0000000a1d1d8212 */ /* 0x000fe200078ef422 */
[----:B------:R-:W-:Y:S08]  /*2350*/  @P0 I2F.F16 R8, R28 ;  /* 0x0000001c00080306 */ /* 0x000ff00000200c00 */
[----:B------:R-:W-:Y:S08]  /*2360*/  @P0 I2F.F16 R27, R27 ;  /* 0x0000001b001b0306 */ /* 0x000ff00000200c00 */
[----:B------:R1:W3:Y:S08]  /*2370*/  @!P0 I2F.F16 R27, R21 ;  /* 0x00000015001b8306 */ /* 0x0002f00000200c00 */
[----:B------:R-:W4:Y:S01]  /*2380*/  @!P0 I2F.F16 R8, R29 ;  /* 0x0000001d00088306 */ /* 0x000f220000200c00 */
[----:B------:R-:W-:Y:S01]  /*2390*/  @!P0 IADD3 R10, PT, PT, R43, 0x3600, R16 ;  /* 0x000036002b0a8810 */ /* 0x000fe20007ffe010 */
[----:B-1----:R-:W5:Y:S01]  /*23a0*/  LDG.E.U16.CONSTANT R21, desc[UR8][R46.64+0x8] ;  /* 0x000008082e157981 */ /* 0x002f62000c1e9500 */
[----:B---3--:R-:W-:-:S02]  /*23b0*/  HFMA2 R27, R27.H0_H0, R26.H0_H0, -R13.H0_H0 ;  /* 0x2000001a1b1b7231 */ /* 0x008fc4000014080d */
[----:B------:R-:W-:Y:S01]  /*23c0*/  @!P0 IADD3 R50, P1, PT, R10, UR12, RZ ;  /* 0x0000000c0a328c10 */ /* 0x000fe2000ff3e0ff */
[----:B----4-:R-:W-:Y:S01]  /*23d0*/  HFMA2 R26, R8.H0_H0, R26.H0_H0, -R13.H0_H0 ;  /* 0x2000001a081a7231 */ /* 0x010fe2000014080d */
[----:B------:R-:W-:-:S03]  /*23e0*/  @!P0 IADD3 R13, PT, PT, R4, R40, R35 ;  /* 0x00000028040d8210 */ /* 0x000fc60007ffe023 */
[----:B------:R-:W-:Y:S01]  /*23f0*/  @!P0 IMAD.X R51, RZ, RZ, UR13, P1 ;  /* 0x0000000dff338e24 */ /* 0x000fe200088e06ff */
[----:B------:R-:W3:Y:S01]  /*2400*/  @P0 LDG.E.U8.CONSTANT R8, desc[UR8][R44.64+0x3624] ;  /* 0x003624082c080981 */ /* 0x000ee2000c1e9100 */
[----:B------:R-:W-:-:S03]  /*2410*/  @!P0 IADD3 R13, PT, PT, R13, 0x3600, R16 ;  /* 0x000036000d0d8810 */ /* 0x000fc60007ffe010 */
[----:B------:R-:W4:Y:S01]  /*2420*/  @!P0 LDG.E.U8.CONSTANT R20, desc[UR8][R50.64+0x18] ;  /* 0x0000180832148981 */ /* 0x000f22000c1e9100 */
[----:B------:R-:W-:-:S03]  /*2430*/  @!P0 IADD3 R13, P1, PT, R13, UR12, RZ ;  /* 0x0000000c0d0d8c10 */ /* 0x000fc6000ff3e0ff */
[----:B------:R1:W5:Y:S02]  /*2440*/  @!P0 LDG.E.U8.CONSTANT R28, desc[UR8][R50.64+0x19] ;  /* 0x00001908321c8981 */ /* 0x000364000c1e9100 */
[----:B------:R-:W-:Y:S02]  /*2450*/  @!P0 IMAD.X R10, RZ, RZ, UR13, P1 ;  /* 0x0000000dff0a8e24 */ /* 0x000fe400088e06ff */
[----:B-1----:R-:W-:Y:S02]  /*2460*/  @!P0 IMAD.MOV.U32 R50, RZ, RZ, R13 ;  /* 0x000000ffff328224 */ /* 0x002fe400078e000d */
[----:B------:R-:W-:Y:S02]  /*2470*/  @!P0 IMAD.MOV.U32 R51, RZ, RZ, R10 ;  /* 0x000000ffff338224 */ /* 0x000fe400078e000a */
[----:B------:R-:W3:Y:S04]  /*2480*/  LDG.E.U16.CONSTANT R10, desc[UR8][R48.64+0x8] ;  /* 0x00000808300a7981 */ /* 0x000ee8000c1e9500 */
[----:B------:R-:W3:Y:S04]  /*2490*/  @!P0 LDG.E.U8.CONSTANT R13, desc[UR8][R50.64+0x24] ;  /* 0x00002408320d8981 */ /* 0x000ee8000c1e9100 */
[----:B------:R-:W3:Y:S01]  /*24a0*/  @!P0 LDG.E.U8.CONSTANT R18, desc[UR8][R50.64+0x25] ;  /* 0x0000250832128981 */ /* 0x000ee2000c1e9100 */
[----:B--2---:R-:W-:-:S04]  /*24b0*/  @P0 PRMT R14, R14, 0x8880, RZ ;  /* 0x000088800e0e0816 */ /* 0x004fc800000000ff */
[----:B------:R-:W-:-:S04]  /*24c0*/  @P0 SHF.R.S32.HI R30, RZ, R15, R14 ;  /* 0x0000000fff1e0219 */ /* 0x000fc8000001140e */
[----:B------:R-:W-:-:S04]  /*24d0*/  @P0 LOP3.LUT R30, R30, 0x7, RZ, 0xc0, !PT ;  /* 0x000000071e1e0812 */ /* 0x000fc800078ec0ff */
[----:B------:R1:W-:Y:S02]  /*24e0*/  @P0 I2F.F16 R14, R30 ;  /* 0x0000001e000e0306 */ /* 0x0003e40000200c00 */
[----:B-1----:R-:W2:Y:S01]  /*24f0*/  LDG.E.U16.CONSTANT R30, desc[UR8][R48.64+0xa] ;  /* 0x00000a08301e7981 */ /* 0x002ea2000c1e9500 */
[----:B----4-:R-:W-:Y:S02]  /*2500*/  @!P0 PRMT R20, R20, 0x8880, RZ ;  /* 0x0000888014148816 */ /* 0x010fe400000000ff */
[----:B-----5:R-:W-:Y:S02]  /*2510*/  @!P0 SHF.L.U32 R29, R28, R11, RZ ;  /* 0x0000000b1c1d8219 */ /* 0x020fe400000006ff */
[----:B------:R-:W-:Y:S02]  /*2520*/  @!P0 SHF.R.S32.HI R20, RZ, R15, R20 ;  /* 0x0000000fff148219 */ /* 0x000fe40000011414 */
[----:B------:R-:W-:Y:S02]  /*2530*/  @!P0 LOP3.LUT R29, R29, 0x6, RZ, 0xc0, !PT ;  /* 0x000000061d1d8812 */ /* 0x000fe400078ec0ff */
[----:B---3--:R-:W-:-:S02]  /*2540*/  @P0 PRMT R8, R8, 0x8880, RZ ;  /* 0x0000888008080816 */ /* 0x008fc400000000ff */
[----:B------:R-:W-:Y:S02]  /*2550*/  @!P0 LOP3.LUT R28, R29, R20, R34, 0xf4, !PT ;  /* 0x000000141d1c8212 */ /* 0x000fe400078ef422 */
[----:B------:R-:W-:Y:S02]  /*2560*/  @P0 SHF.R.S32.HI R8, RZ, R15, R8 ;  /* 0x0000000fff080219 */ /* 0x000fe40000011408 */
[----:B------:R-:W-:Y:S02]  /*2570*/  @!P0 PRMT R20, R13, 0x8880, RZ ;  /* 0x000088800d148816 */ /* 0x000fe400000000ff */
[----:B------:R-:W-:Y:S02]  /*2580*/  @!P0 IADD3 R13, PT, PT, R4, R40, R35 ;  /* 0x00000028040d8210 */ /* 0x000fe40007ffe023 */
[----:B------:R-:W-:Y:S02]  /*2590*/  @!P0 SHF.L.U32 R18, R18, R11, RZ ;  /* 0x0000000b12128219 */ /* 0x000fe400000006ff */
[----:B------:R-:W-:-:S02]  /*25a0*/  @!P0 IADD3 R13, PT, PT, R13, 0x4380, R16 ;  /* 0x000043800d0d8810 */ /* 0x000fc40007ffe010 */
[----:B------:R-:W-:Y:S02]  /*25b0*/  @!P0 LOP3.LUT R29, R18, 0x6, RZ, 0xc0, !PT ;  /* 0x00000006121d8812 */ /* 0x000fe400078ec0ff */
[----:B------:R-:W-:Y:S01]  /*25c0*/  @!P0 SHF.R.S32.HI R20, RZ, R15, R20 ;  /* 0x0000000fff148219 */ /* 0x000fe20000011414 */
[----:B------:R1:W3:Y:S01]  /*25d0*/  @!P0 I2F.F16 R14, R28 ;  /* 0x0000001c000e8306 */ /* 0x0002e20000200c00 */
[----:B------:R-:W-:Y:S01]  /*25e0*/  @P0 LOP3.LUT R8, R8, 0x7, RZ, 0xc0, !PT ;  /* 0x0000000708080812 */ /* 0x000fe200078ec0ff */
[----:B------:R-:W4:Y:S01]  /*25f0*/  @P0 LDG.E.U8.CONSTANT R18, desc[UR8][R44.64+0x4398] ;  /* 0x004398082c120981 */ /* 0x000f22000c1e9100 */
[----:B------:R-:W-:Y:S02]  /*2600*/  @!P0 IADD3 R50, P1, PT, R13, UR12, RZ ;  /* 0x0000000c0d328c10 */ /* 0x000fe4000ff3e0ff */
[----:B-1----:R-:W-:-:S03]  /*2610*/  @!P0 LOP3.LUT R28, R29, R20, R34, 0xf4, !PT ;  /* 0x000000141d1c8212 */ /* 0x002fc600078ef422 */
[----:B------:R-:W-:Y:S01]  /*2620*/  @!P0 IMAD.X R51, RZ, RZ, UR13, P1 ;  /* 0x0000000dff338e24 */ /* 0x000fe200088e06ff */
[----:B------:R-:W-:Y:S01]  /*2630*/  @P0 I2F.F16 R8, R8 ;  /* 0x0000000800080306 */ /* 0x000fe20000200c00 */
[----:B------:R-:W1:Y:S03]  /*2640*/  S2R R29, SR_TID.X ;  /* 0x00000000001d7919 */ /* 0x000e660000002100 */
[----:B------:R-:W5:Y:S04]  /*2650*/  @!P0 LDG.E.U8.CONSTANT R13, desc[UR8][R50.64+0x18] ;  /* 0x00001808320d8981 */ /* 0x000f68000c1e9100 */
[----:B------:R-:W1:Y:S01]  /*2660*/  @!P0 I2F.F16 R8, R28 ;  /* 0x0000001c00088306 */ /* 0x000e620000200c00 */
[----:B------:R1:W2:Y:S01]  /*2670*/  @!P0 LDG.E.U8.CONSTANT R20, desc[UR8][R50.64+0x19] ;  /* 0x0000190832148981 */ /* 0x0002a2000c1e9100 */
[----:B---3--:R-:W-:-:S02]  /*2680*/  HFMA2 R14, R14.H0_H0, R10.H0_H0, -R21.H0_H0 ;  /* 0x2000000a0e0e7231 */ /* 0x008fc40000140815 */
[----:B-1----:R-:W-:Y:S01]  /*2690*/  HFMA2 R10, R8.H0_H0, R10.H0_H0, -R21.H0_H0 ;  /* 0x2000000a080a7231 */ /* 0x002fe20000140815 */
[----:B------:R-:W-:-:S04]  /*26a0*/  @!P0 IADD3 R21, PT, PT, R4, R40, R35 ;  /* 0x0000002804158210 */ /* 0x000fc80007ffe023 */
[----:B------:R-:W-:-:S04]  /*26b0*/  @!P0 IADD3 R8, PT, PT, R21, 0x4380, R16 ;  /* 0x0000438015088810 */ /* 0x000fc80007ffe010 */
[----:B------:R-:W-:Y:S01]  /*26c0*/  @!P0 IADD3 R8, P1, PT, R8, UR12, RZ ;  /* 0x0000000c08088c10 */ /* 0x000fe2000ff3e0ff */
[----:B------:R-:W-:Y:S01]  /*26d0*/  IMAD.IADD R29, R12, 0x1, R29 ;  /* 0x000000010c1d7824 */ /* 0x000fe200078e021d */
[----:B------:R-:W-:-:S03]  /*26e0*/  LOP3.LUT R12, R41, 0x1, RZ, 0xc, !PT ;  /* 0x00000001290c7812 */ /* 0x000fc600078e0cff */
[----:B------:R-:W-:Y:S02]  /*26f0*/  @!P0 IMAD.X R21, RZ, RZ, UR13, P1 ;  /* 0x0000000dff158e24 */ /* 0x000fe400088e06ff */
[----:B------:R-:W-:Y:S02]  /*2700*/  @!P0 IMAD.MOV.U32 R50, RZ, RZ, R8 ;  /* 0x000000ffff328224 */ /* 0x000fe400078e0008 */
[----:B------:R-:W-:Y:S02]  /*2710*/  @!P0 IMAD.MOV.U32 R51, RZ, RZ, R21 ;  /* 0x000000ffff338224 */ /* 0x000fe400078e0015 */
[----:B------:R-:W-:Y:S02]  /*2720*/  IMAD R12, R12, 0x1200, R29 ;  /* 0x000012000c0c7824 */ /* 0x000fe400078e021d */
[----:B------:R-:W3:Y:S02]  /*2730*/  LDG.E.U16.CONSTANT R29, desc[UR8][R46.64+0xa] ;  /* 0x00000a082e1d7981 */ /* 0x000ee4000c1e9500 */
[----:B------:R-:W-:-:S02]  /*2740*/  VIADD R43, R12, 0x90 ;  /* 0x000000900c2b7836 */ /* 0x000fc40000000000 */
[----:B------:R-:W3:Y:S04]  /*2750*/  @!P0 LDG.E.U8.CONSTANT R21, desc[UR8][R50.64+0x24] ;  /* 0x0000240832158981 */ /* 0x000ee8000c1e9100 */
[----:B------:R-:W3:Y:S01]  /*2760*/  @!P0 LDG.E.U8.CONSTANT R8, desc[UR8][R50.64+0x25] ;  /* 0x0000250832088981 */ /* 0x000ee2000c1e9100 */
[----:B------:R-:W1:Y:S01]  /*2770*/  S2UR UR5, SR_CgaCtaId ;  /* 0x00000000000579c3 */ /* 0x000e620000008800 */
[----:B------:R-:W-:Y:S02]  /*2780*/  UMOV UR4, 0x400 ;  /* 0x0000040000047882 */ /* 0x000fe40000000000 */
[----:B------:R-:W-:-:S04]  /*2790*/  UIADD3 UR4, UPT, UPT, UR4, 0x4800, URZ ;  /* 0x0000480004047890 */ /* 0x000fc8000fffe0ff */
[----:B-1----:R-:W-:-:S06]  /*27a0*/  ULEA UR4, UR5, UR4, 0x18 ;  /* 0x0000000405047291 */ /* 0x002fcc000f8ec0ff */
[----:B------:R-:W-:-:S05]  /*27b0*/  LEA R28, R12, UR4, 0x1 ;  /* 0x000000040c1c7c11 */ /* 0x000fca000f8e08ff */
[----:B------:R-:W-:Y:S01]  /*27c0*/  STS.U16 [R28+0xd0], R19 ;  /* 0x0000d0131c007388 */ /* 0x000fe20000000400 */
[----:B------:R-:W-:-:S03]  /*27d0*/  LEA R43, R43, UR4, 0x1 ;  /* 0x000000042b2b7c11 */ /* 0x000fc6000f8e08ff */
[----:B------:R1:W-:Y:S04]  /*27e0*/  STS.U16 [R28+0x90], R17 ;  /* 0x000090111c007388 */ /* 0x0003e80000000400 */
[----:B------:R1:W-:Y:S04]  /*27f0*/  STS.U16 [R28], R31 ;  /* 0x0000001f1c007388 */ /* 0x0003e80000000400 */
[----:B------:R-:W-:Y:S01]  /*2800*/  STS.U16 [R28+0x40], R42 ;  /* 0x0000402a1c007388 */ /* 0x000fe20000000400 */
[----:B-1----:R-:W-:-:S03]  /*2810*/  @!P0 IADD3 R17, PT, PT, R4, R40, R35 ;  /* 0x0000002804118210 */ /* 0x002fc60007ffe023 */
[----:B------:R1:W-:Y:S04]  /*2820*/  STS.U16 [R28+0x120], R23 ;  /* 0x000120171c007388 */ /* 0x0003e80000000400 */
[----:B------:R-:W-:Y:S01]  /*2830*/  STS.U16 [R43+0x90], R27 ;  /* 0x0000901b2b007388 */ /* 0x000fe20000000400 */
[----:B------:R-:W-:-:S04]  /*2840*/  @!P0 IADD3 R17, PT, PT, R17, 0x5100, R16 ;  /* 0x0000510011118810 */ /* 0x000fc80007ffe010 */
[----:B------:R-:W-:Y:S02]  /*2850*/  @!P0 IADD3 R17, P1, PT, R17, UR12, RZ ;  /* 0x0000000c11118c10 */ /* 0x000fe4000ff3e0ff */
[----:B------:R-:W-:-:S03]  /*2860*/  PRMT R31, R26, 0x7610, R31 ;  /* 0x000076101a1f7816 */ /* 0x000fc6000000001f */
[----:B------:R-:W-:Y:S01]  /*2870*/  @!P0 IMAD.X R26, RZ, RZ, UR13, P1 ;  /* 0x0000000dff1a8e24 */ /* 0x000fe200088e06ff */
[----:B------:R1:W-:Y:S03]  /*2880*/  STS.U16 [R43+0x40], R22 ;  /* 0x000040162b007388 */ /* 0x0003e60000000400 */
[----:B-1----:R-:W-:Y:S02]  /*2890*/  @!P0 IMAD.MOV.U32 R23, RZ, RZ, R26 ;  /* 0x000000ffff178224 */ /* 0x002fe400078e001a */
[----:B------:R-:W-:-:S05]  /*28a0*/  @!P0 IMAD.MOV.U32 R22, RZ, RZ, R17 ;  /* 0x000000ffff168224 */ /* 0x000fca00078e0011 */
[----:B------:R-:W3:Y:S04]  /*28b0*/  @!P0 LDG.E.U8.CONSTANT R17, desc[UR8][R22.64+0x18] ;  /* 0x0000180816118981 */ /* 0x000ee8000c1e9100 */
[----:B------:R1:W3:Y:S02]  /*28c0*/  @!P0 LDG.E.U8.CONSTANT R26, desc[UR8][R22.64+0x19] ;  /* 0x00001908161a8981 */ /* 0x0002e4000c1e9100 */
[----:B-1----:R-:W-:Y:S02]  /*28d0*/  PRMT R23, R14, 0x7610, R23 ;  /* 0x000076100e177816 */ /* 0x002fe40000000017 */
[----:B----4-:R-:W-:Y:S02]  /*28e0*/  @P0 PRMT R18, R18, 0x8880, RZ ;  /* 0x0000888012120816 */ /* 0x010fe400000000ff */
[----:B-----5:R-:W-:-:S02]  /*28f0*/  @!P0 PRMT R19, R13, 0x8880, RZ ;  /* 0x000088800d138816 */ /* 0x020fc400000000ff */
[----:B--2---:R-:W-:-:S03]  /*2900*/  @!P0 SHF.L.U32 R13, R20, R11, RZ ;  /* 0x0000000b140d8219 */ /* 0x004fc600000006ff */
[----:B------:R-:W-:Y:S01]  /*2910*/  @!P0 IMAD.MOV.U32 R20, RZ, RZ, R19 ;  /* 0x000000ffff148224 */ /* 0x000fe200078e0013 */
[-C--:B------:R-:W-:Y:S02]  /*2920*/  @P0 SHF.R.S32.HI R18, RZ, R15.reuse, R18 ;  /* 0x0000000fff120219 */ /* 0x080fe40000011412 */
[----:B------:R-:W-:Y:S02]  /*2930*/  @!P0 LOP3.LUT R19, R13, 0x6, RZ, 0xc0, !PT ;  /* 0x000000060d138812 */ /* 0x000fe400078ec0ff */
[----:B------:R-:W-:Y:S02]  /*2940*/  @!P0 SHF.R.S32.HI R13, RZ, R15, R20 ;  /* 0x0000000fff0d8219 */ /* 0x000fe40000011414 */
[----:B------:R-:W2:Y:S02]  /*2950*/  @P0 LDG.E.U8.CONSTANT R20, desc[UR8][R44.64+0x5118] ;  /* 0x005118082c140981 */ /* 0x000ea4000c1e9100 */
[----:B------:R-:W-:Y:S02]  /*2960*/  @!P0 LOP3.LUT R27, R19, R13, R34, 0xf4, !PT ;  /* 0x0000000d131b8212 */ /* 0x000fe400078ef422 */
[----:B------:R-:W-:Y:S01]  /*2970*/  @P0 LOP3.LUT R19, R18, 0x7, RZ, 0xc0, !PT ;  /* 0x0000000712130812 */ /* 0x000fe200078ec0ff */
[----:B------:R-:W4:Y:S03]  /*2980*/  @P0 LDG.E.U8.CONSTANT R13, desc[UR8][R44.64+0x43a4] ;  /* 0x0043a4082c0d0981 */ /* 0x000f26000c1e9100 */
[----:B------:R-:W-:Y:S08]  /*2990*/  @P0 I2F.F16 R18, R19 ;  /* 0x0000001300120306 */ /* 0x000ff00000200c00 */
[----:B------:R-:W3:Y:S01]  /*29a0*/  @!P0 I2F.F16 R18, R27 ;  /* 0x0000001b00128306 */ /* 0x000ee20000200c00 */
[----:B------:R-:W-:-:S04]  /*29b0*/  @!P0 IADD3 R19, PT, PT, R4, R40, R35 ;  /* 0x0000002804138210 */ /* 0x000fc80007ffe023 */
[----:B------:R-:W-:Y:S01]  /*29c0*/  @!P0 IADD3 R19, PT, PT, R19, 0x5100, R16 ;  /* 0x0000510013138810 */ /* 0x000fe20007ffe010 */
[----:B---3--:R-:W-:Y:S01]  /*29d0*/  HFMA2 R18, R18.H0_H0, R30.H0_H0, -R29.H0_H0 ;  /* 0x2000001e12127231 */ /* 0x008fe2000014081d */
[----:B------:R-:W-:Y:S02]  /*29e0*/  @!P0 PRMT R22, R21, 0x8880, RZ ;  /* 0x0000888015168816 */ /* 0x000fe400000000ff */
[----:B------:R-:W-:-:S03]  /*29f0*/  @!P0 SHF.L.U32 R21, R8, R11, RZ ;  /* 0x0000000b08158219 */ /* 0x000fc600000006ff */
[----:B------:R-:W-:Y:S01]  /*2a00*/  @!P0 IMAD.MOV.U32 R8, RZ, RZ, R22 ;  /* 0x000000ffff088224 */ /* 0x000fe200078e0016 */
[----:B------:R-:W-:Y:S02]  /*2a10*/  PRMT R27, R18, 0x7610, R27 ;  /* 0x00007610121b7816 */ /* 0x000fe4000000001b */
[----:B------:R-:W-:Y:S02]  /*2a20*/  @!P0 IADD3 R18, P1, PT, R19, UR12, RZ ;  /* 0x0000000c13128c10 */ /* 0x000fe4000ff3e0ff */
[----:B------:R-:W-:Y:S02]  /*2a30*/  @!P0 LOP3.LUT R22, R21, 0x6, RZ, 0xc0, !PT ;  /* 0x0000000615168812 */ /* 0x000fe400078ec0ff */
[----:B------:R-:W-:Y:S01]  /*2a40*/  @!P0 SHF.R.S32.HI R21, RZ, R15, R8 ;  /* 0x0000000fff158219 */ /* 0x000fe20000011408 */
[----:B------:R-:W-:-:S03]  /*2a50*/  @!P0 IMAD.X R19, RZ, RZ, UR13, P1 ;  /* 0x0000000dff138e24 */ /* 0x000fc600088e06ff */
[----:B------:R-:W-:Y:S02]  /*2a60*/  @!P0 LOP3.LUT R14, R22, R21, R34, 0xf4, !PT ;  /* 0x00000015160e8212 */ /* 0x000fe400078ef422 */
[----:B------:R-:W-:Y:S01]  /*2a70*/  PRMT R21, R10, 0x7610, R21 ;  /* 0x000076100a157816 */ /* 0x000fe20000000015 */
[----:B------:R-:W3:Y:S04]  /*2a80*/  @!P0 LDG.E.U8.CONSTANT R22, desc[UR8][R18.64+0x25] ;  /* 0x0000250812168981 */ /* 0x000ee8000c1e9100 */
[----:B------:R1:W5:Y:S01]  /*2a90*/  @!P0 LDG.E.U8.CONSTANT R10, desc[UR8][R18.64+0x24] ;  /* 0x00002408120a8981 */ /* 0x000362000c1e9100 */
[----:B------:R-:W-:-:S05]  /*2aa0*/  VIADD R8, R12, 0x120 ;  /* 0x000001200c087836 */ /* 0x000fca0000000000 */
[----:B------:R-:W-:Y:S01]  /*2ab0*/  LEA R8, R8, UR4, 0x1 ;  /* 0x0000000408087c11 */ /* 0x000fe2000f8e08ff */
[----:B------:R-:W-:Y:S01]  /*2ac0*/  STS.U16 [R43+0xd0], R31 ;  /* 0x0000d01f2b007388 */ /* 0x000fe20000000400 */
[----:B-1----:R-:W-:-:S03]  /*2ad0*/  @!P0 IADD3 R19, PT, PT, R4, R40, R35 ;  /* 0x0000002804138210 */ /* 0x002fc60007ffe023 */
[----:B------:R1:W-:Y:S04]  /*2ae0*/  STS.U16 [R28+0x240], R23 ;  /* 0x000240171c007388 */ /* 0x0003e80000000400 */
[----:B------:R1:W-:Y:S04]  /*2af0*/  STS.U16 [R8+0x90], R27 ;  /* 0x0000901b08007388 */ /* 0x0003e80000000400 */
[----:B------:R4:W-:Y:S04]  /*2b00*/  STS.U16 [R8+0x40], R21 ;  /* 0x0000401508007388 */ /* 0x0009e80000000400 */
[----:B-1----:R-:W5:Y:S01]  /*2b10*/  @P0 LDG.E.U8.CONSTANT R23, desc[UR8][R44.64+0x5124] ;  /* 0x005124082c170981 */ /* 0x002f62000c1e9100 */
[----:B------:R-:W-:-:S04]  /*2b20*/  @!P0 IADD3 R27, PT, PT, R4, R40, R35 ;  /* 0x00000028041b8210 */ /* 0x000fc80007ffe023 */
[----:B------:R-:W-:Y:S02]  /*2b30*/  @!P0 IADD3 R27, PT, PT, R27, 0x5e80, R16 ;  /* 0x00005e801b1b8810 */ /* 0x000fe40007ffe010 */
[----:B------:R-:W-:-:S05]  /*2b40*/  @!P0 PRMT R17, R17, 0x8880, RZ ;  /* 0x0000888011118816 */ /* 0x000fca00000000ff */
[----:B------:R-:W-:Y:S01]  /*2b50*/  @!P0 IMAD.MOV.U32 R18, RZ, RZ, R17 ;  /* 0x000000ffff128224 */ /* 0x000fe200078e0011 */
[----:B------:R-:W-:-:S04]  /*2b60*/  @!P0 SHF.L.U32 R26, R26, R11, RZ ;  /* 0x0000000b1a1a8219 */ /* 0x000fc800000006ff */
[----:B------:R-:W-:Y:S02]  /*2b70*/  @!P0 SHF.R.S32.HI R17, RZ, R15, R18 ;  /* 0x0000000fff118219 */ /* 0x000fe40000011412 */
[----:B------:R-:W-:Y:S02]  /*2b80*/  @!P0 IADD3 R18, PT, PT, R19, 0x5e80, R16 ;  /* 0x00005e8013128810 */ /* 0x000fe40007ffe010 */
[----:B------:R-:W-:Y:S02]  /*2b90*/  @!P0 LOP3.LUT R26, R26, 0x6, RZ, 0xc0, !PT ;  /* 0x000000061a1a8812 */ /* 0x000fe400078ec0ff */
[----:B------:R-:W-:Y:S02]  /*2ba0*/  @!P0 IADD3 R18, P1, PT, R18, UR12, RZ ;  /* 0x0000000c12128c10 */ /* 0x000fe4000ff3e0ff */
[----:B------:R-:W-:-:S03]  /*2bb0*/  @!P0 LOP3.LUT R17, R26, R17, R34, 0xf4, !PT ;  /* 0x000000111a118212 */ /* 0x000fc600078ef422 */
[----:B------:R-:W-:Y:S01]  /*2bc0*/  @!P0 IMAD.X R19, RZ, RZ, UR13, P1 ;  /* 0x0000000dff138e24 */ /* 0x000fe200088e06ff */
[----:B------:R-:W-:-:S04]  /*2bd0*/  @!P0 IADD3 R16, P1, PT, R27, UR12, RZ ;  /* 0x0000000c1b108c10 */ /* 0x000fc8000ff3e0ff */
[----:B------:R-:W5:Y:S01]  /*2be0*/  @!P0 LDG.E.U8.CONSTANT R26, desc[UR8][R18.64+0x19] ;  /* 0x00001908121a8981 */ /* 0x000f62000c1e9100 */
[----:B--2---:R-:W-:-:S04]  /*2bf0*/  @P0 PRMT R20, R20, 0x8880, RZ ;  /* 0x0000888014140816 */ /* 0x004fc800000000ff */
[-C--:B------:R-:W-:Y:S02]  /*2c00*/  @P0 SHF.R.S32.HI R20, RZ, R15.reuse, R20 ;  /* 0x0000000fff140219 */ /* 0x080fe40000011414 */
[----:B----4-:R-:W-:Y:S02]  /*2c10*/  @P0 PRMT R42, R13, 0x8880, RZ ;  /* 0x000088800d2a0816 */ /* 0x010fe400000000ff */
[----:B------:R-:W-:Y:S02]  /*2c20*/  @P0 LOP3.LUT R21, R20, 0x7, RZ, 0xc0, !PT ;  /* 0x0000000714150812 */ /* 0x000fe400078ec0ff */
[----:B------:R-:W-:Y:S02]  /*2c30*/  @P0 SHF.R.S32.HI R42, RZ, R15, R42 ;  /* 0x0000000fff2a0219 */ /* 0x000fe4000001142a */
[----:B------:R-:W-:Y:S08]  /*2c40*/  @P0 I2F.F16 R20, R21 ;  /* 0x0000001500140306 */ /* 0x000ff00000200c00 */
[----:B------:R1:W-:Y:S01]  /*2c50*/  @!P0 I2F.F16 R20, R17 ;  /* 0x0000001100148306 */ /* 0x0003e20000200c00 */
[----:B------:R-:W-:Y:S01]  /*2c60*/  @P0 LOP3.LUT R42, R42, 0x7, RZ, 0xc0, !PT ;  /* 0x000000072a2a0812 */ /* 0x000fe200078ec0ff */
[----:B------:R-:W2:Y:S06]  /*2c70*/  @!P0 LDG.E.U8.CONSTANT R21, desc[UR8][R18.64+0x18] ;  /* 0x0000180812158981 */ /* 0x000eac000c1e9100 */
[----:B------:R-:W-:Y:S01]  /*2c80*/  @P0 I2F.F16 R13, R42 ;  /* 0x0000002a000d0306 */ /* 0x000fe20000200c00 */
[----:B---3--:R-:W-:-:S02]  /*2c90*/  @!P0 SHF.L.U32 R22, R22, R11, RZ ;  /* 0x0000000b16168219 */ /* 0x008fc400000006ff */
[----:B-----5:R-:W-:Y:S02]  /*2ca0*/  @!P0 PRMT R10, R10, 0x8880, RZ ;  /* 0x000088800a0a8816 */ /* 0x020fe400000000ff */
[----:B------:R-:W-:Y:S02]  /*2cb0*/  @!P0 LOP3.LUT R22, R22, 0x6, RZ, 0xc0, !PT ;  /* 0x0000000616168812 */ /* 0x000fe400078ec0ff */
[----:B-1----:R-:W-:Y:S02]  /*2cc0*/  @!P0 SHF.R.S32.HI R17, RZ, R15, R10 ;  /* 0x0000000fff118219 */ /* 0x002fe4000001140a */
[----:B------:R-:W3:Y:S02]  /*2cd0*/  @P0 LDG.E.U8.CONSTANT R10, desc[UR8][R44.64+0x5e98] ;  /* 0x005e98082c0a0981 */ /* 0x000ee4000c1e9100 */
[----:B------:R-:W-:Y:S01]  /*2ce0*/  @!P0 LOP3.LUT R22, R22, R17, R34, 0xf4, !PT ;  /* 0x0000001116168212 */ /* 0x000fe200078ef422 */
[----:B------:R-:W-:-:S05]  /*2cf0*/  @!P0 IMAD.X R17, RZ, RZ, UR13, P1 ;  /* 0x0000000dff118e24 */ /* 0x000fca00088e06ff */
[----:B------:R-:W4:Y:S01]  /*2d00*/  @!P0 LDG.E.U8.CONSTANT R42, desc[UR8][R16.64+0x25] ;  /* 0x00002508102a8981 */ /* 0x000f22000c1e9100 */
[----:B------:R-:W1:Y:S03]  /*2d10*/  @!P0 I2F.F16 R13, R14 ;  /* 0x0000000e000d8306 */ /* 0x000e660000200c00 */
[----:B------:R-:W5:Y:S04]  /*2d20*/  @!P0 LDG.E.U8.CONSTANT R18, desc[UR8][R16.64+0x24] ;  /* 0x0000240810128981 */ /* 0x000f68000c1e9100 */
[----:B------:R-:W5:Y:S01]  /*2d30*/  @P0 LDG.E.U8.CONSTANT R14, desc[UR8][R44.64+0x5ea4] ;  /* 0x005ea4082c0e0981 */ /* 0x000f62000c1e9100 */
[----:B------:R-:W-:-:S03]  /*2d40*/  @P0 PRMT R50, R23, 0x8880, RZ ;  /* 0x0000888017320816 */ /* 0x000fc600000000ff */
[----:B------:R-:W5:Y:S04]  /*2d50*/  LDG.E.U16.CONSTANT R16, desc[UR8][R48.64+0xe] ;  /* 0x00000e0830107981 */ /* 0x000f68000c1e9500 */
[----:B------:R-:W5:Y:S01]  /*2d60*/  LDG.E.U16.CONSTANT R17, desc[UR8][R48.64+0xc] ;  /* 0x00000c0830117981 */ /* 0x000f62000c1e9500 */
[----:B--2---:R-:W-:Y:S02]  /*2d70*/  @!P0 PRMT R23, R21, 0x8880, RZ ;  /* 0x0000888015178816 */ /* 0x004fe400000000ff */
[----:B------:R-:W-:-:S03]  /*2d80*/  @!P0 SHF.L.U32 R21, R26, R11, RZ ;  /* 0x0000000b1a158219 */ /* 0x000fc600000006ff */
[----:B------:R-:W-:Y:S01]  /*2d90*/  @!P0 IMAD.MOV.U32 R26, RZ, RZ, R23 ;  /* 0x000000ffff1a8224 */ /* 0x000fe200078e0017 */
[----:B------:R-:W-:-:S04]  /*2da0*/  @!P0 LOP3.LUT R23, R21, 0x6, RZ, 0xc0, !PT ;  /* 0x0000000615178812 */ /* 0x000fc800078ec0ff */
[----:B------:R-:W-:Y:S02]  /*2db0*/  @!P0 SHF.R.S32.HI R21, RZ, R15, R26 ;  /* 0x0000000fff158219 */ /* 0x000fe4000001141a */
[----:B------:R-:W2:Y:S01]  /*2dc0*/  LDG.E.U16.CONSTANT R26, desc[UR8][R46.64+0xc] ;  /* 0x00000c082e1a7981 */ /* 0x000ea2000c1e9500 */
[----:B----4-:R-:W-:-:S03]  /*2dd0*/  @!P0 SHF.L.U32 R42, R42, R11, RZ ;  /* 0x0000000b2a2a8219 */ /* 0x010fc600000006ff */
[----:B------:R-:W4:Y:S01]  /*2de0*/  LDG.E.U16.CONSTANT R11, desc[UR8][R46.64+0xe] ;  /* 0x00000e082e0b7981 */ /* 0x000f22000c1e9500 */
[-C--:B------:R-:W-:Y:S02]  /*2df0*/  @P0 SHF.R.S32.HI R50, RZ, R15.reuse, R50 ;  /* 0x0000000fff320219 */ /* 0x080fe40000011432 */
[----:B---3--:R-:W-:Y:S02]  /*2e00*/  @P0 PRMT R10, R10, 0x8880, RZ ;  /* 0x000088800a0a0816 */ /* 0x008fe400000000ff */
[----:B------:R-:W-:Y:S02]  /*2e10*/  @P0 LOP3.LUT R50, R50, 0x7, RZ, 0xc0, !PT ;  /* 0x0000000732320812 */ /* 0x000fe400078ec0ff */
[----:B------:R-:W-:Y:S02]  /*2e20*/  @P0 SHF.R.S32.HI R10, RZ, R15, R10 ;  /* 0x0000000fff0a0219 */ /* 0x000fe4000001140a */
[----:B-----5:R-:W-:Y:S01]  /*2e30*/  @P0 PRMT R14, R14, 0x8880, RZ ;  /* 0x000088800e0e0816 */ /* 0x020fe200000000ff */
[----:B------:R-:W-:Y:S01]  /*2e40*/  @P0 I2F.F16 R19, R50 ;  /* 0x0000003200130306 */ /* 0x000fe20000200c00 */
[----:B------:R-:W-:-:S02]  /*2e50*/  @!P0 PRMT R18, R18, 0x8880, RZ ;  /* 0x0000888012128816 */ /* 0x000fc400000000ff */
[----:B------:R-:W-:Y:S02]  /*2e60*/  @P0 SHF.R.S32.HI R14, RZ, R15, R14 ;  /* 0x0000000fff0e0219 */ /* 0x000fe4000001140e */
[----:B------:R-:W-:-:S03]  /*2e70*/  @!P0 LOP3.LUT R21, R23, R21, R34, 0xf4, !PT ;  /* 0x0000001517158212 */ /* 0x000fc600078ef422 */
[----:B------:R-:W3:Y:S01]  /*2e80*/  @!P0 I2F.F16 R19, R22 ;  /* 0x0000001600138306 */ /* 0x000ee20000200c00 */
[----:B------:R-:W-:Y:S02]  /*2e90*/  @!P0 SHF.R.S32.HI R15, RZ, R15, R18 ;  /* 0x0000000fff0f8219 */ /* 0x000fe40000011412 */
[----:B------:R-:W-:Y:S02]  /*2ea0*/  @!P0 LOP3.LUT R42, R42, 0x6, RZ, 0xc0, !PT ;  /* 0x000000062a2a8812 */ /* 0x000fe400078ec0ff */
[----:B------:R-:W-:Y:S02]  /*2eb0*/  @P0 LOP3.LUT R23, R14, 0x7, RZ, 0xc0, !PT ;  /* 0x000000070e170812 */ /* 0x000fe400078ec0ff */
[----:B------:R-:W-:Y:S02]  /*2ec0*/  @P0 LOP3.LUT R22, R10, 0x7, RZ, 0xc0, !PT ;  /* 0x000000070a160812 */ /* 0x000fe400078ec0ff */
[----:B------:R-:W-:Y:S02]  /*2ed0*/  @!P0 LOP3.LUT R15, R42, R15, R34, 0xf4, !PT ;  /* 0x0000000f2a0f8212 */ /* 0x000fe400078ef422 */
[----:B------:R-:W-:Y:S08]  /*2ee0*/  @P0 I2F.F16 R10, R22 ;  /* 0x00000016000a0306 */ /* 0x000ff00000200c00 */
[----:B------:R-:W4:Y:S08]  /*2ef0*/  @!P0 I2F.F16 R10, R21 ;  /* 0x00000015000a8306 */ /* 0x000f300000200c00 */
[----:B------:R-:W-:Y:S08]  /*2f00*/  @P0 I2F.F16 R14, R23 ;  /* 0x00000017000e0306 */ /* 0x000ff00000200c00 */
[----:B------:R-:W5:Y:S01]  /*2f10*/  @!P0 I2F.F16 R14, R15 ;  /* 0x0000000f000e8306 */ /* 0x000f620000200c00 */
[----:B------:R-:W-:-:S02]  /*2f20*/  VIADD R12, R12, 0x1b0 ;  /* 0x000001b00c0c7836 */ /* 0x000fc40000000000 */
[----:B-1----:R-:W-:-:S03]  /*2f30*/  HFMA2 R13, R13.H0_H0, R30.H0_H0, -R29.H0_H0 ;  /* 0x2000001e0d0d7231 */ /* 0x002fc6000014081d */
[----:B------:R-:W-:Y:S02]  /*2f40*/  LEA R12, R12, UR4, 0x1 ;  /* 0x000000040c0c7c11 */ /* 0x000fe4000f8e08ff */
[----:B------:R-:W-:Y:S01]  /*2f50*/  STS.U16 [R8+0xd0], R13 ;  /* 0x0000d00d08007388 */ /* 0x000fe20000000400 */
[-CC-:B--2---:R-:W-:Y:S02]  /*2f60*/  HFMA2 R20, R20.H0_H0, R17.reuse.H0_H0, -R26.reuse.H0_H0 ;  /* 0x2000001114147231 */ /* 0x184fe4000014081a */
[----:B---3--:R-:W-:-:S03]  /*2f70*/  HFMA2 R19, R19.H0_H0, R17.H0_H0, -R26.H0_H0 ;  /* 0x2000001113137231 */ /* 0x008fc6000014081a */
[----:B------:R1:W-:Y:S04]  /*2f80*/  STS.U16 [R28+0x360], R20 ;  /* 0x000360141c007388 */ /* 0x0003e80000000400 */
[----:B------:R-:W-:Y:S01]  /*2f90*/  STS.U16 [R12+0x40], R19 ;  /* 0x000040130c007388 */ /* 0x000fe20000000400 */
[-CC-:B----4-:R-:W-:Y:S02]  /*2fa0*/  HFMA2 R10, R10.H0_H0, R16.reuse.H0_H0, -R11.reuse.H0_H0 ;  /* 0x200000100a0a7231 */ /* 0x190fe4000014080b */
[----:B-----5:R-:W-:-:S03]  /*2fb0*/  HFMA2 R14, R14.H0_H0, R16.H0_H0, -R11.H0_H0 ;  /* 0x200000100e0e7231 */ /* 0x020fc6000014080b */
[----:B------:R-:W-:Y:S02]  /*2fc0*/  PRMT R11, R10, 0x7610, R11 ;  /* 0x000076100a0b7816 */ /* 0x000fe4000000000b */
[----:B------:R2:W-:Y:S04]  /*2fd0*/  STS.U16 [R12+0xd0], R14 ;  /* 0x0000d00e0c007388 */ /* 0x0005e80000000400 */
        /* <DEDUP_REMOVED lines=11> */
[----:B------:R-:W-:Y:S02]  /*3090*/  BAR.SYNC.DEFER_BLOCKING 0x0 ;  /* 0x0000000000007b1d */ /* 0x000fe40000010000 */
[----:B-1----:R-:W-:Y:S01]  /*30a0*/  IADD3 R20, PT, PT, R5, 0x900, R44 ;  /* 0x0000090005147810 */ /* 0x002fe20007ffe02c */
[----:B------:R-:W-:-:S05]  /*30b0*/  IMAD.IADD R27, R44, 0x1, R5 ;  /* 0x000000012c1b7824 */ /* 0x000fca00078e0205 */
[----:B------:R-:W-:Y:S04]  /*30c0*/  LDSM.16.M88.4 R8, [R27] ;  /* 0x000000001b08783b */ /* 0x000fe80000000200 */
[----:B------:R-:W1:Y:S04]  /*30d0*/  LDSM.16.M88.4 R16, [R17] ;  /* 0x000000001110783b */ /* 0x000e680000000200 */
[----:B------:R-:W3:Y:S01]  /*30e0*/  LDSM.16.M88.4 R20, [R20] ;  /* 0x000000001414783b */ /* 0x000ee20000000200 */
[----:B--2---:R-:W-:Y:S02]  /*30f0*/  IADD3 R14, PT, PT, R7, 0x20, R42 ;  /* 0x00000020070e7810 */ /* 0x004fe40007ffe02a */
[----:B------:R-:W-:-:S04]  /*3100*/  IADD3 R26, PT, PT, R5, 0x20, R44 ;  /* 0x00000020051a7810 */ /* 0x000fc80007ffe02c */
[----:B------:R-:W-:Y:S01]  /*3110*/  LDSM.16.M88.4 R12, [R14] ;  /* 0x000000000e0c783b */ /* 0x000fe20000000200 */
[C---:B-1----:R-:W-:Y:S08]  /*3120*/  HMMA.16816.F16 R30, R8.reuse, R16, R38 ;  /* 0x00000010081e723c */ /* 0x042ff00000000826 */
[----:B------:R-:W-:Y:S01]  /*3130*/  HMMA.16816.F16 R32, R8, R18, R32 ;  /* 0x000000120820723c */ /* 0x000fe20000000820 */
[----:B------:R-:W1:Y:S07]  /*3140*/  LDSM.16.M88.4 R8, [R26] ;  /* 0x000000001a08783b */ /* 0x000e6e0000000200 */
[----:B---3--:R-:W-:Y:S01]  /*3150*/  HMMA.16816.F16 R24, R20, R16, R24 ;  /* 0x000000101418723c */ /* 0x008fe20000000818 */
[----:B------:R-:W-:-:S07]  /*3160*/  IADD3 R16, PT, PT, R5, 0x920, R44 ;  /* 0x0000092005107810 */ /* 0x000fce0007ffe02c */
[----:B------:R-:W-:Y:S01]  /*3170*/  HMMA.16816.F16 R28, R20, R18, R36 ;  /* 0x00000012141c723c */ /* 0x000fe20000000824 */
[----:B------:R-:W2:Y:S01]  /*3180*/  LDSM.16.M88.4 R16, [R16] ;  /* 0x000000001010783b */ /* 0x000ea20000000200 */
[----:B------:R-:W-:-:S06]  /*3190*/  IADD3 R20, PT, PT, R7, 0x40, R42 ;  /* 0x0000004007147810 */ /* 0x000fcc0007ffe02a */
[----:B------:R-:W-:Y:S01]  /*31a0*/  LDSM.16.M88.4 R20, [R20] ;  /* 0x000000001414783b */ /* 0x000fe20000000200 */
[C---:B-1----:R-:W-:Y:S08]  /*31b0*/  HMMA.16816.F16 R30, R8.reuse, R12, R30 ;  /* 0x0000000c081e723c */ /* 0x042ff0000000081e */
[----:B------:R-:W-:Y:S01]  /*31c0*/  HMMA.16816.F16 R32, R8, R14, R32 ;  /* 0x0000000e0820723c */ /* 0x000fe20000000820 */
[----:B------:R-:W-:-:S06]  /*31d0*/  IADD3 R8, PT, PT, R5, 0x40, R44 ;  /* 0x0000004005087810 */ /* 0x000fcc0007ffe02c */
[----:B------:R-:W1:Y:S01]  /*31e0*/  LDSM.16.M88.4 R8, [R8] ;  /* 0x000000000808783b */ /* 0x000e620000000200 */
[----:B--2---:R-:W-:Y:S01]  /*31f0*/  HMMA.16816.F16 R12, R16, R12, R24 ;  /* 0x0000000c100c723c */ /* 0x004fe20000000818 */
[----:B------:R-:W-:-:S06]  /*3200*/  IADD3 R24, PT, PT, R5, 0x940, R44 ;  /* 0x0000094005187810 */ /* 0x000fcc0007ffe02c */
[----:B------:R-:W2:Y:S01]  /*3210*/  LDSM.16.M88.4 R24, [R24] ;  /* 0x000000001818783b */ /* 0x000ea20000000200 */
[----:B------:R-:W-:Y:S01]  /*3220*/  HMMA.16816.F16 R28, R16, R14, R28 ;  /* 0x0000000e101c723c */ /* 0x000fe2000000081c */
[----:B------:R-:W-:Y:S02]  /*3230*/  IADD3 R18, PT, PT, R7, 0x60, R42 ;  /* 0x0000006007127810 */ /* 0x000fe40007ffe02a */
[----:B------:R-:W-:-:S04]  /*3240*/  IADD3 R14, PT, PT, R5, 0x960, R44 ;  /* 0x00000960050e7810 */ /* 0x000fc80007ffe02c */
[----:B------:R-:W-:Y:S01]  /*3250*/  LDSM.16.M88.4 R16, [R18] ;  /* 0x000000001210783b */ /* 0x000fe20000000200 */
[C---:B-1----:R-:W-:Y:S08]  /*3260*/  HMMA.16816.F16 R30, R8.reuse, R20, R30 ;  /* 0x00000014081e723c */ /* 0x042ff0000000081e */
[----:B------:R-:W-:Y:S01]  /*3270*/  HMMA.16816.F16 R32, R8, R22, R32 ;  /* 0x000000160820723c */ /* 0x000fe20000000820 */
[----:B------:R-:W-:-:S06]  /*3280*/  IADD3 R10, PT, PT, R5, 0x60, R44 ;  /* 0x00000060050a7810 */ /* 0x000fcc0007ffe02c */
[----:B------:R-:W1:Y:S01]  /*3290*/  LDSM.16.M88.4 R8, [R10] ;  /* 0x000000000a08783b */ /* 0x000e620000000200 */
[----:B--2---:R-:W-:Y:S03]  /*32a0*/  HMMA.16816.F16 R20, R24, R20, R12 ;  /* 0x000000141814723c */ /* 0x004fe6000000080c */
[----:B------:R-:W2:Y:S01]  /*32b0*/  LDSM.16.M88.4 R12, [R14] ;  /* 0x000000000e0c783b */ /* 0x000ea20000000200 */
[----:B------:R-:W-:-:S04]  /*32c0*/  VIADD R41, R41, 0x1 ;  /* 0x0000000129297836 */ /* 0x000fc80000000000 */
[----:B------:R-:W-:Y:S01]  /*32d0*/  HMMA.16816.F16 R28, R24, R22, R28 ;  /* 0x00000016181c723c */ /* 0x000fe2000000081c */
[----:B------:R-:W-:Y:S02]  /*32e0*/  ISETP.NE.AND P1, PT, R41, 0x8f, PT ;  /* 0x0000008f2900780c */ /* 0x000fe40003f25270 */
[----:B------:R-:W-:-:S05]  /*32f0*/  IADD3 R45, P2, P3, R4, R40, R35 ;  /* 0x00000028042d7210 */ /* 0x000fca0007b5e023 */
[C---:B-1----:R-:W-:Y:S08]  /*3300*/  HMMA.16816.F16 R38, R8.reuse, R16, R30 ;  /* 0x000000100826723c */ /* 0x042ff0000000081e */
[----:B------:R-:W-:Y:S08]  /*3310*/  HMMA.16816.F16 R8, R8, R18, R32 ;  /* 0x000000120808723c */ /* 0x000ff00000000820 */
[----:B--2---:R-:W-:Y:S01]  /*3320*/  HMMA.16816.F16 R16, R12, R16, R20 ;  /* 0x000000100c10723c */ /* 0x004fe20000000814 */
[----:B------:R-:W-:-:S07]  /*3330*/  IADD3.X R11, PT, PT, RZ, RZ, RZ, P2, P3 ;  /* 0x000000ffff0b7210 */ /* 0x000fce00017e64ff */
[----:B------:R-:W-:Y:S03]  /*3340*/  HMMA.16816.F16 R36, R12, R18, R28 ;  /* 0x000000120c24723c */ /* 0x000fe6000000081c */
[----:B------:R-:W-:Y:S02]  /*3350*/  IMAD.MOV.U32 R32, RZ, RZ, R8 ;  /* 0x000000ffff207224 */ /* 0x000fe400078e0008 */
[----:B------:R-:W-:-:S06]  /*3360*/  IMAD.MOV.U32 R33, RZ, RZ, R9 ;  /* 0x000000ffff217224 */ /* 0x000fcc00078e0009 */
[----:B------:R-:W-:Y:S02]  /*3370*/  IMAD.MOV.U32 R24, RZ, RZ, R16 ;  /* 0x000000ffff187224 */ /* 0x000fe400078e0010 */
[----:B------:R-:W-:Y:S01]  /*3380*/  IMAD.MOV.U32 R25, RZ, RZ, R17 ;  /* 0x000000ffff197224 */ /* 0x000fe200078e0011 */
[----:B------:R-:W-:Y:S06]  /*3390*/  @P1 BRA `(.L_x_25) ;  /* 0xffffffe000c01947 */ /* 0x000fec000383ffff */
[----:B------:R-:W1:Y:S01]  /*33a0*/  S2R R2, SR_LANEID ;  /* 0x0000000000027919 */ /* 0x000e620000000000 */
[----:B------:R-:W-:Y:S01]  /*33b0*/  MOV R5, 0x400 ;  /* 0x0000040000057802 */ /* 0x000fe20000000f00 */
[----:B------:R-:W-:-:S04]  /*33c0*/  DEPBAR.LE SB0, 0x0 ;  /* 0x000080000000791a */ /* 0x000fc80000000000 */
[----:B------:R-:W2:Y:S01]  /*33d0*/  S2R R6, SR_CgaCtaId ;  /* 0x0000000000067919 */ /* 0x000ea20000008800 */
[----:B------:R-:W-:Y:S01]  /*33e0*/  IMAD.MOV.U32 R7, RZ, RZ, 0x900 ;  /* 0x00000900ff077424 */ /* 0x000fe200078e00ff */
[----:B------:R-:W3:Y:S03]  /*33f0*/  S2R R10, SR_TID.Y ;  /* 0x00000000000a7919 */ /* 0x000ee60000002200 */
[----:B------:R-:W-:Y:S01]  /*3400*/  IMAD R44, R0, R7, UR4 ;  /* 0x00000004002c7e24 */ /* 0x000fe2000f8e0207 */
        /* <DEDUP_REMOVED lines=11> */
[----:B------:R-:W-:Y:S02]  /*34c0*/  IMAD R42, R5, 0x48, R42 ;  /* 0x00000048052a7824 */ /* 0x000fe400078e022a */
[----:B------:R-:W-:Y:S02]  /*34d0*/  IMAD R43, R4, 0x48, R43 ;  /* 0x00000048042b7824 */ /* 0x000fe400078e022b */
[----:B------:R-:W-:Y:S02]  /*34e0*/  VIADD R4, R45, 0x2400 ;  /* 0x000024002d047836 */ /* 0x000fe40000000000 */
[----:B------:R-:W-:Y:S02]  /*34f0*/  VIADD R5, R44, 0x2400 ;  /* 0x000024002c057836 */ /* 0x000fe40000000000 */
[----:B------:R-:W-:Y:S01]  /*3500*/  IMAD.U32 R28, R43, 0x2, R4 ;  /* 0x000000022b1c7824 */ /* 0x000fe200078e0004 */
[----:B------:R-:W-:Y:S01]  /*3510*/  BAR.SYNC.DEFER_BLOCKING 0x0 ;  /* 0x0000000000007b1d */ /* 0x000fe20000010000 */
[----:B------:R-:W-:-:S02]  /*3520*/  IMAD.U32 R32, R42, 0x2, R5 ;  /* 0x000000022a207824 */ /* 0x000fc400078e0005 */
[----:B------:R-:W-:Y:S02]  /*3530*/  VIADD R4, R45, 0x2d00 ;  /* 0x00002d002d047836 */ /* 0x000fe40000000000 */
[----:B------:R-:W-:Y:S02]  /*3540*/  VIADD R5, R44, 0x2420 ;  /* 0x000024202c057836 */ /* 0x000fe40000000000 */
[----:B------:R-:W-:Y:S02]  /*3550*/  IMAD.U32 R12, R43, 0x2, R4 ;  /* 0x000000022b0c7824 */ /* 0x000fe400078e0004 */
[----:B------:R-:W-:Y:S02]  /*3560*/  VIADD R4, R45, 0x2420 ;  /* 0x000024202d047836 */ /* 0x000fe40000000000 */
[----:B------:R-:W-:Y:S02]  /*3570*/  IMAD.U32 R5, R42, 0x2, R5 ;  /* 0x000000022a057824 */ /* 0x000fe400078e0005 */
[----:B------:R-:W-:-:S02]  /*3580*/  IMAD.U32 R24, R43, 0x2, R4 ;  /* 0x000000022b187824 */ /* 0x000fc400078e0004 */
[----:B------:R-:W-:-:S04]  /*3590*/  VIADD R10, R45, 0x2d20 ;  /* 0x00002d202d0a7836 */ /* 0x000fc80000000000 */
[----:B------:R-:W-:Y:S01]  /*35a0*/  IMAD.U32 R10, R43, 0x2, R10 ;  /* 0x000000022b0a7824 */ /* 0x000fe200078e000a */
[----:B------:R-:W-:Y:S04]  /*35b0*/  LDSM.16.M88.4 R28, [R28] ;  /* 0x000000001c1c783b */ /* 0x000fe80000000200 */
[----:B------:R-:W1:Y:S04]  /*35c0*/  LDSM.16.M88.4 R32, [R32] ;  /* 0x000000002020783b */ /* 0x000e680000000200 */
[----:B------:R-:W2:Y:S04]  /*35d0*/  LDSM.16.M88.4 R12, [R12] ;  /* 0x000000000c0c783b */ /* 0x000ea80000000200 */
[----:B------:R-:W-:Y:S04]  /*35e0*/  LDSM.16.M88.4 R24, [R24] ;  /* 0x000000001818783b */ /* 0x000fe80000000200 */
[----:B------:R-:W3:Y:S01]  /*35f0*/  LDSM.16.M88.4 R4, [R5] ;  /* 0x000000000504783b */ /* 0x000ee20000000200 */
[C---:B-1----:R-:W-:Y:S08]  /*3600*/  HMMA.16816.F16 R38, R28.reuse, R32, R38 ;  /* 0x000000201c26723c */ /* 0x042ff00000000826 */
[----:B------:R-:W-:Y:S01]  /*3610*/  HMMA.16816.F16 R28, R28, R34, R8 ;  /* 0x000000221c1c723c */ /* 0x000fe20000000808 */
[----:B------:R-:W1:Y:S07]  /*3620*/  LDSM.16.M88.4 R8, [R10] ;  /* 0x000000000a08783b */ /* 0x000e6e0000000200 */
[----:B--2---:R-:W-:Y:S01]  /*3630*/  HMMA.16816.F16 R32, R12, R32, R16 ;  /* 0x000000200c20723c */ /* 0x004fe20000000810 */
[----:B------:R-:W-:-:S02]  /*3640*/  VIADD R16, R45, 0x2440 ;  /* 0x000024402d107836 */ /* 0x000fc40000000000 */
[----:B------:R-:W-:-:S04]  /*3650*/  VIADD R17, R44, 0x2440 ;  /* 0x000024402c117836 */ /* 0x000fc80000000000 */
[----:B------:R-:W-:Y:S01]  /*3660*/  IMAD.U32 R17, R42, 0x2, R17 ;  /* 0x000000022a117824 */ /* 0x000fe200078e0011 */
[----:B------:R-:W-:Y:S01]  /*3670*/  HMMA.16816.F16 R36, R12, R34, R36 ;  /* 0x000000220c24723c */ /* 0x000fe20000000824 */
[----:B------:R-:W-:Y:S02]  /*3680*/  VIADD R12, R45, 0x2d40 ;  /* 0x00002d402d0c7836 */ /* 0x000fe40000000000 */
[C---:B------:R-:W-:Y:S02]  /*3690*/  IMAD.U32 R13, R43.reuse, 0x2, R16 ;  /* 0x000000022b0d7824 */ /* 0x040fe400078e0010 */
[----:B------:R-:W-:Y:S01]  /*36a0*/  IMAD.U32 R20, R43, 0x2, R12 ;  /* 0x000000022b147824 */ /* 0x000fe200078e000c */
[----:B------:R-:W-:Y:S02]  /*36b0*/  LDSM.16.M88.4 R16, [R17] ;  /* 0x000000001110783b */ /* 0x000fe40000000200 */
[C---:B---3--:R-:W-:Y:S02]  /*36c0*/  HMMA.16816.F16 R38, R24.reuse, R4, R38 ;  /* 0x000000041826723c */ /* 0x048fe40000000826 */
[----:B------:R-:W2:Y:S04]  /*36d0*/  LDSM.16.M88.4 R12, [R13] ;  /* 0x000000000d0c783b */ /* 0x000ea80000000200 */
[----:B------:R-:W3:Y:S02]  /*36e0*/  LDSM.16.M88.4 R20, [R20] ;  /* 0x000000001414783b */ /* 0x000ee40000000200 */
[----:B------:R-:W-:Y:S01]  /*36f0*/  HMMA.16816.F16 R40, R24, R6, R28 ;  /* 0x000000061828723c */ /* 0x000fe2000000081c */
[----:B------:R-:W-:-:S02]  /*3700*/  VIADD R24, R45, 0x2460 ;  /* 0x000024602d187836 */ /* 0x000fc40000000000 */
[----:B------:R-:W-:Y:S02]  /*3710*/  VIADD R25, R44, 0x2460 ;  /* 0x000024602c197836 */ /* 0x000fe40000000000 */
[----:B------:R-:W-:Y:S02]  /*3720*/  VIADD R26, R45, 0x2d60 ;  /* 0x00002d602d1a7836 */ /* 0x000fe40000000000 */
[C---:B------:R-:W-:Y:S02]  /*3730*/  IMAD.U32 R24, R43.reuse, 0x2, R24 ;  /* 0x000000022b187824 */ /* 0x040fe400078e0018 */
[----:B------:R-:W-:Y:S01]  /*3740*/  IMAD.U32 R28, R42, 0x2, R25 ;  /* 0x000000022a1c7824 */ /* 0x000fe200078e0019 */
[C---:B-1----:R-:W-:Y:S01]  /*3750*/  HMMA.16816.F16 R4, R8.reuse, R4, R32 ;  /* 0x000000040804723c */ /* 0x042fe20000000820 */
[----:B------:R-:W-:Y:S02]  /*3760*/  IMAD.U32 R34, R43, 0x2, R26 ;  /* 0x000000022b227824 */ /* 0x000fe400078e001a */
[----:B------:R-:W-:Y:S04]  /*3770*/  LDSM.16.M88.4 R24, [R24] ;  /* 0x000000001818783b */ /* 0x000fe80000000200 */
[----:B------:R-:W1:Y:S01]  /*3780*/  LDSM.16.M88.4 R28, [R28] ;  /* 0x000000001c1c783b */ /* 0x000e620000000200 */
[----:B------:R-:W-:Y:S01]  /*3790*/  HMMA.16816.F16 R36, R8, R6, R36 ;  /* 0x000000060824723c */ /* 0x000fe20000000824 */
[----:B------:R-:W-:Y:S01]  /*37a0*/  SHF.R.U32.HI R9, RZ, 0x2, R2 ;  /* 0x00000002ff097819 */ /* 0x000fe20000011602 */
[----:B------:R-:W-:Y:S01]  /*37b0*/  IMAD.MOV.U32 R7, RZ, RZ, RZ ;  /* 0x000000ffff077224 */ /* 0x000fe200078e00ff */
[----:B------:R-:W4:Y:S01]  /*37c0*/  LDSM.16.M88.4 R32, [R34] ;  /* 0x000000002220783b */ /* 0x000f220000000200 */
[----:B------:R-:W5:Y:S04]  /*37d0*/  S2R R6, SR_CTAID.X ;  /* 0x0000000000067919 */ /* 0x000f680000002500 */
[C---:B--2---:R-:W-:Y:S08]  /*37e0*/  HMMA.16816.F16 R38, R12.reuse, R16, R38 ;  /* 0x000000100c26723c */ /* 0x044ff00000000826 */
[----:B------:R-:W-:Y:S08]  /*37f0*/  HMMA.16816.F16 R40, R12, R18, R40 ;  /* 0x000000120c28723c */ /* 0x000ff00000000828 */
[----:B---3--:R-:W-:Y:S01]  /*3800*/  HMMA.16816.F16 R16, R20, R16, R4 ;  /* 0x000000101410723c */ /* 0x008fe20000000804 */
[----:B------:R-:W2:Y:S01]  /*3810*/  LDC.64 R4, c[0x0][0x3a0] ;  /* 0x0000e800ff047b82 */ /* 0x000ea20000000a00 */
[----:B-----5:R-:W-:-:S06]  /*3820*/  IMAD R3, R6, 0x40, R3 ;  /* 0x0000004006037824 */ /* 0x020fcc00078e0203 */
[----:B------:R-:W-:Y:S01]  /*3830*/  HMMA.16816.F16 R36, R20, R18, R36 ;  /* 0x000000121424723c */ /* 0x000fe20000000824 */
[----:B------:R-:W-:Y:S01]  /*3840*/  LOP3.LUT R6, R2, 0x3, RZ, 0xc0, !PT ;  /* 0x0000000302067812 */ /* 0x000fe200078ec0ff */
[----:B------:R-:W-:-:S04]  /*3850*/  IMAD R3, R0, 0x10, R3 ;  /* 0x0000001000037824 */ /* 0x000fc800078e0203 */
[----:B------:R-:W-:Y:S02]  /*3860*/  IMAD.WIDE.U32 R6, R9, 0x1200, R6 ;  /* 0x0000120009067825 */ /* 0x000fe400078e0006 */
[C---:B-1----:R-:W-:Y:S08]  /*3870*/  HMMA.16816.F16 R38, R24.reuse, R28, R38 ;  /* 0x0000001c1826723c */ /* 0x042ff00000000826 */
[----:B------:R-:W-:Y:S01]  /*3880*/  HMMA.16816.F16 R40, R24, R30, R40 ;  /* 0x0000001e1828723c */ /* 0x000fe20000000828 */
[----:B--2---:R-:W-:-:S03]  /*3890*/  IMAD.WIDE.U32 R4, R3, 0x2, R4 ;  /* 0x0000000203047825 */ /* 0x004fc600078e0004 */
[----:B------:R-:W-:-:S04]  /*38a0*/  LEA R2, P0, R6, R4, 0x2 ;  /* 0x0000000406027211 */ /* 0x000fc800078010ff */
[----:B----4-:R-:W-:Y:S01]  /*38b0*/  HMMA.16816.F16 R16, R32, R28, R16 ;  /* 0x0000001c2010723c */ /* 0x010fe20000000810 */
[----:B------:R-:W-:-:S05]  /*38c0*/  LEA.HI.X R3, R6, R5, R7, 0x2, P0 ;  /* 0x0000000506037211 */ /* 0x000fca00000f1407 */
[----:B------:R-:W-:Y:S02]  /*38d0*/  STG.E desc[UR8][R2.64], R38 ;  /* 0x0000002602007986 */ /* 0x000fe4000c101908 */
[----:B------:R-:W-:Y:S02]  /*38e0*/  HMMA.16816.F16 R36, R32, R30, R36 ;  /* 0x0000001e2024723c */ /* 0x000fe40000000824 */
        /* <DEDUP_REMOVED lines=8> */
.L_x_26:
        /* <DEDUP_REMOVED lines=9> */
.L_x_41:


//--------------------- .text._Z54tir_halfxint3_tensorop_32x64x64x2_t0_y2z4_K9216_align8P6__halfPaS0_S0_S0_ --------------------------
	.section	.text._Z54tir_halfxint3_tensorop_32x64x64x2_t0_y2z4_K9216_align8P6__halfPaS0_S0_S0_,"ax",@progbits
	.align	128
        .global         _Z54tir_halfxint3_tensorop_32x64x64x2_t0_y2z4_K9216_align8P6__halfPaS0_S0_S0_
        .type           _Z54tir_halfxint3_tensorop_32x64x64x2_t0_y2z4_K9216_align8P6__halfPaS0_S0_S0_,@function
        .size           _Z54tir_halfxint3_tensorop_32x64x64x2_t0_y2z4_K9216_align8P6__halfPaS0_S0_S0_,(.L_x_42 - _Z54tir_halfxint3_tensorop_32x64x64x2_t0_y2z4_K9216_align8P6__halfPaS0_S0_S0_)
        .other          _Z54tir_halfxint3_tensorop_32x64x64x2_t0_y2z4_K9216_align8P6__halfPaS0_S0_S0_,@"STO_CUDA_ENTRY STV_DEFAULT"
_Z54tir_halfxint3_tensorop_32x64x64x2_t0_y2z4_K9216_align8P6__halfPaS0_S0_S0_:
.text._Z54tir_halfxint3_tensorop_32x64x64x2_t0_y2z4_K9216_align8P6__halfPaS0_S0_S0_:
[----:B------:R-:W-:Y:S01]  /*0000*/  LDC R1, c[0x0][0x37c] ;  /* 0x0000df00ff017b82 */ /* 0x000fe20000000800 */
[----:B------:R-:W1:Y:S01]  /*0010*/  S2R R28, SR_TID.Y ;  /* 0x00000000001c7919 */ /* 0x000e620000002200 */
[----:B------:R-:W2:Y:S01]  /*0020*/  LDCU.64 UR4, c[0x0][0x388] ;  /* 0x00007100ff0477ac */ /* 0x000ea20008000a00 */
[----:B------:R-:W1:Y:S01]  /*0030*/  S2R R15, SR_CTAID.X ;  /* 0x00000000000f7919 */ /* 0x000e620000002500 */
[----:B------:R-:W3:Y:S01]  /*0040*/  LDCU.64 UR10, c[0x0][0x358] ;  /* 0x00006b00ff0a77ac */ /* 0x000ee20008000a00 */
[----:B------:R-:W4:Y:S01]  /*0050*/  S2R R14, SR_TID.X ;  /* 0x00000000000e7919 */ /* 0x000f220000002100 */
[----:B------:R-:W5:Y:S01]  /*0060*/  S2R R2, SR_TID.Z ;  /* 0x0000000000027919 */ /* 0x000f620000002300 */
[----:B------:R-:W3:Y:S01]  /*0070*/  S2R R9, SR_CTAID.Y ;  /* 0x0000000000097919 */ /* 0x000ee20000002600 */
[----:B------:R-:W3:Y:S08]  /*0080*/  S2UR UR7, SR_CgaCtaId ;  /* 0x00000000000779c3 */ /* 0x000ef00000008800 */
[----:B------:R-:W3:Y:S01]  /*0090*/  S2UR UR8, SR_SWINHI ;  /* 0x00000000000879c3 */ /* 0x000ee20000002f00 */
[----:B------:R-:W-:Y:S01]  /*00a0*/  UMOV UR6, 0x400 ;  /* 0x0000040000067882 */ /* 0x000fe20000000000 */
[----:B------:R-:W2:Y:S06]  /*00b0*/  LDCU.64 UR12, c[0x0][0x388] ;  /* 0x00007100ff0c77ac */ /* 0x000eac0008000a00 */
[----:B------:R-:W3:Y:S01]  /*00c0*/  LDC.64 R6, c[0x0][0x380] ;  /* 0x0000e000ff067b82 */ /* 0x000ee20000000a00 */
[----:B-1----:R-:W-:-:S02]  /*00d0*/  IMAD R15, R15, 0x2, R28 ;  /* 0x000000020f0f7824 */ /* 0x002fc400078e021c */
[----:B----4-:R-:W-:-:S05]  /*00e0*/  IMAD R24, R14, 0x3, RZ ;  /* 0x000000030e187824 */ /* 0x010fca00078e02ff */
[----:B------:R-:W1:Y:S01]  /*00f0*/  LDC.64 R36, c[0x0][0x390] ;  /* 0x0000e400ff247b82 */ /* 0x000e620000000a00 */
[----:B------:R-:W-:Y:S01]  /*0100*/  IMAD R25, R15, 0x1b000, RZ ;  /* 0x0001b0000f197824 */ /* 0x000fe200078e02ff */
[----:B------:R-:W-:-:S03]  /*0110*/  SHF.R.U32.HI R4, RZ, 0x3, R24 ;  /* 0x00000003ff047819 */ /* 0x000fc60000011618 */
[----:B-----5:R-:W-:Y:S01]  /*0120*/  IMAD R3, R2, 0x6c00, R25 ;  /* 0x00006c0002037824 */ /* 0x020fe200078e0219 */
[----:B------:R-:W-:Y:S02]  /*0130*/  LOP3.LUT R0, R24, 0x6, RZ, 0xc0, !PT ;  /* 0x0000000618007812 */ /* 0x000fe400078ec0ff */
[----:B------:R-:W4:Y:S02]  /*0140*/  LDC.64 R34, c[0x0][0x398] ;  /* 0x0000e600ff227b82 */ /* 0x000f240000000a00 */
[----:B------:R-:W-:Y:S02]  /*0150*/  LOP3.LUT R3, R3, R4, RZ, 0xfc, !PT ;  /* 0x0000000403037212 */ /* 0x000fe400078efcff */
[----:B------:R-:W-:Y:S02]  /*0160*/  ISETP.NE.AND P0, PT, R0, 0x6, PT ;  /* 0x000000060000780c */ /* 0x000fe40003f05270 */
[----:B--2---:R-:W-:-:S05]  /*0170*/  IADD3 R40, P1, PT, R3, UR4, RZ ;  /* 0x0000000403287c10 */ /* 0x004fca000ff3e0ff */
[----:B------:R-:W-:-:S06]  /*0180*/  IMAD.X R41, RZ, RZ, UR5, P1 ;  /* 0x00000005ff297e24 */ /* 0x000fcc00088e06ff */
[----:B---3--:R-:W2:Y:S04]  /*0190*/  @P0 LDG.E.U8.CONSTANT R19, desc[UR10][R40.64+0xd80] ;  /* 0x000d800a28130981 */ /* 0x008ea8000c1e9100 */
[----:B------:R-:W3:Y:S04]  /*01a0*/  @!P0 LDG.E.U8.CONSTANT R18, desc[UR10][R40.64+0xd80] ;  /* 0x000d800a28128981 */ /* 0x000ee8000c1e9100 */
[----:B------:R-:W5:Y:S04]  /*01b0*/  @!P0 LDG.E.U8.CONSTANT R12, desc[UR10][R40.64+0xd81] ;  /* 0x000d810a280c8981 */ /* 0x000f68000c1e9100 */
[----:B------:R-:W5:Y:S04]  /*01c0*/  @P0 LDG.E.U8.CONSTANT R3, desc[UR10][R40.64+0xd8c] ;  /* 0x000d8c0a28030981 */ /* 0x000f68000c1e9100 */
[----:B------:R-:W5:Y:S04]  /*01d0*/  @!P0 LDG.E.U8.CONSTANT R10, desc[UR10][R40.64+0xd8d] ;  /* 0x000d8d0a280a8981 */ /* 0x000f68000c1e9100 */
[----:B------:R-:W5:Y:S04]  /*01e0*/  @!P0 LDG.E.U8.CONSTANT R13, desc[UR10][R40.64+0xd8c] ;  /* 0x000d8c0a280d8981 */ /* 0x000f68000c1e9100 */
[----:B------:R-:W5:Y:S04]  /*01f0*/  @P0 LDG.E.U8.CONSTANT R8, desc[UR10][R40.64+0x1b00] ;  /* 0x001b000a28080981 */ /* 0x000f68000c1e9100 */
[----:B------:R-:W5:Y:S04]  /*0200*/  @!P0 LDG.E.U8.CONSTANT R5, desc[UR10][R40.64+0x1b00] ;  /* 0x001b000a28058981 */ /* 0x000f68000c1e9100 */
[----:B------:R-:W5:Y:S01]  /*0210*/  @!P0 LDG.E.U8.CONSTANT R11, desc[UR10][R40.64+0x1b01] ;  /* 0x001b010a280b8981 */ /* 0x000f62000c1e9100 */
[----:B------:R-:W-:-:S02]  /*0220*/  IMAD R32, R28, 0x480, RZ ;  /* 0x000004801c207824 */ /* 0x000fc400078e02ff */
[----:B------:R-:W-:Y:S01]  /*0230*/  IMAD R0, R9, 0x2, R28 ;  /* 0x0000000209007824 */ /* 0x000fe200078e021c */
[----:B------:R-:W-:Y:S01]  /*0240*/  ULEA UR9, UR7, UR6, 0x18 ;  /* 0x0000000607097291 */ /* 0x000fe2000f8ec0ff */
[----:B------:R-:W-:Y:S01]  /*0250*/  IMAD R9, R2, 0x120, R32 ;  /* 0x0000012002097824 */ /* 0x000fe200078e0220 */
[----:B------:R-:W-:Y:S01]  /*0260*/  SHF.R.U32.HI R22, RZ, 0x3, R14 ;  /* 0x00000003ff167819 */ /* 0x000fe2000001160e */
[----:B------:R-:W-:Y:S01]  /*0270*/  IMAD R0, R0, 0x24000, RZ ;  /* 0x0002400000007824 */ /* 0x000fe200078e02ff */
[----:B------:R-:W5:Y:S03]  /*0280*/  @P0 LDG.E.U8.CONSTANT R20, desc[UR10][R40.64+0x1b0c] ;  /* 0x001b0c0a28140981 */ /* 0x000f66000c1e9100 */
[----:B------:R-:W-:Y:S02]  /*0290*/  IMAD R31, R22, 0x48, R9 ;  /* 0x00000048161f7824 */ /* 0x000fe400078e0209 */
[----:B------:R-:W-:Y:S01]  /*02a0*/  IMAD.SHL.U32 R16, R14, 0x8, RZ ;  /* 0x000000080e107824 */ /* 0x000fe200078e00ff */
[----:B------:R-:W-:Y:S01]  /*02b0*/  UMOV UR4, UR9 ;  /* 0x0000000900047c82 */ /* 0x000fe20008000000 */
[----:B------:R-:W-:Y:S01]  /*02c0*/  UMOV UR5, UR8 ;  /* 0x0000000800057c82 */ /* 0x000fe20008000000 */
[----:B------:R-:W-:Y:S01]  /*02d0*/  IMAD R23, R2, 0x9000, R0 ;  /* 0x0000900002177824 */ /* 0x000fe200078e0200 */
[----:B------:R-:W-:Y:S01]  /*02e0*/  LOP3.LUT R24, R24, 0x7, RZ, 0xc0, !PT ;  /* 0x0000000718187812 */ /* 0x000fe200078ec0ff */
[----:B------:R-:W5:Y:S01]  /*02f0*/  @!P0 LDG.E.U8.CONSTANT R21, desc[UR10][R40.64+0x1b0c] ;  /* 0x001b0c0a28158981 */ /* 0x000f62000c1e9100 */
[----:B------:R-:W-:Y:S01]  /*0300*/  LOP3.LUT R30, R16, 0x38, RZ, 0xc0, !PT ;  /* 0x00000038101e7812 */ /* 0x000fe200078ec0ff */
[----:B------:R-:W-:-:S02]  /*0310*/  IMAD.U32 R16, RZ, RZ, UR4 ;  /* 0x00000004ff107e24 */ /* 0x000fc4000f8e00ff */
[----:B------:R-:W-:Y:S01]  /*0320*/  IMAD.U32 R17, RZ, RZ, UR5 ;  /* 0x00000005ff117e24 */ /* 0x000fe2000f8e00ff */
[----:B------:R-:W5:Y:S01]  /*0330*/  @!P0 LDG.E.U8.CONSTANT R9, desc[UR10][R40.64+0x1b0d] ;  /* 0x001b0d0a28098981 */ /* 0x000f62000c1e9100 */
[----:B------:R-:W-:Y:S02]  /*0340*/  IMAD.IADD R31, R31, 0x1, R30 ;  /* 0x000000011f1f7824 */ /* 0x000fe400078e021e */
[----:B------:R-:W-:Y:S02]  /*0350*/  IMAD R23, R22, 0x2400, R23 ;  /* 0x0000240016177824 */ /* 0x000fe400078e0217 */
[----:B------:R-:W-:-:S04]  /*0360*/  IMAD.WIDE.U32 R16, R31, 0x2, R16 ;  /* 0x000000021f107825 */ /* 0x000fc800078e0010 */
[----:B------:R-:W-:Y:S01]  /*0370*/  IMAD.IADD R30, R30, 0x1, R23 ;  /* 0x000000011e1e7824 */ /* 0x000fe200078e0217 */
[----:B------:R-:W-:-:S03]  /*0380*/  MOV R17, R16 ;  /* 0x0000001000117202 */ /* 0x000fc60000000f00 */
[----:B------:R-:W-:-:S05]  /*0390*/  IMAD.WIDE.U32 R6, R30, 0x2, R6 ;  /* 0x000000021e067825 */ /* 0x000fca00078e0006 */
[----:B------:R-:W-:Y:S01]  /*03a0*/  @!PT LDS RZ, [RZ] ;  /* 0x00000000fffff984 */ /* 0x000fe20000000800 */
[----:B------:R-:W-:Y:S01]  /*03b0*/  @!PT LDS RZ, [RZ] ;  /* 0x00000000fffff984 */ /* 0x000fe20000000800 */
[----:B------:R-:W-:Y:S01]  /*03c0*/  @!PT LDS RZ, [RZ] ;  /* 0x00000000fffff984 */ /* 0x000fe20000000800 */
[----:B------:R1:W-:Y:S01]  /*03d0*/  LDGSTS.E.BYPASS.LTC128B.128 [R17], desc[UR10][R6.64] ;  /* 0x0000000006117fae */ /* 0x0003e2000b981a0a */
[----:B------:R-:W-:Y:S02]  /*03e0*/  IMAD.MOV.U32 R16, RZ, RZ, -0x1 ;  /* 0xffffffffff107424 */ /* 0x000fe400078e00ff */
[----:B------:R-:W-:Y:S01]  /*03f0*/  IMAD R15, R15, 0x4, R2 ;  /* 0x000000040f0f7824 */ /* 0x000fe200078e0202 */
[----:B-1----:R-:W-:-:S03]  /*0400*/  IADD3 R7, PT, PT, -R24, 0x8, RZ ;  /* 0x0000000818077810 */ /* 0x002fc60007ffe1ff */
[----:B------:R-:W-:-:S04]  /*0410*/  IMAD.SHL.U32 R15, R15, 0x8, RZ ;  /* 0x000000080f0f7824 */ /* 0x000fc800078e00ff */
[----:B------:R-:W-:-:S04]  /*0420*/  IMAD.WIDE.U32 R36, R15, 0x2, R36 ;  /* 0x000000020f247825 */ /* 0x000fc800078e0024 */
[----:B----4-:R-:W-:Y:S01]  /*0430*/  IMAD.WIDE.U32 R34, R15, 0x2, R34 ;  /* 0x000000020f227825 */ /* 0x010fe200078e0022 */
[----:B--2---:R-:W-:-:S04]  /*0440*/  @P0 PRMT R19, R19, 0x8880, RZ ;  /* 0x0000888013130816 */ /* 0x004fc800000000ff */
[----:B------:R-:W-:Y:S02]  /*0450*/  @P0 SHF.R.S32.HI R19, RZ, R24, R19 ;  /* 0x00000018ff130219 */ /* 0x000fe40000011413 */
[----:B---3--:R-:W-:Y:S02]  /*0460*/  @!P0 PRMT R23, R18, 0x8880, RZ ;  /* 0x0000888012178816 */ /* 0x008fe400000000ff */
[-C--:B-----5:R-:W-:Y:S02]  /*0470*/  @!P0 SHF.L.U32 R12, R12, R7.reuse, RZ ;  /* 0x000000070c0c8219 */ /* 0x0a0fe400000006ff */
[----:B------:R-:W-:Y:S02]  /*0480*/  @P0 LOP3.LUT R33, R19, 0x7, RZ, 0xc0, !PT ;  /* 0x0000000713210812 */ /* 0x000fe400078ec0ff */
[----:B------:R-:W-:Y:S02]  /*0490*/  SHF.L.U32 R19, R16, R7, RZ ;  /* 0x0000000710137219 */ /* 0x000fe400000006ff */
[----:B------:R-:W-:-:S02]  /*04a0*/  @!P0 LOP3.LUT R12, R12, 0x6, RZ, 0xc0, !PT ;  /* 0x000000060c0c8812 */ /* 0x000fc400078ec0ff */
[----:B------:R-:W-:Y:S02]  /*04b0*/  @!P0 SHF.R.S32.HI R16, RZ, R24, R23 ;  /* 0x00000018ff108219 */ /* 0x000fe40000011417 */
[----:B------:R-:W-:Y:S02]  /*04c0*/  @P0 PRMT R3, R3, 0x8880, RZ ;  /* 0x0000888003030816 */ /* 0x000fe400000000ff */
[----:B------:R-:W-:Y:S02]  /*04d0*/  @!P0 LOP3.LUT R16, R12, R16, R19, 0xf4, !PT ;  /* 0x000000100c108212 */ /* 0x000fe400078ef413 */
[----:B------:R-:W-:Y:S01]  /*04e0*/  @!P0 SHF.L.U32 R10, R10, R7, RZ ;  /* 0x000000070a0a8219 */ /* 0x000fe200000006ff */
[----:B------:R-:W-:Y:S01]  /*04f0*/  @P0 I2F.F16 R33, R33 ;  /* 0x0000002100210306 */ /* 0x000fe20000200c00 */
[-C--:B------:R-:W-:Y:S01]  /*0500*/  @P0 SHF.R.S32.HI R6, RZ, R24.reuse, R3 ;  /* 0x00000018ff060219 */ /* 0x080fe20000011403 */
[----:B------:R-:W2:Y:S03]  /*0510*/  LDG.E.U16.CONSTANT R12, desc[UR10][R34.64+0x2] ;  /* 0x0000020a220c7981 */ /* 0x000ea6000c1e9500 */
[----:B------:R-:W-:Y:S01]  /*0520*/  @P0 LOP3.LUT R15, R6, 0x7, RZ, 0xc0, !PT ;  /* 0x00000007060f0812 */ /* 0x000fe200078ec0ff */
[----:B------:R-:W2:Y:S03]  /*0530*/  LDG.E.U16.CONSTANT R3, desc[UR10][R36.64+0x2] ;  /* 0x0000020a24037981 */ /* 0x000ea6000c1e9500 */
[----:B------:R-:W-:Y:S01]  /*0540*/  @P0 I2F.F16 R18, R15 ;  /* 0x0000000f00120306 */ /* 0x000fe20000200c00 */
[----:B------:R-:W-:Y:S01]  /*0550*/  @!P0 PRMT R17, R13, 0x8880, RZ ;  /* 0x000088800d118816 */ /* 0x000fe200000000ff */
[----:B------:R-:W3:Y:S03]  /*0560*/  LDG.E.U16.CONSTANT R6, desc[UR10][R36.64+0x4] ;  /* 0x0000040a24067981 */ /* 0x000ee6000c1e9500 */
[----:B------:R-:W-:Y:S01]  /*0570*/  @!P0 SHF.R.S32.HI R17, RZ, R24, R17 ;  /* 0x00000018ff118219 */ /* 0x000fe20000011411 */
[----:B------:R-:W3:Y:S02]  /*0580*/  LDG.E.U16.CONSTANT R13, desc[UR10][R34.64+0x4] ;  /* 0x0000040a220d7981 */ /* 0x000ee4000c1e9500 */
[----:B------:R1:W2:Y:S02]  /*0590*/  @!P0 I2F.F16 R33, R16 ;  /* 0x0000001000218306 */ /* 0x0002a40000200c00 */
[----:B-1----:R-:W-:-:S02]  /*05a0*/  @!P0 LOP3.LUT R16, R10, 0x6, RZ, 0xc0, !PT ;  /* 0x000000060a108812 */ /* 0x002fc400078ec0ff */
[----:B------:R-:W4:Y:S01]  /*05b0*/  @P0 LDG.E.U8.CONSTANT R10, desc[UR10][R40.64+0x2880] ;  /* 0x0028800a280a0981 */ /* 0x000f22000c1e9100 */
[----:B------:R-:W-:Y:S02]  /*05c0*/  @P0 PRMT R8, R8, 0x8880, RZ ;  /* 0x0000888008080816 */ /* 0x000fe400000000ff */
[----:B------:R-:W-:Y:S02]  /*05d0*/  @!P0 LOP3.LUT R22, R16, R17, R19, 0xf4, !PT ;  /* 0x0000001110168212 */ /* 0x000fe400078ef413 */
[----:B------:R-:W5:Y:S02]  /*05e0*/  @!P0 LDG.E.U8.CONSTANT R17, desc[UR10][R40.64+0x2880] ;  /* 0x0028800a28118981 */ /* 0x000f64000c1e9100 */
[----:B------:R1:W2:Y:S01]  /*05f0*/  @!P0 I2F.F16 R18, R22 ;  /* 0x0000001600128306 */ /* 0x0002a20000200c00 */
[----:B------:R-:W-:Y:S01]  /*0600*/  @P0 IMAD.MOV.U32 R15, RZ, RZ, R8 ;  /* 0x000000ffff0f0224 */ /* 0x000fe200078e0008 */
[----:B------:R-:W-:Y:S01]  /*0610*/  @!P0 SHF.L.U32 R11, R11, R7, RZ ;  /* 0x000000070b0b8219 */ /* 0x000fe200000006ff */
[----:B------:R-:W5:Y:S03]  /*0620*/  @!P0 LDG.E.U8.CONSTANT R8, desc[UR10][R40.64+0x2881] ;  /* 0x0028810a28088981 */ /* 0x000f66000c1e9100 */
[----:B------:R-:W-:Y:S01]  /*0630*/  @P0 SHF.R.S32.HI R15, RZ, R24, R15 ;  /* 0x00000018ff0f0219 */ /* 0x000fe2000001140f */
[----:B------:R-:W5:Y:S03]  /*0640*/  @P0 LDG.E.U8.CONSTANT R16, desc[UR10][R40.64+0x288c] ;  /* 0x00288c0a28100981 */ /* 0x000f66000c1e9100 */
[----:B------:R-:W-:-:S02]  /*0650*/  @P0 LOP3.LUT R23, R15, 0x7, RZ, 0xc0, !PT ;  /* 0x000000070f170812 */ /* 0x000fc400078ec0ff */
[----:B------:R-:W-:Y:S02]  /*0660*/  @!P0 PRMT R15, R5, 0x8880, RZ ;  /* 0x00008880050f8816 */ /* 0x000fe400000000ff */
[----:B-1----:R-:W-:Y:S02]  /*0670*/  @!P0 LOP3.LUT R22, R11, 0x6, RZ, 0xc0, !PT ;  /* 0x000000060b168812 */ /* 0x002fe400078ec0ff */
[----:B------:R-:W-:Y:S01]  /*0680*/  @!P0 SHF.R.S32.HI R15, RZ, R24, R15 ;  /* 0x00000018ff0f8219 */ /* 0x000fe2000001140f */
[----:B------:R-:W5:Y:S03]  /*0690*/  @!P0 LDG.E.U8.CONSTANT R11, desc[UR10][R40.64+0x288d] ;  /* 0x00288d0a280b8981 */ /* 0x000f66000c1e9100 */
[----:B------:R-:W-:Y:S02]  /*06a0*/  @!P0 LOP3.LUT R22, R22, R15, R19, 0xf4, !PT ;  /* 0x0000000f16168212 */ /* 0x000fe400078ef413 */
[----:B------:R-:W5:Y:S01]  /*06b0*/  @!P0 LDG.E.U8.CONSTANT R15, desc[UR10][R40.64+0x288c] ;  /* 0x00288c0a280f8981 */ /* 0x000f62000c1e9100 */
[----:B------:R-:W-:Y:S01]  /*06c0*/  @P0 PRMT R20, R20, 0x8880, RZ ;  /* 0x0000888014140816 */ /* 0x000fe200000000ff */
[----:B------:R1:W-:Y:S01]  /*06d0*/  @P0 I2F.F16 R5, R23 ;  /* 0x0000001700050306 */ /* 0x0003e20000200c00 */
[----:B------:R-:W-:-:S02]  /*06e0*/  @!P0 PRMT R21, R21, 0x8880, RZ ;  /* 0x0000888015158816 */ /* 0x000fc400000000ff */
[----:B------:R-:W-:Y:S01]  /*06f0*/  @!P0 SHF.L.U32 R9, R9, R7, RZ ;  /* 0x0000000709098219 */ /* 0x000fe200000006ff */
[----:B-1----:R-:W-:-:S04]  /*0700*/  @P0 IMAD.MOV.U32 R23, RZ, RZ, R20 ;  /* 0x000000ffff170224 */ /* 0x002fc800078e0014 */
[----:B------:R1:W3:Y:S01]  /*0710*/  @!P0 I2F.F16 R5, R22 ;  /* 0x0000001600058306 */ /* 0x0002e20000200c00 */
[-C--:B------:R-:W-:Y:S02]  /*0720*/  @!P0 SHF.R.S32.HI R21, RZ, R24.reuse, R21 ;  /* 0x00000018ff158219 */ /* 0x080fe40000011415 */
[----:B------:R-:W-:Y:S02]  /*0730*/  @P0 SHF.R.S32.HI R23, RZ, R24, R23 ;  /* 0x00000018ff170219 */ /* 0x000fe40000011417 */
[----:B-1----:R-:W-:Y:S02]  /*0740*/  @!P0 LOP3.LUT R22, R9, 0x6, RZ, 0xc0, !PT ;  /* 0x0000000609168812 */ /* 0x002fe400078ec0ff */
[----:B------:R-:W-:Y:S01]  /*0750*/  @P0 LOP3.LUT R23, R23, 0x7, RZ, 0xc0, !PT ;  /* 0x0000000717170812 */ /* 0x000fe200078ec0ff */
[----:B------:R-:W5:Y:S01]  /*0760*/  LDG.E.U16.CONSTANT R9, desc[UR10][R36.64+0x6] ;  /* 0x0000060a24097981 */ /* 0x000f62000c1e9500 */
[----:B------:R-:W-:Y:S02]  /*0770*/  @!P0 LOP3.LUT R21, R22, R21, R19, 0xf4, !PT ;  /* 0x0000001516158212 */ /* 0x000fe400078ef413 */
[----:B------:R-:W-:Y:S01]  /*0780*/  @P0 I2F.F16 R20, R23 ;  /* 0x0000001700140306 */ /* 0x000fe20000200c00 */
[----:B------:R-:W5:Y:S07]  /*0790*/  LDG.E.U16.CONSTANT R22, desc[UR10][R34.64+0x6] ;  /* 0x0000060a22167981 */ /* 0x000f6e000c1e9500 */
[----:B------:R-:W1:Y:S01]  /*07a0*/  @!P0 I2F.F16 R20, R21 ;  /* 0x0000001500148306 */ /* 0x000e620000200c00 */
[----:B--2---:R-:W-:-:S02]  /*07b0*/  HFMA2 R33, R33.H0_H0, R3.H0_H0, -R12.H0_H0 ;  /* 0x2000000321217231 */ /* 0x004fc4000014080c */
[----:B------:R-:W-:Y:S02]  /*07c0*/  HFMA2 R3, R18.H0_H0, R3.H0_H0, -R12.H0_H0 ;  /* 0x2000000312037231 */ /* 0x000fe4000014080c */
[----:B------:R-:W2:Y:S04]  /*07d0*/  @!P0 LDG.E.U8.CONSTANT R18, desc[UR10][R40.64+0x3600] ;  /* 0x0036000a28128981 */ /* 0x000ea8000c1e9100 */
[----:B------:R-:W2:Y:S01]  /*07e0*/  @!P0 LDG.E.U8.CONSTANT R12, desc[UR10][R40.64+0x3601] ;  /* 0x0036010a280c8981 */ /* 0x000ea2000c1e9100 */
[-CC-:B---3--:R-:W-:Y:S02]  /*07f0*/  HFMA2 R5, R5.H0_H0, R6.reuse.H0_H0, -R13.reuse.H0_H0 ;  /* 0x2000000605057231 */ /* 0x188fe4000014080d */
[----:B-1----:R-:W-:Y:S02]  /*0800*/  HFMA2 R6, R20.H0_H0, R6.H0_H0, -R13.H0_H0 ;  /* 0x2000000614067231 */ /* 0x002fe4000014080d */
[----:B------:R-:W3:Y:S01]  /*0810*/  @P0 LDG.E.U8.CONSTANT R13, desc[UR10][R40.64+0x3600] ;  /* 0x0036000a280d0981 */ /* 0x000ee2000c1e9100 */
[----:B----4-:R-:W-:-:S05]  /*0820*/  @P0 PRMT R10, R10, 0x8880, RZ ;  /* 0x000088800a0a0816 */ /* 0x010fca00000000ff */
[----:B------:R-:W-:Y:S01]  /*0830*/  @P0 IMAD.MOV.U32 R21, RZ, RZ, R10 ;  /* 0x000000ffff150224 */ /* 0x000fe200078e000a */
[----:B-----5:R-:W-:Y:S01]  /*0840*/  @!P0 PRMT R20, R17, 0x8880, RZ ;  /* 0x0000888011148816 */ /* 0x020fe200000000ff */
[----:B------:R-:W4:Y:S03]  /*0850*/  @P0 LDG.E.U8.CONSTANT R10, desc[UR10][R40.64+0x360c] ;  /* 0x00360c0a280a0981 */ /* 0x000f26000c1e9100 */
[----:B------:R-:W-:Y:S02]  /*0860*/  @P0 SHF.R.S32.HI R21, RZ, R24, R21 ;  /* 0x00000018ff150219 */ /* 0x000fe40000011415 */
[----:B------:R-:W-:Y:S02]  /*0870*/  @!P0 SHF.L.U32 R8, R8, R7, RZ ;  /* 0x0000000708088219 */ /* 0x000fe400000006ff */
[----:B------:R-:W-:Y:S01]  /*0880*/  @P0 LOP3.LUT R17, R21, 0x7, RZ, 0xc0, !PT ;  /* 0x0000000715110812 */ /* 0x000fe200078ec0ff */
[----:B------:R-:W-:Y:S01]  /*0890*/  @!P0 IMAD.MOV.U32 R21, RZ, RZ, R20 ;  /* 0x000000ffff158224 */ /* 0x000fe200078e0014 */
[----:B------:R-:W-:-:S04]  /*08a0*/  @!P0 LOP3.LUT R20, R8, 0x6, RZ, 0xc0, !PT ;  /* 0x0000000608148812 */ /* 0x000fc800078ec0ff */
[----:B------:R-:W-:-:S04]  /*08b0*/  @!P0 SHF.R.S32.HI R21, RZ, R24, R21 ;  /* 0x00000018ff158219 */ /* 0x000fc80000011415 */
[----:B------:R-:W-:Y:S02]  /*08c0*/  @!P0 LOP3.LUT R26, R20, R21, R19, 0xf4, !PT ;  /* 0x00000015141a8212 */ /* 0x000fe400078ef413 */
[----:B------:R-:W5:Y:S04]  /*08d0*/  @!P0 LDG.E.U8.CONSTANT R20, desc[UR10][R40.64+0x360c] ;  /* 0x00360c0a28148981 */ /* 0x000f68000c1e9100 */
[----:B------:R-:W5:Y:S01]  /*08e0*/  @!P0 LDG.E.U8.CONSTANT R21, desc[UR10][R40.64+0x360d] ;  /* 0x00360d0a28158981 */ /* 0x000f62000c1e9100 */
[----:B------:R-:W-:Y:S02]  /*08f0*/  @!P0 SHF.L.U32 R11, R11, R7, RZ ;  /* 0x000000070b0b8219 */ /* 0x000fe400000006ff */
[----:B------:R-:W-:Y:S02]  /*0900*/  @!P0 PRMT R15, R15, 0x8880, RZ ;  /* 0x000088800f0f8816 */ /* 0x000fe400000000ff */
[----:B------:R-:W-:-:S02]  /*0910*/  @P0 PRMT R23, R16, 0x8880, RZ ;  /* 0x0000888010170816 */ /* 0x000fc400000000ff */
[----:B------:R-:W-:Y:S02]  /*0920*/  @!P0 LOP3.LUT R16, R11, 0x6, RZ, 0xc0, !PT ;  /* 0x000000060b108812 */ /* 0x000fe400078ec0ff */
[----:B------:R-:W-:Y:S01]  /*0930*/  @!P0 SHF.R.S32.HI R15, RZ, R24, R15 ;  /* 0x00000018ff0f8219 */ /* 0x000fe2000001140f */
[----:B------:R1:W-:Y:S01]  /*0940*/  @P0 I2F.F16 R8, R17 ;  /* 0x0000001100080306 */ /* 0x0003e20000200c00 */
[----:B------:R-:W5:Y:S07]  /*0950*/  LDG.E.U16.CONSTANT R11, desc[UR10][R36.64+0x8] ;  /* 0x0000080a240b7981 */ /* 0x000f6e000c1e9500 */
[----:B------:R1:W1:Y:S02]  /*0960*/  @!P0 I2F.F16 R8, R26 ;  /* 0x0000001a00088306 */ /* 0x0002640000200c00 */
[----:B-1----:R-:W5:Y:S01]  /*0970*/  LDG.E.U16.CONSTANT R17, desc[UR10][R34.64+0x8] ;  /* 0x0000080a22117981 */ /* 0x002f62000c1e9500 */
[----:B------:R-:W-:-:S03]  /*0980*/  @!P0 LOP3.LUT R29, R16, R15, R19, 0xf4, !PT ;  /* 0x0000000f101d8212 */ /* 0x000fc600078ef413 */
[----:B------:R-:W5:Y:S04]  /*0990*/  @!P0 LDG.E.U8.CONSTANT R16, desc[UR10][R40.64+0x4381] ;  /* 0x0043810a28108981 */ /* 0x000f68000c1e9100 */
[----:B------:R-:W5:Y:S01]  /*09a0*/  @!P0 LDG.E.U8.CONSTANT R15, desc[UR10][R40.64+0x4380] ;  /* 0x0043800a280f8981 */ /* 0x000f62000c1e9100 */
[----:B------:R-:W-:-:S03]  /*09b0*/  @P0 SHF.R.S32.HI R23, RZ, R24, R23 ;  /* 0x00000018ff170219 */ /* 0x000fc60000011417 */
[----:B------:R-:W5:Y:S01]  /*09c0*/  @!P0 LDG.E.U8.CONSTANT R26, desc[UR10][R40.64+0x438c] ;  /* 0x00438c0a281a8981 */ /* 0x000f62000c1e9100 */
[----:B------:R-:W-:-:S04]  /*09d0*/  @P0 LOP3.LUT R27, R23, 0x7, RZ, 0xc0, !PT ;  /* 0x00000007171b0812 */ /* 0x000fc800078ec0ff */
[----:B------:R1:W-:Y:S08]  /*09e0*/  @P0 I2F.F16 R23, R27 ;  /* 0x0000001b00170306 */ /* 0x0003f00000200c00 */
[----:B------:R-:W1:Y:S02]  /*09f0*/  @!P0 I2F.F16 R23, R29 ;  /* 0x0000001d00178306 */ /* 0x000e640000200c00 */
[----:B-1----:R-:W5:Y:S01]  /*0a00*/  @P0 LDG.E.U8.CONSTANT R27, desc[UR10][R40.64+0x4380] ;  /* 0x0043800a281b0981 */ /* 0x002f62000c1e9100 */
[----:B------:R-:W-:-:S02]  /*0a10*/  HFMA2 R8, R8.H0_H0, R9.H0_H0, -R22.H0_H0 ;  /* 0x2000000908087231 */ /* 0x000fc40000140816 */
[----:B------:R-:W-:Y:S02]  /*0a20*/  HFMA2 R9, R23.H0_H0, R9.H0_H0, -R22.H0_H0 ;  /* 0x2000000917097231 */ /* 0x000fe40000140816 */
[----:B------:R-:W5:Y:S01]  /*0a30*/  @P0 LDG.E.U8.CONSTANT R23, desc[UR10][R40.64+0x438c] ;  /* 0x00438c0a28170981 */ /* 0x000f62000c1e9100 */
[----:B--2---:R-:W-:Y:S02]  /*0a40*/  @!P0 PRMT R18, R18, 0x8880, RZ ;  /* 0x0000888012128816 */ /* 0x004fe400000000ff */
[----:B------:R-:W-:-:S03]  /*0a50*/  @!P0 SHF.L.U32 R12, R12, R7, RZ ;  /* 0x000000070c0c8219 */ /* 0x000fc600000006ff */
[----:B------:R-:W-:Y:S01]  /*0a60*/  @!P0 IMAD.MOV.U32 R29, RZ, RZ, R18 ;  /* 0x000000ffff1d8224 */ /* 0x000fe200078e0012 */
[----:B------:R-:W-:-:S04]  /*0a70*/  @!P0 LOP3.LUT R12, R12, 0x6, RZ, 0xc0, !PT ;  /* 0x000000060c0c8812 */ /* 0x000fc800078ec0ff */
[-C--:B------:R-:W-:Y:S02]  /*0a80*/  @!P0 SHF.R.S32.HI R29, RZ, R24.reuse, R29 ;  /* 0x00000018ff1d8219 */ /* 0x080fe4000001141d */
[----:B---3--:R-:W-:Y:S02]  /*0a90*/  @P0 PRMT R39, R13, 0x8880, RZ ;  /* 0x000088800d270816 */ /* 0x008fe400000000ff */
[----:B------:R-:W-:Y:S02]  /*0aa0*/  @!P0 LOP3.LUT R13, R12, R29, R19, 0xf4, !PT ;  /* 0x0000001d0c0d8212 */ /* 0x000fe400078ef413 */
[----:B------:R-:W2:Y:S01]  /*0ab0*/  @!P0 LDG.E.U8.CONSTANT R12, desc[UR10][R40.64+0x438d] ;  /* 0x00438d0a280c8981 */ /* 0x000ea2000c1e9100 */
[----:B------:R-:W-:Y:S02]  /*0ac0*/  @P0 SHF.R.S32.HI R22, RZ, R24, R39 ;  /* 0x00000018ff160219 */ /* 0x000fe40000011427 */
[----:B----4-:R-:W-:-:S04]  /*0ad0*/  @P0 PRMT R29, R10, 0x8880, RZ ;  /* 0x000088800a1d0816 */ /* 0x010fc800000000ff */
[-C--:B------:R-:W-:Y:S02]  /*0ae0*/  @P0 SHF.R.S32.HI R18, RZ, R24.reuse, R29 ;  /* 0x00000018ff120219 */ /* 0x080fe4000001141d */
[----:B------:R-:W-:Y:S01]  /*0af0*/  @P0 LOP3.LUT R22, R22, 0x7, RZ, 0xc0, !PT ;  /* 0x0000000716160812 */ /* 0x000fe200078ec0ff */
[----:B------:R-:W3:Y:S01]  /*0b00*/  @P0 LDG.E.U8.CONSTANT R29, desc[UR10][R40.64+0x5e8c] ;  /* 0x005e8c0a281d0981 */ /* 0x000ee2000c1e9100 */
[----:B------:R-:W-:Y:S02]  /*0b10*/  @P0 LOP3.LUT R18, R18, 0x7, RZ, 0xc0, !PT ;  /* 0x0000000712120812 */ /* 0x000fe400078ec0ff */
[----:B-----5:R-:W-:Y:S02]  /*0b20*/  @!P0 PRMT R20, R20, 0x8880, RZ ;  /* 0x0000888014148816 */ /* 0x020fe400000000ff */
[----:B------:R-:W-:Y:S02]  /*0b30*/  @!P0 SHF.L.U32 R21, R21, R7, RZ ;  /* 0x0000000715158219 */ /* 0x000fe400000006ff */
[----:B------:R-:W-:-:S02]  /*0b40*/  @!P0 SHF.R.S32.HI R20, RZ, R24, R20 ;  /* 0x00000018ff148219 */ /* 0x000fc40000011414 */
[----:B------:R-:W-:Y:S01]  /*0b50*/  @!P0 LOP3.LUT R38, R21, 0x6, RZ, 0xc0, !PT ;  /* 0x0000000615268812 */ /* 0x000fe200078ec0ff */
[----:B------:R-:W-:Y:S01]  /*0b60*/  @P0 I2F.F16 R10, R22 ;  /* 0x00000016000a0306 */ /* 0x000fe20000200c00 */
[----:B------:R-:W4:Y:S07]  /*0b70*/  @P0 LDG.E.U8.CONSTANT R21, desc[UR10][R40.64+0x5100] ;  /* 0x0051000a28150981 */ /* 0x000f2e000c1e9100 */
[----:B------:R1:W5:Y:S01]  /*0b80*/  @!P0 I2F.F16 R10, R13 ;  /* 0x0000000d000a8306 */ /* 0x0003620000200c00 */
[----:B------:R-:W-:Y:S01]  /*0b90*/  @!P0 LOP3.LUT R38, R38, R20, R19, 0xf4, !PT ;  /* 0x0000001426268212 */ /* 0x000fe200078ef413 */
[----:B------:R-:W3:Y:S04]  /*0ba0*/  @!P0 LDG.E.U8.CONSTANT R22, desc[UR10][R40.64+0x5100] ;  /* 0x0051000a28168981 */ /* 0x000ee8000c1e9100 */
[----:B------:R-:W3:Y:S02]  /*0bb0*/  LDG.E.U16.CONSTANT R20, desc[UR10][R36.64+0xa] ;  /* 0x00000a0a24147981 */ /* 0x000ee4000c1e9500 */
[----:B------:R-:W-:Y:S02]  /*0bc0*/  @P0 I2F.F16 R18, R18 ;  /* 0x0000001200120306 */ /* 0x000fe40000200c00 */
[----:B-1----:R-:W3:Y:S06]  /*0bd0*/  LDG.E.U16.CONSTANT R13, desc[UR10][R34.64+0xa] ;  /* 0x00000a0a220d7981 */ /* 0x002eec000c1e9500 */
[----:B------:R-:W1:Y:S01]  /*0be0*/  @!P0 I2F.F16 R18, R38 ;  /* 0x0000002600128306 */ /* 0x000e620000200c00 */
[----:B-----5:R-:W-:Y:S01]  /*0bf0*/  HFMA2 R10, R10.H0_H0, R11.H0_H0, -R17.H0_H0 ;  /* 0x2000000b0a0a7231 */ /* 0x020fe20000140811 */
[----:B------:R-:W-:-:S04]  /*0c00*/  @!P0 SHF.L.U32 R16, R16, R7, RZ ;  /* 0x0000000710108219 */ /* 0x000fc800000006ff */
[----:B------:R-:W-:Y:S02]  /*0c10*/  @!P0 LOP3.LUT R16, R16, 0x6, RZ, 0xc0, !PT ;  /* 0x0000000610108812 */ /* 0x000fe400078ec0ff */
[----:B------:R-:W-:Y:S01]  /*0c20*/  @!P0 PRMT R15, R15, 0x8880, RZ ;  /* 0x000088800f0f8816 */ /* 0x000fe200000000ff */
[----:B------:R-:W5:Y:S01]  /*0c30*/  @P0 LDG.E.U8.CONSTANT R38, desc[UR10][R40.64] ;  /* 0x0000000a28260981 */ /* 0x000f62000c1e9100 */
[----:B-1----:R-:W-:-:S03]  /*0c40*/  HFMA2 R11, R18.H0_H0, R11.H0_H0, -R17.H0_H0 ;  /* 0x2000000b120b7231 */ /* 0x002fc60000140811 */
[----:B------:R-:W5:Y:S01]  /*0c50*/  @!P0 LDG.E.U8.CONSTANT R18, desc[UR10][R40.64+0x5101] ;  /* 0x0051010a28128981 */ /* 0x000f62000c1e9100 */
[----:B------:R-:W-:-:S03]  /*0c60*/  @!P0 SHF.R.S32.HI R15, RZ, R24, R15 ;  /* 0x00000018ff0f8219 */ /* 0x000fc6000001140f */
[----:B------:R-:W5:Y:S01]  /*0c70*/  @!P0 LDG.E.U8.CONSTANT R17, desc[UR10][R40.64+0x510c] ;  /* 0x00510c0a28118981 */ /* 0x000f62000c1e9100 */
[----:B------:R-:W-:-:S03]  /*0c80*/  @!P0 LOP3.LUT R15, R16, R15, R19, 0xf4, !PT ;  /* 0x0000000f100f8212 */ /* 0x000fc600078ef413 */
[----:B------:R-:W5:Y:S01]  /*0c90*/  @!P0 LDG.E.U8.CONSTANT R16, desc[UR10][R40.64+0x510d] ;  /* 0x00510d0a28108981 */ /* 0x000f62000c1e9100 */
[----:B------:R-:W-:-:S04]  /*0ca0*/  @P0 PRMT R27, R27, 0x8880, RZ ;  /* 0x000088801b1b0816 */ /* 0x000fc800000000ff */
[-C--:B------:R-:W-:Y:S02]  /*0cb0*/  @P0 SHF.R.S32.HI R27, RZ, R24.reuse, R27 ;  /* 0x00000018ff1b0219 */ /* 0x080fe4000001141b */
[----:B------:R-:W-:Y:S02]  /*0cc0*/  @P0 PRMT R23, R23, 0x8880, RZ ;  /* 0x0000888017170816 */ /* 0x000fe400000000ff */
[----:B------:R-:W-:Y:S02]  /*0cd0*/  @P0 LOP3.LUT R27, R27, 0x7, RZ, 0xc0, !PT ;  /* 0x000000071b1b0812 */ /* 0x000fe400078ec0ff */
[----:B------:R-:W-:Y:S02]  /*0ce0*/  @!P0 PRMT R26, R26, 0x8880, RZ ;  /* 0x000088801a1a8816 */ /* 0x000fe400000000ff */
[-C--:B------:R-:W-:Y:S02]  /*0cf0*/  @P0 SHF.R.S32.HI R23, RZ, R24.reuse, R23 ;  /* 0x00000018ff170219 */ /* 0x080fe40000011417 */
[----:B------:R-:W-:Y:S01]  /*0d00*/  @P0 I2F.F16 R27, R27 ;  /* 0x0000001b001b0306 */ /* 0x000fe20000200c00 */
[----:B------:R-:W-:-:S02]  /*0d10*/  @!P0 SHF.R.S32.HI R26, RZ, R24, R26 ;  /* 0x00000018ff1a8219 */ /* 0x000fc4000001141a */
[----:B------:R-:W-:-:S05]  /*0d20*/  @P0 LOP3.LUT R23, R23, 0x7, RZ, 0xc0, !PT ;  /* 0x0000000717170812 */ /* 0x000fca00078ec0ff */
[----:B------:R-:W1:Y:S01]  /*0d30*/  @!P0 I2F.F16 R27, R15 ;  /* 0x0000000f001b8306 */ /* 0x000e620000200c00 */
[----:B------:R-:W5:Y:S07]  /*0d40*/  @P0 LDG.E.U8.CONSTANT R15, desc[UR10][R40.64+0x510c] ;  /* 0x00510c0a280f0981 */ /* 0x000f6e000c1e9100 */
[----:B------:R-:W-:Y:S01]  /*0d50*/  @P0 I2F.F16 R23, R23 ;  /* 0x0000001700170306 */ /* 0x000fe20000200c00 */
[----:B--2---:R-:W-:-:S04]  /*0d60*/  @!P0 SHF.L.U32 R12, R12, R7, RZ ;  /* 0x000000070c0c8219 */ /* 0x004fc800000006ff */
[----:B------:R-:W-:-:S04]  /*0d70*/  @!P0 LOP3.LUT R12, R12, 0x6, RZ, 0xc0, !PT ;  /* 0x000000060c0c8812 */ /* 0x000fc800078ec0ff */
[----:B------:R-:W-:-:S04]  /*0d80*/  @!P0 LOP3.LUT R26, R12, R26, R19, 0xf4, !PT ;  /* 0x0000001a0c1a8212 */ /* 0x000fc800078ef413 */
[----:B------:R-:W2:Y:S01]  /*0d90*/  @!P0 I2F.F16 R23, R26 ;  /* 0x0000001a00178306 */ /* 0x000ea20000200c00 */
[----:B----4-:R-:W-:-:S04]  /*0da0*/  @P0 PRMT R21, R21, 0x8880, RZ ;  /* 0x0000888015150816 */ /* 0x010fc800000000ff */
[----:B------:R-:W-:-:S04]  /*0db0*/  @P0 SHF.R.S32.HI R21, RZ, R24, R21 ;  /* 0x00000018ff150219 */ /* 0x000fc80000011415 */
[----:B------:R-:W-:Y:S02]  /*0dc0*/  @P0 LOP3.LUT R21, R21, 0x7, RZ, 0xc0, !PT ;  /* 0x0000000715150812 */ /* 0x000fe400078ec0ff */
[----:B---3--:R-:W-:Y:S01]  /*0dd0*/  @!P0 PRMT R22, R22, 0x8880, RZ ;  /* 0x0000888016168816 */ /* 0x008fe200000000ff */
[-CC-:B-1----:R-:W-:Y:S02]  /*0de0*/  HFMA2 R12, R27.H0_H0, R20.reuse.H0_H0, -R13.reuse.H0_H0 ;  /* 0x200000141b0c7231 */ /* 0x182fe4000014080d */
[----:B--2---:R-:W-:Y:S01]  /*0df0*/  HFMA2 R13, R23.H0_H0, R20.H0_H0, -R13.H0_H0 ;  /* 0x20000014170d7231 */ /* 0x004fe2000014080d */
[----:B------:R-:W2:Y:S04]  /*0e00*/  @!P0 LDG.E.U8.CONSTANT R27, desc[UR10][R40.64+0x1] ;  /* 0x0000010a281b8981 */ /* 0x000ea8000c1e9100 */
[----:B------:R-:W3:Y:S01]  /*0e10*/  @!P0 LDG.E.U8.CONSTANT R20, desc[UR10][R40.64] ;  /* 0x0000000a28148981 */ /* 0x000ee2000c1e9100 */
[----:B------:R-:W-:-:S02]  /*0e20*/  IMAD R23, R2, 0x240, R14 ;  /* 0x0000024002177824 */ /* 0x000fc400078e020e */
[----:B------:R-:W-:Y:S01]  /*0e30*/  @P0 I2F.F16 R14, R21 ;  /* 0x00000015000e0306 */ /* 0x000fe20000200c00 */
[----:B------:R-:W-:Y:S02]  /*0e40*/  @!P0 IMAD.MOV.U32 R21, RZ, RZ, R22 ;  /* 0x000000ffff158224 */ /* 0x000fe400078e0016 */
[----:B------:R-:W4:Y:S01]  /*0e50*/  @!P0 LDG.E.U8.CONSTANT R22, desc[UR10][R40.64+0xc] ;  /* 0x00000c0a28168981 */ /* 0x000f22000c1e9100 */
[----:B-----5:R-:W-:Y:S02]  /*0e60*/  @!P0 SHF.L.U32 R18, R18, R7, RZ ;  /* 0x0000000712128219 */ /* 0x020fe400000006ff */
[----:B------:R-:W-:Y:S02]  /*0e70*/  @!P0 SHF.R.S32.HI R26, RZ, R24, R21 ;  /* 0x00000018ff1a8219 */ /* 0x000fe40000011415 */
[----:B------:R-:W-:Y:S01]  /*0e80*/  @!P0 LOP3.LUT R18, R18, 0x6, RZ, 0xc0, !PT ;  /* 0x0000000612128812 */ /* 0x000fe200078ec0ff */
[----:B------:R-:W-:Y:S01]  /*0e90*/  IMAD R28, R28, 0x900, R23 ;  /* 0x000009001c1c7824 */ /* 0x000fe200078e0217 */
[----:B------:R-:W5:Y:S02]  /*0ea0*/  @!P0 LDG.E.U8.CONSTANT R21, desc[UR10][R40.64+0x5e8c] ;  /* 0x005e8c0a28158981 */ /* 0x000f64000c1e9100 */
[----:B------:R-:W-:-:S02]  /*0eb0*/  @!P0 LOP3.LUT R18, R18, R26, R19, 0xf4, !PT ;  /* 0x0000001a12128212 */ /* 0x000fc400078ef413 */
[----:B------:R-:W-:Y:S01]  /*0ec0*/  @!P0 PRMT R26, R17, 0x8880, RZ ;  /* 0x00008880111a8816 */ /* 0x000fe200000000ff */
[----:B------:R-:W5:Y:S01]  /*0ed0*/  @!P0 LDG.E.U8.CONSTANT R23, desc[UR10][R40.64+0xd] ;  /* 0x00000d0a28178981 */ /* 0x000f62000c1e9100 */
[----:B------:R-:W-:Y:S02]  /*0ee0*/  @!P0 SHF.L.U32 R17, R16, R7, RZ ;  /* 0x0000000710118219 */ /* 0x000fe400000006ff */
[----:B------:R-:W-:Y:S01]  /*0ef0*/  @!P0 SHF.R.S32.HI R26, RZ, R24, R26 ;  /* 0x00000018ff1a8219 */ /* 0x000fe2000001141a */
[----:B------:R1:W5:Y:S01]  /*0f00*/  @!P0 I2F.F16 R14, R18 ;  /* 0x00000012000e8306 */ /* 0x0003620000200c00 */
[----:B------:R-:W-:Y:S01]  /*0f10*/  @!P0 LOP3.LUT R17, R17, 0x6, RZ, 0xc0, !PT ;  /* 0x0000000611118812 */ /* 0x000fe200078ec0ff */
[----:B------:R-:W5:Y:S03]  /*0f20*/  @!P0 LDG.E.U8.CONSTANT R16, desc[UR10][R40.64+0x5e80] ;  /* 0x005e800a28108981 */ /* 0x000f66000c1e9100 */
[----:B------:R-:W-:-:S02]  /*0f30*/  @!P0 LOP3.LUT R26, R17, R26, R19, 0xf4, !PT ;  /* 0x0000001a111a8212 */ /* 0x000fc400078ef413 */
[----:B------:R-:W5:Y:S04]  /*0f40*/  @!P0 LDG.E.U8.CONSTANT R17, desc[UR10][R40.64+0x5e8d] ;  /* 0x005e8d0a28118981 */ /* 0x000f68000c1e9100 */
[----:B-1----:R-:W5:Y:S01]  /*0f50*/  @!P0 LDG.E.U8.CONSTANT R18, desc[UR10][R40.64+0x5e81] ;  /* 0x005e810a28128981 */ /* 0x002f62000c1e9100 */
[----:B------:R-:W-:-:S04]  /*0f60*/  @P0 PRMT R15, R15, 0x8880, RZ ;  /* 0x000088800f0f0816 */ /* 0x000fc800000000ff */
[----:B------:R-:W-:-:S04]  /*0f70*/  @P0 SHF.R.S32.HI R15, RZ, R24, R15 ;  /* 0x00000018ff0f0219 */ /* 0x000fc8000001140f */
[----:B------:R-:W-:-:S06]  /*0f80*/  @P0 LOP3.LUT R15, R15, 0x7, RZ, 0xc0, !PT ;  /* 0x000000070f0f0812 */ /* 0x000fcc00078ec0ff */
[----:B------:R-:W-:Y:S08]  /*0f90*/  @P0 I2F.F16 R15, R15 ;  /* 0x0000000f000f0306 */ /* 0x000ff00000200c00 */
[----:B------:R-:W1:Y:S01]  /*0fa0*/  @!P0 I2F.F16 R15, R26 ;  /* 0x0000001a000f8306 */ /* 0x000e620000200c00 */
[----:B------:R-:W5:Y:S01]  /*0fb0*/  @P0 LDG.E.U8.CONSTANT R26, desc[UR10][R40.64+0xc] ;  /* 0x00000c0a281a0981 */ /* 0x000f62000c1e9100 */
[----:B------:R-:W-:-:S04]  /*0fc0*/  @P0 PRMT R38, R38, 0x8880, RZ ;  /* 0x0000888026260816 */ /* 0x000fc800000000ff */
[----:B------:R-:W-:-:S04]  /*0fd0*/  @P0 SHF.R.S32.HI R38, RZ, R24, R38 ;  /* 0x00000018ff260219 */ /* 0x000fc80000011426 */
[----:B------:R-:W-:-:S06]  /*0fe0*/  @P0 LOP3.LUT R38, R38, 0x7, RZ, 0xc0, !PT ;  /* 0x0000000726260812 */ /* 0x000fcc00078ec0ff */
[----:B------:R-:W-:Y:S01]  /*0ff0*/  @P0 I2F.F16 R38, R38 ;  /* 0x0000002600260306 */ /* 0x000fe20000200c00 */
[----:B--2---:R-:W-:Y:S02]  /*1000*/  @!P0 SHF.L.U32 R27, R27, R7, RZ ;  /* 0x000000071b1b8219 */ /* 0x004fe400000006ff */
[----:B---3--:R-:W-:Y:S02]  /*1010*/  @!P0 PRMT R20, R20, 0x8880, RZ ;  /* 0x0000888014148816 */ /* 0x008fe400000000ff */
[----:B------:R-:W-:Y:S02]  /*1020*/  @!P0 LOP3.LUT R27, R27, 0x6, RZ, 0xc0, !PT ;  /* 0x000000061b1b8812 */ /* 0x000fe400078ec0ff */
[----:B------:R-:W-:-:S04]  /*1030*/  @!P0 SHF.R.S32.HI R20, RZ, R24, R20 ;  /* 0x00000018ff148219 */ /* 0x000fc80000011414 */
[----:B------:R-:W-:Y:S02]  /*1040*/  @!P0 LOP3.LUT R20, R27, R20, R19, 0xf4, !PT ;  /* 0x000000141b148212 */ /* 0x000fe400078ef413 */
[----:B------:R-:W2:Y:S01]  /*1050*/  @P0 LDG.E.U8.CONSTANT R27, desc[UR10][R40.64+0x5e80] ;  /* 0x005e800a281b0981 */ /* 0x000ea2000c1e9100 */
[----:B----4-:R-:W-:-:S05]  /*1060*/  @!P0 PRMT R22, R22, 0x8880, RZ ;  /* 0x0000888016168816 */ /* 0x010fca00000000ff */
[----:B------:R-:W-:Y:S01]  /*1070*/  @!P0 IMAD.MOV.U32 R39, RZ, RZ, R22 ;  /* 0x000000ffff278224 */ /* 0x000fe200078e0016 */
[----:B-----5:R-:W-:-:S04]  /*1080*/  @!P0 SHF.L.U32 R23, R23, R7, RZ ;  /* 0x0000000717178219 */ /* 0x020fc800000006ff */
[----:B------:R-:W-:Y:S02]  /*1090*/  @!P0 SHF.R.S32.HI R39, RZ, R24, R39 ;  /* 0x00000018ff278219 */ /* 0x000fe40000011427 */
[----:B------:R-:W-:Y:S02]  /*10a0*/  @!P0 LOP3.LUT R22, R23, 0x6, RZ, 0xc0, !PT ;  /* 0x0000000617168812 */ /* 0x000fe400078ec0ff */
[----:B------:R-:W-:Y:S02]  /*10b0*/  @!P0 PRMT R16, R16, 0x8880, RZ ;  /* 0x0000888010108816 */ /* 0x000fe400000000ff */
[----:B------:R-:W-:Y:S02]  /*10c0*/  @!P0 PRMT R21, R21, 0x8880, RZ ;  /* 0x0000888015158816 */ /* 0x000fe400000000ff */
[----:B------:R-:W-:Y:S01]  /*10d0*/  @!P0 SHF.L.U32 R18, R18, R7, RZ ;  /* 0x0000000712128219 */ /* 0x000fe200000006ff */
[----:B------:R3:W4:Y:S01]  /*10e0*/  @!P0 I2F.F16 R38, R20 ;  /* 0x0000001400268306 */ /* 0x0007220000200c00 */
[----:B------:R-:W-:Y:S01]  /*10f0*/  @!P0 LOP3.LUT R39, R22, R39, R19, 0xf4, !PT ;  /* 0x0000002716278212 */ /* 0x000fe200078ef413 */
[----:B------:R-:W5:Y:S01]  /*1100*/  LDG.E.U16.CONSTANT R23, desc[UR10][R34.64+0xe] ;  /* 0x00000e0a22177981 */ /* 0x000f62000c1e9500 */
[----:B------:R-:W-:-:S02]  /*1110*/  @!P0 SHF.L.U32 R22, R17, R7, RZ ;  /* 0x0000000711168219 */ /* 0x000fc400000006ff */
[----:B------:R-:W-:Y:S01]  /*1120*/  @!P0 LOP3.LUT R18, R18, 0x6, RZ, 0xc0, !PT ;  /* 0x0000000612128812 */ /* 0x000fe200078ec0ff */
[----:B------:R-:W4:Y:S01]  /*1130*/  LDG.E.U16.CONSTANT R17, desc[UR10][R36.64+0xc] ;  /* 0x00000c0a24117981 */ /* 0x000f22000c1e9500 */
[----:B------:R-:W-:Y:S02]  /*1140*/  @!P0 LOP3.LUT R22, R22, 0x6, RZ, 0xc0, !PT ;  /* 0x0000000616168812 */ /* 0x000fe400078ec0ff */
[-C--:B------:R-:W-:Y:S01]  /*1150*/  @!P0 SHF.R.S32.HI R16, RZ, R24.reuse, R16 ;  /* 0x00000018ff108219 */ /* 0x080fe20000011410 */
[----:B---3--:R-:W3:Y:S01]  /*1160*/  LDG.E.U16.CONSTANT R20, desc[UR10][R36.64] ;  /* 0x0000000a24147981 */ /* 0x008ee2000c1e9500 */
[----:B------:R-:W-:Y:S02]  /*1170*/  @!P0 SHF.R.S32.HI R21, RZ, R24, R21 ;  /* 0x00000018ff158219 */ /* 0x000fe40000011415 */
[--C-:B------:R-:W-:Y:S02]  /*1180*/  @!P0 LOP3.LUT R16, R18, R16, R19.reuse, 0xf4, !PT ;  /* 0x0000001012108212 */ /* 0x100fe400078ef413 */
[----:B------:R-:W-:Y:S01]  /*1190*/  @!P0 LOP3.LUT R19, R22, R21, R19, 0xf4, !PT ;  /* 0x0000001516138212 */ /* 0x000fe200078ef413 */
[----:B------:R-:W4:Y:S04]  /*11a0*/  LDG.E.U16.CONSTANT R18, desc[UR10][R34.64+0xc] ;  /* 0x00000c0a22127981 */ /* 0x000f28000c1e9500 */
[----:B------:R-:W3:Y:S04]  /*11b0*/  LDG.E.U16.CONSTANT R21, desc[UR10][R34.64] ;  /* 0x0000000a22157981 */ /* 0x000ee8000c1e9500 */
[----:B------:R-:W5:Y:S01]  /*11c0*/  LDG.E.U16.CONSTANT R22, desc[UR10][R36.64+0xe] ;  /* 0x00000e0a24167981 */ /* 0x000f62000c1e9500 */
[----:B------:R-:W-:-:S02]  /*11d0*/  @P0 PRMT R29, R29, 0x8880, RZ ;  /* 0x000088801d1d0816 */ /* 0x000fc400000000ff */
[----:B------:R-:W-:-:S04]  /*11e0*/  @P0 PRMT R26, R26, 0x8880, RZ ;  /* 0x000088801a1a0816 */ /* 0x000fc800000000ff */
[----:B------:R-:W-:-:S04]  /*11f0*/  @P0 SHF.R.S32.HI R26, RZ, R24, R26 ;  /* 0x00000018ff1a0219 */ /* 0x000fc8000001141a */
[----:B------:R-:W-:-:S06]  /*1200*/  @P0 LOP3.LUT R26, R26, 0x7, RZ, 0xc0, !PT ;  /* 0x000000071a1a0812 */ /* 0x000fcc00078ec0ff */
[----:B------:R-:W-:Y:S01]  /*1210*/  @P0 I2F.F16 R26, R26 ;  /* 0x0000001a001a0306 */ /* 0x000fe20000200c00 */
[----:B------:R-:W-:-:S07]  /*1220*/  @P0 SHF.R.S32.HI R29, RZ, R24, R29 ;  /* 0x00000018ff1d0219 */ /* 0x000fce000001141d */
[----:B------:R1:W3:Y:S01]  /*1230*/  @!P0 I2F.F16 R26, R39 ;  /* 0x00000027001a8306 */ /* 0x0002e20000200c00 */
[----:B------:R-:W-:Y:S02]  /*1240*/  @P0 LOP3.LUT R29, R29, 0x7, RZ, 0xc0, !PT ;  /* 0x000000071d1d0812 */ /* 0x000fe400078ec0ff */
[----:B-1----:R-:W-:Y:S02]  /*1250*/  PRMT R39, R5, 0x7610, R39 ;  /* 0x0000761005277816 */ /* 0x002fe40000000027 */
[----:B------:R-:W1:Y:S03]  /*1260*/  S2R R5, SR_LANEID ;  /* 0x0000000000057919 */ /* 0x000e660000000000 */
[----:B------:R-:W-:Y:S01]  /*1270*/  @P0 I2F.F16 R29, R29 ;  /* 0x0000001d001d0306 */ /* 0x000fe20000200c00 */
[----:B------:R-:W-:-:S07]  /*1280*/  UIADD3 UR6, UPT, UPT, UR6, 0x2400, URZ ;  /* 0x0000240006067890 */ /* 0x000fce000fffe0ff */
[----:B------:R-:W-:Y:S01]  /*1290*/  @!P0 I2F.F16 R29, R19 ;  /* 0x00000013001d8306 */ /* 0x000fe20000200c00 */
[----:B------:R-:W-:-:S06]  /*12a0*/  ULEA UR6, UR7, UR6, 0x18 ;  /* 0x0000000607067291 */ /* 0x000fcc000f8ec0ff */
[----:B------:R-:W-:-:S05]  /*12b0*/  LEA R28, R28, UR6, 0x1 ;  /* 0x000000061c1c7c11 */ /* 0x000fca000f8e08ff */
[----:B------:R1:W-:Y:S04]  /*12c0*/  STS.U16 [R28+0xd0], R3 ;  /* 0x0000d0031c007388 */ /* 0x0003e80000000400 */
[----:B------:R-:W-:Y:S04]  /*12d0*/  STS.U16 [R28+0x90], R33 ;  /* 0x000090211c007388 */ /* 0x000fe80000000400 */
[----:B------:R-:W-:Y:S01]  /*12e0*/  STS.U16 [R28+0x120], R39 ;  /* 0x000120271c007388 */ /* 0x000fe20000000400 */
[----:B-1----:R-:W-:-:S03]  /*12f0*/  SHF.R.U32.HI R3, RZ, 0x3, R5 ;  /* 0x00000003ff037819 */ /* 0x002fc60000011605 */
[----:B------:R1:W-:Y:S04]  /*1300*/  STS.U16 [R28+0x160], R6 ;  /* 0x000160061c007388 */ /* 0x0003e80000000400 */
[----:B------:R-:W-:Y:S04]  /*1310*/  STS.U16 [R28+0x1b0], R8 ;  /* 0x0001b0081c007388 */ /* 0x000fe80000000400 */
[----:B------:R1:W-:Y:S04]  /*1320*/  STS.U16 [R28+0x1f0], R9 ;  /* 0x0001f0091c007388 */ /* 0x0003e80000000400 */
[----:B------:R-:W-:Y:S04]  /*1330*/  STS.U16 [R28+0x240], R10 ;  /* 0x0002400a1c007388 */ /* 0x000fe80000000400 */
[----:B------:R-:W-:Y:S04]  /*1340*/  STS.U16 [R28+0x280], R11 ;  /* 0x0002800b1c007388 */ /* 0x000fe80000000400 */
[----:B------:R-:W-:Y:S04]  /*1350*/  STS.U16 [R28+0x2d0], R12 ;  /* 0x0002d00c1c007388 */ /* 0x000fe80000000400 */
[----:B------:R-:W-:Y:S01]  /*1360*/  STS.U16 [R28+0x310], R13 ;  /* 0x0003100d1c007388 */ /* 0x000fe20000000400 */
[----:B-1----:R-:W-:Y:S01]  /*1370*/  LOP3.LUT R6, R5, 0x7, RZ, 0xc0, !PT ;  /* 0x0000000705067812 */ /* 0x002fe200078ec0ff */
[C---:B------:R-:W-:Y:S01]  /*1380*/  IMAD.SHL.U32 R9, R3.reuse, 0x8, RZ ;  /* 0x0000000803097824 */ /* 0x040fe200078e00ff */
[----:B------:R-:W-:Y:S01]  /*1390*/  SHF.R.U32.HI R5, RZ, 0x4, R5 ;  /* 0x00000004ff057819 */ /* 0x000fe20000011605 */
[----:B------:R-:W-:-:S03]  /*13a0*/  IMAD.SHL.U32 R3, R3, 0x8, RZ ;  /* 0x0000000803037824 */ /* 0x000fc600078e00ff */
[--C-:B------:R-:W-:Y:S01]  /*13b0*/  LOP3.LUT R8, R9, 0x8, R6.reuse, 0xe2, !PT ;  /* 0x0000000809087812 */ /* 0x100fe200078ee206 */
[----:B------:R-:W-:Y:S01]  /*13c0*/  IMAD R9, R5, 0x8, R6 ;  /* 0x0000000805097824 */ /* 0x000fe200078e0206 */
[----:B------:R-:W-:Y:S01]  /*13d0*/  LOP3.LUT R6, R3, 0x8, RZ, 0xe2, !PT ;  /* 0x0000000803067812 */ /* 0x000fe200078ee2ff */
[----:B------:R-:W-:Y:S02]  /*13e0*/  IMAD R3, R2, 0x6c00, RZ ;  /* 0x00006c0002037824 */ /* 0x000fe400078e02ff */
[----:B------:R-:W-:Y:S02]  /*13f0*/  IMAD.SHL.U32 R5, R5, 0x8, RZ ;  /* 0x0000000805057824 */ /* 0x000fe400078e00ff */
[----:B------:R-:W-:Y:S02]  /*1400*/  IMAD R6, R9, 0x48, R6 ;  /* 0x0000004809067824 */ /* 0x000fe400078e0206 */
[----:B------:R-:W-:Y:S01]  /*1410*/  IMAD R5, R8, 0x48, R5 ;  /* 0x0000004808057824 */ /* 0x000fe200078e0205 */
[----:B------:R-:W-:-:S03]  /*1420*/  UMOV UR4, URZ ;  /* 0x000000ff00047c82 */ /* 0x000fc60008000000 */
[----:B------:R-:W-:Y:S01]  /*1430*/  IMAD.SHL.U32 R5, R5, 0x2, RZ ;  /* 0x0000000205057824 */ /* 0x000fe200078e00ff */
[----:B--2---:R-:W-:-:S04]  /*1440*/  @P0 PRMT R27, R27, 0x8880, RZ ;  /* 0x000088801b1b0816 */ /* 0x004fc800000000ff */
[----:B------:R-:W-:-:S04]  /*1450*/  @P0 SHF.R.S32.HI R27, RZ, R24, R27 ;  /* 0x00000018ff1b0219 */ /* 0x000fc8000001141b */
[----:B------:R-:W-:-:S06]  /*1460*/  @P0 LOP3.LUT R27, R27, 0x7, RZ, 0xc0, !PT ;  /* 0x000000071b1b0812 */ /* 0x000fcc00078ec0ff */
[----:B------:R-:W-:Y:S08]  /*1470*/  @P0 I2F.F16 R27, R27 ;  /* 0x0000001b001b0306 */ /* 0x000ff00000200c00 */
[----:B------:R-:W5:Y:S01]  /*1480*/  @!P0 I2F.F16 R27, R16 ;  /* 0x00000010001b8306 */ /* 0x000f620000200c00 */
[-CC-:B----4-:R-:W-:Y:S02]  /*1490*/  HFMA2 R14, R14.H0_H0, R17.reuse.H0_H0, -R18.reuse.H0_H0 ;  /* 0x200000110e0e7231 */ /* 0x190fe40000140812 */
[----:B------:R-:W-:-:S02]  /*14a0*/  HFMA2 R15, R15.H0_H0, R17.H0_H0, -R18.H0_H0 ;  /* 0x200000110f0f7231 */ /* 0x000fc40000140812 */
[-CC-:B---3--:R-:W-:Y:S02]  /*14b0*/  HFMA2 R38, R38.H0_H0, R20.reuse.H0_H0, -R21.reuse.H0_H0 ;  /* 0x2000001426267231 */ /* 0x188fe40000140815 */
[----:B------:R-:W-:Y:S02]  /*14c0*/  HFMA2 R26, R26.H0_H0, R20.H0_H0, -R21.H0_H0 ;  /* 0x200000141a1a7231 */ /* 0x000fe40000140815 */
[-CC-:B-----5:R-:W-:Y:S02]  /*14d0*/  HFMA2 R27, R27.H0_H0, R22.reuse.H0_H0, -R23.reuse.H0_H0 ;  /* 0x200000161b1b7231 */ /* 0x1a0fe40000140817 */
[----:B------:R-:W-:Y:S01]  /*14e0*/  HFMA2 R29, R29.H0_H0, R22.H0_H0, -R23.H0_H0 ;  /* 0x200000161d1d7231 */ /* 0x000fe20000140817 */
[----:B------:R-:W-:Y:S04]  /*14f0*/  STS.U16 [R28+0x360], R14 ;  /* 0x0003600e1c007388 */ /* 0x000fe80000000400 */
[----:B------:R-:W-:Y:S04]  /*1500*/  STS.U16 [R28+0x3a0], R15 ;  /* 0x0003a00f1c007388 */ /* 0x000fe80000000400 */
[----:B------:R1:W-:Y:S04]  /*1510*/  STS.U16 [R28], R38 ;  /* 0x000000261c007388 */ /* 0x0003e80000000400 */
[----:B------:R2:W-:Y:S04]  /*1520*/  STS.U16 [R28+0x40], R26 ;  /* 0x0000401a1c007388 */ /* 0x0005e80000000400 */
[----:B------:R2:W-:Y:S04]  /*1530*/  STS.U16 [R28+0x3f0], R27 ;  /* 0x0003f01b1c007388 */ /* 0x0005e80000000400 */
[----:B------:R2:W-:Y:S04]  /*1540*/  STS.U16 [R28+0x430], R29 ;  /* 0x0004301d1c007388 */ /* 0x0005e80000000400 */
[----:B------:R-:W0:Y:S01]  /*1550*/  LDGDEPBAR ;  /* 0x00000000000079af */ /* 0x000e220000000000 */
[----:B-1----:R-:W-:-:S02]  /*1560*/  IADD3 R38, P1, P2, R4, R25, R3 ;  /* 0x0000001904267210 */ /* 0x002fc40007a3e003 */
[----:B------:R-:W-:Y:S02]  /*1570*/  CS2R R18, SRZ ;  /* 0x0000000000127805 */ /* 0x000fe4000001ff00 */
[----:B------:R-:W-:Y:S01]  /*1580*/  CS2R R16, SRZ ;  /* 0x0000000000107805 */ /* 0x000fe2000001ff00 */
[----:B------:R-:W-:Y:S01]  /*1590*/  IMAD.SHL.U32 R4, R6, 0x2, RZ ;  /* 0x0000000206047824 */ /* 0x000fe200078e00ff */
[----:B--2---:R-:W-:-:S07]  /*15a0*/  IADD3.X R8, PT, PT, RZ, RZ, RZ, P1, P2 ;  /* 0x000000ffff087210 */ /* 0x004fce0000fe44ff */
.L_x_27:
[----:B------:R-:W1:Y:S01]  /*15b0*/  S2R R9, SR_TID.X ;  /* 0x0000000000097919 */ /* 0x000e620000002100 */
[----:B------:R-:W-:Y:S01]  /*15c0*/  UIMAD UR5, UR4, 0x18, URZ ;  /* 0x00000018040578a4 */ /* 0x000fe2000f8e02ff */
[----:B------:R-:W-:Y:S01]  /*15d0*/  IMAD.U32 R39, RZ, RZ, UR12 ;  /* 0x0000000cff277e24 */ /* 0x000fe2000f8e00ff */
[----:B------:R-:W-:Y:S01]  /*15e0*/  UIMAD UR14, UR4, 0x18, URZ ;  /* 0x00000018040e78a4 */ /* 0x000fe2000f8e02ff */
[----:B------:R-:W-:Y:S03]  /*15f0*/  BAR.SYNC.DEFER_BLOCKING 0x0 ;  /* 0x0000000000007b1d */ /* 0x000fe60000010000 */
[----:B------:R-:W-:-:S04]  /*1600*/  IADD3 R38, P1, P2, R38, UR5, R39 ;  /* 0x0000000526267c10 */ /* 0x000fc8000fa3e027 */
[----:B------:R-:W-:Y:S01]  /*1610*/  IADD3.X R39, PT, PT, R8, UR13, RZ, P1, P2 ;  /* 0x0000000d08277c10 */ /* 0x000fe20008fe44ff */
[----:B------:R-:W-:Y:S01]  /*1620*/  ULOP3.LUT UR8, UR4, 0x1, URZ, 0xc, !UPT ;  /* 0x0000000104087892 */ /* 0x000fe2000f8e0cff */
[----:B------:R-:W-:Y:S01]  /*1630*/  IMAD.MOV.U32 R21, RZ, RZ, 0x2 ;  /* 0x00000002ff157424 */ /* 0x000fe200078e00ff */
[----:B------:R-:W2:Y:S01]  /*1640*/  LDG.E.U16.CONSTANT R33, desc[UR10][R36.64] ;  /* 0x0000000a24217981 */ /* 0x000ea2000c1e9500 */
[----:B-1----:R-:W-:-:S05]  /*1650*/  IMAD R9, R9, 0x3, RZ ;  /* 0x0000000309097824 */ /* 0x002fca00078e02ff */
[----:B------:R-:W-:-:S04]  /*1660*/  SHF.R.U32.HI R6, RZ, 0x3, R9 ;  /* 0x00000003ff067819 */ /* 0x000fc80000011609 */
[----:B------:R-:W-:Y:S02]  /*1670*/  @!P0 IADD3 R8, PT, PT, R6, R25, R3 ;  /* 0x0000001906088210 */ /* 0x000fe40007ffe003 */
[----:B------:R-:W3:Y:S03]  /*1680*/  @P0 LDG.E.U8.CONSTANT R3, desc[UR10][R38.64+0x18] ;  /* 0x0000180a26030981 */ /* 0x000ee6000c1e9100 */
[----:B------:R-:W-:-:S05]  /*1690*/  @!P0 VIADD R8, R8, UR5 ;  /* 0x0000000508088c36 */ /* 0x000fca0008000000 */
[----:B------:R-:W-:-:S05]  /*16a0*/  @!P0 IADD3 R10, P1, PT, R8, UR12, RZ ;  /* 0x0000000c080a8c10 */ /* 0x000fca000ff3e0ff */
[----:B------:R-:W-:-:S05]  /*16b0*/  @!P0 IMAD.X R11, RZ, RZ, UR13, P1 ;  /* 0x0000000dff0b8e24 */ /* 0x000fca00088e06ff */
[----:B------:R-:W4:Y:S04]  /*16c0*/  @!P0 LDG.E.U8.CONSTANT R8, desc[UR10][R10.64+0x18] ;  /* 0x0000180a0a088981 */ /* 0x000f28000c1e9100 */
[----:B------:R1:W5:Y:S01]  /*16d0*/  @!P0 LDG.E.U8.CONSTANT R12, desc[UR10][R10.64+0x19] ;  /* 0x0000190a0a0c8981 */ /* 0x000362000c1e9100 */
[----:B------:R-:W-:Y:S01]  /*16e0*/  LOP3.LUT R9, R9, 0x6, RZ, 0xc0, !PT ;  /* 0x0000000609097812 */ /* 0x000fe200078ec0ff */
[----:B------:R-:W1:Y:S08]  /*16f0*/  S2UR UR5, SR_SWINHI ;  /* 0x00000000000579c3 */ /* 0x000e700000002f00 */
[----:B-1----:R-:W1:Y:S01]  /*1700*/  LDC.64 R10, c[0x0][0x380] ;  /* 0x0000e000ff0a7b82 */ /* 0x002e620000000a00 */
[----:B------:R-:W-:-:S04]  /*1710*/  IMAD.U32 R20, RZ, RZ, UR8 ;  /* 0x00000008ff147e24 */ /* 0x000fc8000f8e00ff */
[----:B------:R-:W-:Y:S01]  /*1720*/  IMAD R20, R20, 0x900, R31 ;  /* 0x0000090014147824 */ /* 0x000fe200078e021f */
[----:B------:R-:W-:Y:S01]  /*1730*/  UMOV UR6, UR9 ;  /* 0x0000000900067c82 */ /* 0x000fe20008000000 */
[----:B------:R-:W-:Y:S01]  /*1740*/  UMOV UR7, UR5 ;  /* 0x0000000500077c82 */ /* 0x000fe20008000000 */
[----:B---3--:R-:W-:-:S04]  /*1750*/  @P0 PRMT R3, R3, 0x8880, RZ ;  /* 0x0000888003030816 */ /* 0x008fc800000000ff */
[----:B------:R-:W-:-:S04]  /*1760*/  @P0 SHF.R.S32.HI R3, RZ, R24, R3 ;  /* 0x00000018ff030219 */ /* 0x000fc80000011403 */
[----:B------:R-:W-:-:S04]  /*1770*/  @P0 LOP3.LUT R3, R3, 0x7, RZ, 0xc0, !PT ;  /* 0x0000000703030812 */ /* 0x000fc800078ec0ff */
[----:B------:R3:W-:Y:S01]  /*1780*/  @P0 I2F.F16 R26, R3 ;  /* 0x00000003001a0306 */ /* 0x0007e20000200c00 */
[----:B----4-:R-:W-:Y:S01]  /*1790*/  @!P0 PRMT R13, R8, 0x8880, RZ ;  /* 0x00008880080d8816 */ /* 0x010fe200000000ff */
[----:B------:R-:W-:Y:S01]  /*17a0*/  IMAD.MOV.U32 R8, RZ, RZ, -0x1 ;  /* 0xffffffffff087424 */ /* 0x000fe200078e00ff */
[----:B-----5:R-:W-:-:S04]  /*17b0*/  @!P0 SHF.L.U32 R12, R12, R7, RZ ;  /* 0x000000070c0c8219 */ /* 0x020fc800000006ff */
[----:B------:R-:W-:Y:S02]  /*17c0*/  SHF.L.U32 R8, R8, R7, RZ ;  /* 0x0000000708087219 */ /* 0x000fe400000006ff */
[----:B------:R-:W-:Y:S02]  /*17d0*/  @!P0 LOP3.LUT R12, R12, 0x6, RZ, 0xc0, !PT ;  /* 0x000000060c0c8812 */ /* 0x000fe400078ec0ff */
[----:B------:R-:W-:-:S04]  /*17e0*/  @!P0 SHF.R.S32.HI R13, RZ, R24, R13 ;  /* 0x00000018ff0d8219 */ /* 0x000fc8000001140d */
[----:B------:R-:W-:-:S04]  /*17f0*/  @!P0 LOP3.LUT R13, R12, R13, R8, 0xf4, !PT ;  /* 0x0000000d0c0d8212 */ /* 0x000fc800078ef408 */
[----:B------:R4:W2:Y:S01]  /*1800*/  @!P0 I2F.F16 R26, R13 ;  /* 0x0000000d001a8306 */ /* 0x0008a20000200c00 */
[----:B------:R-:W-:-:S13]  /*1810*/  ISETP.NE.AND P0, PT, R9, 0x6, PT ;  /* 0x000000060900780c */ /* 0x000fda0003f05270 */
[----:B---3--:R-:W-:Y:S01]  /*1820*/  @!P0 IMAD R3, R2, 0x6c00, R25 ;  /* 0x00006c0002038824 */ /* 0x008fe200078e0219 */
[----:B------:R-:W3:Y:S04]  /*1830*/  @P0 LDG.E.U8.CONSTANT R23, desc[UR10][R38.64+0x24] ;  /* 0x0000240a26170981 */ /* 0x000ee8000c1e9100 */
[----:B------:R-:W-:Y:S01]  /*1840*/  @!P0 IADD3 R3, PT, PT, R3, UR14, R6 ;  /* 0x0000000e03038c10 */ /* 0x000fe2000fffe006 */
[----:B----4-:R-:W-:Y:S01]  /*1850*/  IMAD.U32 R13, RZ, RZ, UR4 ;  /* 0x00000004ff0d7e24 */ /* 0x010fe2000f8e00ff */
[----:B------:R-:W4:Y:S02]  /*1860*/  @P0 LDG.E.U8.CONSTANT R22, desc[UR10][R38.64+0xd98] ;  /* 0x000d980a26160981 */ /* 0x000f24000c1e9100 */
[----:B------:R-:W-:-:S05]  /*1870*/  @!P0 IADD3 R14, P1, PT, R3, UR12, RZ ;  /* 0x0000000c030e8c10 */ /* 0x000fca000ff3e0ff */
[----:B------:R-:W-:-:S05]  /*1880*/  @!P0 IMAD.X R15, RZ, RZ, UR13, P1 ;  /* 0x0000000dff0f8e24 */ /* 0x000fca00088e06ff */
[----:B------:R-:W5:Y:S04]  /*1890*/  @!P0 LDG.E.U8.CONSTANT R12, desc[UR10][R14.64+0x24] ;  /* 0x0000240a0e0c8981 */ /* 0x000f68000c1e9100 */
[----:B------:R-:W2:Y:S01]  /*18a0*/  @!P0 LDG.E.U8.CONSTANT R14, desc[UR10][R14.64+0x25] ;  /* 0x0000250a0e0e8981 */ /* 0x000ea2000c1e9100 */
[----:B------:R-:W-:Y:S02]  /*18b0*/  @!P0 IMAD R3, R2, 0x6c00, R25 ;  /* 0x00006c0002038824 */ /* 0x000fe400078e0219 */
[----:B------:R-:W-:-:S03]  /*18c0*/  IMAD.WIDE.U32 R20, R20, R21, UR6 ;  /* 0x0000000614147e25 */ /* 0x000fc6000f8e0015 */
[----:B------:R-:W-:Y:S01]  /*18d0*/  @!P0 IADD3 R9, PT, PT, R3, UR14, R6 ;  /* 0x0000000e03098c10 */ /* 0x000fe2000fffe006 */
[----:B------:R-:W-:Y:S01]  /*18e0*/  IMAD R3, R13, 0x40, R30 ;  /* 0x000000400d037824 */ /* 0x000fe200078e021e */
[----:B------:R-:W-:-:S03]  /*18f0*/  MOV R21, R20 ;  /* 0x0000001400157202 */ /* 0x000fc60000000f00 */
[----:B------:R-:W-:Y:S02]  /*1900*/  @!P0 VIADD R9, R9, 0xd80 ;  /* 0x00000d8009098836 */ /* 0x000fe40000000000 */
[----:B-1----:R-:W-:Y:S02]  /*1910*/  IMAD.WIDE.U32 R10, R3, 0x2, R10 ;  /* 0x00000002030a7825 */ /* 0x002fe400078e000a */
[----:B------:R-:W4:Y:S01]  /*1920*/  LDG.E.U16.CONSTANT R3, desc[UR10][R34.64] ;  /* 0x0000000a22037981 */ /* 0x000f22000c1e9500 */
[----:B------:R-:W-:-:S03]  /*1930*/  @!P0 IADD3 R20, P1, PT, R9, UR12, RZ ;  /* 0x0000000c09148c10 */ /* 0x000fc6000ff3e0ff */
[----:B------:R-:W-:Y:S01]  /*1940*/  @!PT LDS RZ, [RZ] ;  /* 0x00000000fffff984 */ /* 0x000fe20000000800 */
[----:B------:R-:W-:Y:S01]  /*1950*/  @!PT LDS RZ, [RZ] ;  /* 0x00000000fffff984 */ /* 0x000fe20000000800 */
[----:B------:R-:W-:Y:S01]  /*1960*/  @!PT LDS RZ, [RZ] ;  /* 0x00000000fffff984 */ /* 0x000fe20000000800 */
[----:B------:R1:W-:Y:S01]  /*1970*/  LDGSTS.E.BYPASS.LTC128B.128 [R21], desc[UR10][R10.64+0x80] ;  /* 0x000000800a157fae */ /* 0x0003e2000b981a0a */
[----:B------:R-:W-:Y:S02]  /*1980*/  @!P0 IMAD R9, R2, 0x6c00, R25 ;  /* 0x00006c0002098824 */ /* 0x000fe400078e0219 */
[----:B-1----:R-:W-:-:S05]  /*1990*/  @!P0 IMAD.X R21, RZ, RZ, UR13, P1 ;  /* 0x0000000dff158e24 */ /* 0x002fca00088e06ff */
[----:B------:R-:W4:Y:S01]  /*19a0*/  @!P0 LDG.E.U8.CONSTANT R15, desc[UR10][R20.64+0x18] ;  /* 0x0000180a140f8981 */ /* 0x000f22000c1e9100 */
[----:B------:R-:W-:-:S05]  /*19b0*/  @!P0 IADD3 R9, PT, PT, R9, UR14, R6 ;  /* 0x0000000e09098c10 */ /* 0x000fca000fffe006 */
[----:B------:R-:W-:Y:S01]  /*19c0*/  @!P0 VIADD R9, R9, 0xd80 ;  /* 0x00000d8009098836 */ /* 0x000fe20000000000 */
[----:B------:R-:W4:Y:S04]  /*19d0*/  @!P0 LDG.E.U8.CONSTANT R20, desc[UR10][R20.64+0x19] ;  /* 0x0000190a14148981 */ /* 0x000f28000c1e9100 */
[----:B------:R-:W-:Y:S02]  /*19e0*/  @!P0 IADD3 R10, P1, PT, R9, UR12, RZ ;  /* 0x0000000c090a8c10 */ /* 0x000fe4000ff3e0ff */
[----:B------:R-:W4:Y:S03]  /*19f0*/  @P0 LDG.E.U8.CONSTANT R9, desc[UR10][R38.64+0xda4] ;  /* 0x000da40a26090981 */ /* 0x000f26000c1e9100 */
[----:B------:R-:W-:-:S05]  /*1a00*/  @!P0 IMAD.X R11, RZ, RZ, UR13, P1 ;  /* 0x0000000dff0b8e24 */ /* 0x000fca00088e06ff */
[----:B------:R-:W4:Y:S04]  /*1a10*/  @!P0 LDG.E.U8.CONSTANT R13, desc[UR10][R10.64+0x24] ;  /* 0x0000240a0a0d8981 */ /* 0x000f28000c1e9100 */
[----:B------:R1:W4:Y:S01]  /*1a20*/  @!P0 LDG.E.U8.CONSTANT R21, desc[UR10][R10.64+0x25] ;  /* 0x0000250a0a158981 */ /* 0x000322000c1e9100 */
[----:B-----5:R-:W-:-:S03]  /*1a30*/  @!P0 PRMT R27, R12, 0x8880, RZ ;  /* 0x000088800c1b8816 */ /* 0x020fc600000000ff */
[----:B------:R-:W5:Y:S01]  /*1a40*/  LDG.E.U16.CONSTANT R12, desc[UR10][R34.64+0x2] ;  /* 0x0000020a220c7981 */ /* 0x000f62000c1e9500 */
[----:B------:R-:W-:Y:S02]  /*1a50*/  @!P0 SHF.R.S32.HI R27, RZ, R24, R27 ;  /* 0x00000018ff1b8219 */ /* 0x000fe4000001141b */
[----:B--2---:R-:W-:-:S04]  /*1a60*/  @!P0 SHF.L.U32 R14, R14, R7, RZ ;  /* 0x000000070e0e8219 */ /* 0x004fc800000006ff */
[----:B------:R-:W-:-:S04]  /*1a70*/  @!P0 LOP3.LUT R14, R14, 0x6, RZ, 0xc0, !PT ;  /* 0x000000060e0e8812 */ /* 0x000fc800078ec0ff */
[----:B------:R-:W-:Y:S02]  /*1a80*/  @!P0 LOP3.LUT R27, R14, R27, R8, 0xf4, !PT ;  /* 0x0000001b0e1b8212 */ /* 0x000fe400078ef408 */
[----:B------:R-:W5:Y:S01]  /*1a90*/  LDG.E.U16.CONSTANT R14, desc[UR10][R36.64+0x2] ;  /* 0x0000020a240e7981 */ /* 0x000f62000c1e9500 */
[----:B---3--:R-:W-:-:S04]  /*1aa0*/  @P0 PRMT R23, R23, 0x8880, RZ ;  /* 0x0000888017170816 */ /* 0x008fc800000000ff */
[----:B------:R-:W-:-:S04]  /*1ab0*/  @P0 SHF.R.S32.HI R23, RZ, R24, R23 ;  /* 0x00000018ff170219 */ /* 0x000fc80000011417 */
[----:B------:R-:W-:-:S04]  /*1ac0*/  @P0 LOP3.LUT R23, R23, 0x7, RZ, 0xc0, !PT ;  /* 0x0000000717170812 */ /* 0x000fc800078ec0ff */
[----:B------:R-:W-:Y:S08]  /*1ad0*/  @P0 I2F.F16 R28, R23 ;  /* 0x00000017001c0306 */ /* 0x000ff00000200c00 */
[----:B------:R-:W2:Y:S01]  /*1ae0*/  @!P0 I2F.F16 R28, R27 ;  /* 0x0000001b001c8306 */ /* 0x000ea20000200c00 */
[----:B----4-:R-:W-:Y:S01]  /*1af0*/  HFMA2 R26, R26.H0_H0, R33.H0_H0, -R3.H0_H0 ;  /* 0x200000211a1a7231 */ /* 0x010fe20000140803 */
[----:B-1----:R-:W-:Y:S01]  /*1b00*/  @!P0 PRMT R11, R15, 0x8880, RZ ;  /* 0x000088800f0b8816 */ /* 0x002fe200000000ff */
[----:B------:R-:W-:-:S02]  /*1b10*/  IMAD.U32 R15, RZ, RZ, UR14 ;  /* 0x0000000eff0f7e24 */ /* 0x000fc4000f8e00ff */
[----:B--2---:R-:W-:Y:S02]  /*1b20*/  HFMA2 R33, R28.H0_H0, R33.H0_H0, -R3.H0_H0 ;  /* 0x200000211c217231 */ /* 0x004fe40000140803 */
[----:B------:R-:W-:Y:S01]  /*1b30*/  IMAD R3, R2, 0x6c00, RZ ;  /* 0x00006c0002037824 */ /* 0x000fe200078e02ff */
[----:B------:R-:W-:-:S04]  /*1b40*/  @!P0 SHF.L.U32 R20, R20, R7, RZ ;  /* 0x0000000714148219 */ /* 0x000fc800000006ff */
[----:B------:R-:W-:Y:S02]  /*1b50*/  @!P0 IADD3 R10, PT, PT, R6, R25, R3 ;  /* 0x00000019060a8210 */ /* 0x000fe40007ffe003 */
[----:B------:R-:W-:Y:S02]  /*1b60*/  @!P0 LOP3.LUT R20, R20, 0x6, RZ, 0xc0, !PT ;  /* 0x0000000614148812 */ /* 0x000fe400078ec0ff */
[----:B------:R-:W-:Y:S02]  /*1b70*/  @!P0 IADD3 R10, PT, PT, R10, 0x1b00, R15 ;  /* 0x00001b000a0a8810 */ /* 0x000fe40007ffe00f */
[----:B------:R-:W-:Y:S02]  /*1b80*/  @!P0 SHF.R.S32.HI R11, RZ, R24, R11 ;  /* 0x00000018ff0b8219 */ /* 0x000fe4000001140b */
[----:B------:R-:W-:Y:S02]  /*1b90*/  @P0 PRMT R15, R22, 0x8880, RZ ;  /* 0x00008880160f0816 */ /* 0x000fe400000000ff */
[----:B------:R-:W-:Y:S01]  /*1ba0*/  @!P0 LOP3.LUT R22, R20, R11, R8, 0xf4, !PT ;  /* 0x0000000b14168212 */ /* 0x000fe200078ef408 */
[----:B------:R-:W-:Y:S01]  /*1bb0*/  @!P0 IMAD R27, R2, 0x6c00, R25 ;  /* 0x00006c00021b8824 */ /* 0x000fe200078e0219 */
[----:B------:R-:W-:Y:S01]  /*1bc0*/  @!P0 IADD3 R10, P1, PT, R10, UR12, RZ ;  /* 0x0000000c0a0a8c10 */ /* 0x000fe2000ff3e0ff */
[----:B------:R-:W-:-:S03]  /*1bd0*/  @P0 IMAD.MOV.U32 R11, RZ, RZ, R15 ;  /* 0x000000ffff0b0224 */ /* 0x000fc600078e000f */
[----:B------:R-:W-:Y:S01]  /*1be0*/  @!P0 IADD3 R27, PT, PT, R27, UR14, R6 ;  /* 0x0000000e1b1b8c10 */ /* 0x000fe2000fffe006 */
[----:B------:R-:W-:Y:S01]  /*1bf0*/  @!P0 IMAD.X R15, RZ, RZ, UR13, P1 ;  /* 0x0000000dff0f8e24 */ /* 0x000fe200088e06ff */
[----:B------:R-:W-:-:S04]  /*1c00*/  @P0 SHF.R.S32.HI R11, RZ, R24, R11 ;  /* 0x00000018ff0b0219 */ /* 0x000fc8000001140b */
[----:B------:R-:W-:Y:S01]  /*1c10*/  @P0 LOP3.LUT R23, R11, 0x7, RZ, 0xc0, !PT ;  /* 0x000000070b170812 */ /* 0x000fe200078ec0ff */
[----:B------:R-:W-:Y:S02]  /*1c20*/  @!P0 IMAD.MOV.U32 R11, RZ, RZ, R15 ;  /* 0x000000ffff0b8224 */ /* 0x000fe400078e000f */
[----:B------:R-:W-:Y:S01]  /*1c30*/  @!P0 VIADD R28, R27, 0x1b00 ;  /* 0x00001b001b1c8836 */ /* 0x000fe20000000000 */
[----:B------:R-:W-:Y:S02]  /*1c40*/  @!P0 PRMT R13, R13, 0x8880, RZ ;  /* 0x000088800d0d8816 */ /* 0x000fe400000000ff */
[----:B------:R-:W2:Y:S02]  /*1c50*/  @!P0 LDG.E.U8.CONSTANT R15, desc[UR10][R10.64+0x18] ;  /* 0x0000180a0a0f8981 */ /* 0x000ea4000c1e9100 */
[----:B------:R-:W-:Y:S02]  /*1c60*/  @!P0 SHF.R.S32.HI R13, RZ, R24, R13 ;  /* 0x00000018ff0d8219 */ /* 0x000fe4000001140d */
[----:B------:R1:W3:Y:S01]  /*1c70*/  @!P0 LDG.E.U8.CONSTANT R20, desc[UR10][R10.64+0x19] ;  /* 0x0000190a0a148981 */ /* 0x0002e2000c1e9100 */
[----:B------:R-:W-:-:S04]  /*1c80*/  @!P0 SHF.L.U32 R21, R21, R7, RZ ;  /* 0x0000000715158219 */ /* 0x000fc800000006ff */
[----:B------:R-:W-:Y:S02]  /*1c90*/  @!P0 LOP3.LUT R21, R21, 0x6, RZ, 0xc0, !PT ;  /* 0x0000000615158812 */ /* 0x000fe400078ec0ff */
[----:B-1----:R-:W-:-:S05]  /*1ca0*/  @!P0 IADD3 R10, P1, PT, R28, UR12, RZ ;  /* 0x0000000c1c0a8c10 */ /* 0x002fca000ff3e0ff */
[----:B------:R-:W-:Y:S01]  /*1cb0*/  @!P0 IMAD.X R11, RZ, RZ, UR13, P1 ;  /* 0x0000000dff0b8e24 */ /* 0x000fe200088e06ff */
[----:B------:R-:W-:-:S04]  /*1cc0*/  @!P0 LOP3.LUT R27, R21, R13, R8, 0xf4, !PT ;  /* 0x0000000d151b8212 */ /* 0x000fc800078ef408 */
[----:B------:R-:W4:Y:S04]  /*1cd0*/  @!P0 LDG.E.U8.CONSTANT R13, desc[UR10][R10.64+0x24] ;  /* 0x0000240a0a0d8981 */ /* 0x000f28000c1e9100 */
[----:B------:R1:W4:Y:S01]  /*1ce0*/  @!P0 LDG.E.U8.CONSTANT R21, desc[UR10][R10.64+0x25] ;  /* 0x0000250a0a158981 */ /* 0x000322000c1e9100 */
[----:B------:R-:W-:Y:S08]  /*1cf0*/  @P0 I2F.F16 R23, R23 ;  /* 0x0000001700170306 */ /* 0x000ff00000200c00 */
[----:B------:R-:W5:Y:S01]  /*1d00*/  @!P0 I2F.F16 R23, R22 ;  /* 0x0000001600178306 */ /* 0x000f620000200c00 */
[----:B------:R-:W4:Y:S04]  /*1d10*/  @P0 LDG.E.U8.CONSTANT R11, desc[UR10][R38.64+0x1b18] ;  /* 0x001b180a260b0981 */ /* 0x000f28000c1e9100 */
[----:B------:R-:W4:Y:S01]  /*1d20*/  @P0 LDG.E.U8.CONSTANT R22, desc[UR10][R38.64+0x1b24] ;  /* 0x001b240a26160981 */ /* 0x000f22000c1e9100 */
[----:B------:R-:W-:-:S04]  /*1d30*/  @P0 PRMT R9, R9, 0x8880, RZ ;  /* 0x0000888009090816 */ /* 0x000fc800000000ff */
[----:B------:R-:W-:-:S04]  /*1d40*/  @P0 SHF.R.S32.HI R9, RZ, R24, R9 ;  /* 0x00000018ff090219 */ /* 0x000fc80000011409 */
[----:B------:R-:W-:-:S04]  /*1d50*/  @P0 LOP3.LUT R28, R9, 0x7, RZ, 0xc0, !PT ;  /* 0x00000007091c0812 */ /* 0x000fc800078ec0ff */
[----:B------:R-:W-:Y:S08]  /*1d60*/  @P0 I2F.F16 R29, R28 ;  /* 0x0000001c001d0306 */ /* 0x000ff00000200c00 */
[----:B------:R-:W1:Y:S01]  /*1d70*/  @!P0 I2F.F16 R29, R27 ;  /* 0x0000001b001d8306 */ /* 0x000e620000200c00 */
[-CC-:B-----5:R-:W-:Y:S02]  /*1d80*/  HFMA2 R9, R23.H0_H0, R14.reuse.H0_H0, -R12.reuse.H0_H0 ;  /* 0x2000000e17097231 */ /* 0x1a0fe4000014080c */
[----:B-1----:R-:W-:-:S02]  /*1d90*/  HFMA2 R10, R29.H0_H0, R14.H0_H0, -R12.H0_H0 ;  /* 0x2000000e1d0a7231 */ /* 0x002fc4000014080c */
[----:B------:R-:W5:Y:S04]  /*1da0*/  LDG.E.U16.CONSTANT R12, desc[UR10][R36.64+0x4] ;  /* 0x0000040a240c7981 */ /* 0x000f68000c1e9500 */
[----:B------:R-:W5:Y:S01]  /*1db0*/  LDG.E.U16.CONSTANT R14, desc[UR10][R34.64+0x4] ;  /* 0x0000040a220e7981 */ /* 0x000f62000c1e9500 */
[----:B------:R-:W-:Y:S01]  /*1dc0*/  @!P0 IMAD R27, R2, 0x6c00, R25 ;  /* 0x00006c00021b8824 */ /* 0x000fe200078e0219 */
[----:B--2---:R-:W-:Y:S02]  /*1dd0*/  @!P0 PRMT R15, R15, 0x8880, RZ ;  /* 0x000088800f0f8816 */ /* 0x004fe400000000ff */
[----:B---3--:R-:W-:Y:S02]  /*1de0*/  @!P0 SHF.L.U32 R20, R20, R7, RZ ;  /* 0x0000000714148219 */ /* 0x008fe400000006ff */
[----:B------:R-:W-:-:S02]  /*1df0*/  @!P0 SHF.R.S32.HI R15, RZ, R24, R15 ;  /* 0x00000018ff0f8219 */ /* 0x000fc4000001140f */
[----:B------:R-:W-:-:S04]  /*1e00*/  @!P0 LOP3.LUT R20, R20, 0x6, RZ, 0xc0, !PT ;  /* 0x0000000614148812 */ /* 0x000fc800078ec0ff */
[----:B------:R-:W-:Y:S02]  /*1e10*/  @!P0 LOP3.LUT R15, R20, R15, R8, 0xf4, !PT ;  /* 0x0000000f140f8212 */ /* 0x000fe400078ef408 */
[----:B------:R-:W-:-:S05]  /*1e20*/  @!P0 IADD3 R20, PT, PT, R27, UR14, R6 ;  /* 0x0000000e1b148c10 */ /* 0x000fca000fffe006 */
[----:B------:R-:W-:Y:S01]  /*1e30*/  @!P0 VIADD R20, R20, 0x2880 ;  /* 0x0000288014148836 */ /* 0x000fe20000000000 */
[----:B----4-:R-:W-:-:S04]  /*1e40*/  @P0 PRMT R11, R11, 0x8880, RZ ;  /* 0x000088800b0b0816 */ /* 0x010fc800000000ff */
[----:B------:R-:W-:-:S04]  /*1e50*/  @P0 SHF.R.S32.HI R11, RZ, R24, R11 ;  /* 0x00000018ff0b0219 */ /* 0x000fc8000001140b */
[----:B------:R-:W-:Y:S02]  /*1e60*/  @P0 LOP3.LUT R23, R11, 0x7, RZ, 0xc0, !PT ;  /* 0x000000070b170812 */ /* 0x000fe400078ec0ff */
[----:B------:R-:W-:Y:S02]  /*1e70*/  @P0 PRMT R22, R22, 0x8880, RZ ;  /* 0x0000888016160816 */ /* 0x000fe400000000ff */
[----:B------:R1:W-:Y:S03]  /*1e80*/  @P0 I2F.F16 R11, R23 ;  /* 0x00000017000b0306 */ /* 0x0003e60000200c00 */
[----:B-1----:R-:W-:Y:S01]  /*1e90*/  @P0 IMAD.MOV.U32 R23, RZ, RZ, R22 ;  /* 0x000000ffff170224 */ /* 0x002fe200078e0016 */
[----:B------:R-:W-:-:S04]  /*1ea0*/  @!P0 IADD3 R22, P1, PT, R20, UR12, RZ ;  /* 0x0000000c14168c10 */ /* 0x000fc8000ff3e0ff */
[----:B------:R-:W-:Y:S01]  /*1eb0*/  @P0 SHF.R.S32.HI R23, RZ, R24, R23 ;  /* 0x00000018ff170219 */ /* 0x000fe20000011417 */
[----:B------:R-:W-:-:S03]  /*1ec0*/  @!P0 IMAD.X R29, RZ, RZ, UR13, P1 ;  /* 0x0000000dff1d8e24 */ /* 0x000fc600088e06ff */
[----:B------:R-:W-:Y:S01]  /*1ed0*/  @P0 LOP3.LUT R27, R23, 0x7, RZ, 0xc0, !PT ;  /* 0x00000007171b0812 */ /* 0x000fe200078ec0ff */
[----:B------:R-:W-:Y:S02]  /*1ee0*/  @!P0 IMAD.MOV.U32 R23, RZ, RZ, R29 ;  /* 0x000000ffff178224 */ /* 0x000fe400078e001d */
[----:B------:R-:W-:Y:S01]  /*1ef0*/  @!P0 IMAD R29, R2, 0x6c00, R25 ;  /* 0x00006c00021d8824 */ /* 0x000fe200078e0219 */
[----:B------:R-:W-:Y:S02]  /*1f00*/  @!P0 PRMT R13, R13, 0x8880, RZ ;  /* 0x000088800d0d8816 */ /* 0x000fe400000000ff */
[----:B------:R-:W-:Y:S01]  /*1f10*/  @!P0 SHF.L.U32 R28, R21, R7, RZ ;  /* 0x00000007151c8219 */ /* 0x000fe200000006ff */
[----:B------:R1:W5:Y:S01]  /*1f20*/  @!P0 I2F.F16 R11, R15 ;  /* 0x0000000f000b8306 */ /* 0x0003620000200c00 */
[----:B------:R-:W-:Y:S01]  /*1f30*/  @!P0 IADD3 R21, PT, PT, R29, UR14, R6 ;  /* 0x0000000e1d158c10 */ /* 0x000fe2000fffe006 */
[----:B------:R-:W2:Y:S01]  /*1f40*/  @!P0 LDG.E.U8.CONSTANT R20, desc[UR10][R22.64+0x18] ;  /* 0x0000180a16148981 */ /* 0x000ea2000c1e9100 */
[----:B------:R-:W-:-:S03]  /*1f50*/  @!P0 LOP3.LUT R29, R28, 0x6, RZ, 0xc0, !PT ;  /* 0x000000061c1d8812 */ /* 0x000fc600078ec0ff */
[----:B------:R-:W-:Y:S01]  /*1f60*/  @!P0 VIADD R21, R21, 0x2880 ;  /* 0x0000288015158836 */ /* 0x000fe20000000000 */
[----:B------:R-:W-:Y:S01]  /*1f70*/  @!P0 SHF.R.S32.HI R13, RZ, R24, R13 ;  /* 0x00000018ff0d8219 */ /* 0x000fe2000001140d */
[----:B-1----:R1:W3:Y:S03]  /*1f80*/  @!P0 LDG.E.U8.CONSTANT R15, desc[UR10][R22.64+0x19] ;  /* 0x0000190a160f8981 */ /* 0x0022e6000c1e9100 */
[----:B------:R-:W-:Y:S02]  /*1f90*/  @!P0 LOP3.LUT R29, R29, R13, R8, 0xf4, !PT ;  /* 0x0000000d1d1d8212 */ /* 0x000fe400078ef408 */
[----:B------:R-:W-:Y:S01]  /*1fa0*/  @!P0 IADD3 R28, P1, PT, R21, UR12, RZ ;  /* 0x0000000c151c8c10 */ /* 0x000fe2000ff3e0ff */
[----:B------:R-:W4:Y:S01]  /*1fb0*/  @P0 LDG.E.U8.CONSTANT R13, desc[UR10][R38.64+0x2898] ;  /* 0x0028980a260d0981 */ /* 0x000f22000c1e9100 */
[----:B------:R-:W-:Y:S08]  /*1fc0*/  @P0 I2F.F16 R23, R27 ;  /* 0x0000001b00170306 */ /* 0x000ff00000200c00 */
[----:B-1----:R1:W5:Y:S02]  /*1fd0*/  @!P0 I2F.F16 R23, R29 ;  /* 0x0000001d00178306 */ /* 0x0023640000200c00 */
[----:B-1----:R-:W-:-:S05]  /*1fe0*/  @!P0 IMAD.X R29, RZ, RZ, UR13, P1 ;  /* 0x0000000dff1d8e24 */ /* 0x002fca00088e06ff */
[----:B------:R-:W3:Y:S04]  /*1ff0*/  @!P0 LDG.E.U8.CONSTANT R21, desc[UR10][R28.64+0x25] ;  /* 0x0000250a1c158981 */ /* 0x000ee8000c1e9100 */
[----:B------:R1:W3:Y:S01]  /*2000*/  @!P0 LDG.E.U8.CONSTANT R22, desc[UR10][R28.64+0x24] ;  /* 0x0000240a1c168981 */ /* 0x0002e2000c1e9100 */
[-CC-:B-----5:R-:W-:Y:S02]  /*2010*/  HFMA2 R11, R11.H0_H0, R12.reuse.H0_H0, -R14.reuse.H0_H0 ;  /* 0x2000000c0b0b7231 */ /* 0x1a0fe4000014080e */
[----:B------:R-:W-:Y:S02]  /*2020*/  HFMA2 R12, R23.H0_H0, R12.H0_H0, -R14.H0_H0 ;  /* 0x2000000c170c7231 */ /* 0x000fe4000014080e */
[----:B------:R-:W5:Y:S01]  /*2030*/  @P0 LDG.E.U8.CONSTANT R14, desc[UR10][R38.64+0x28a4] ;  /* 0x0028a40a260e0981 */ /* 0x000f62000c1e9100 */
[----:B------:R-:W-:-:S02]  /*2040*/  @!P0 IADD3 R23, PT, PT, R6, R25, R3 ;  /* 0x0000001906178210 */ /* 0x000fc40007ffe003 */
[----:B--2---:R-:W-:Y:S01]  /*2050*/  @!P0 PRMT R27, R20, 0x8880, RZ ;  /* 0x00008880141b8816 */ /* 0x004fe200000000ff */
[----:B------:R-:W-:-:S05]  /*2060*/  IMAD.U32 R20, RZ, RZ, UR14 ;  /* 0x0000000eff147e24 */ /* 0x000fca000f8e00ff */
[----:B------:R-:W-:Y:S02]  /*2070*/  @!P0 IADD3 R20, PT, PT, R23, 0x3600, R20 ;  /* 0x0000360017148810 */ /* 0x000fe40007ffe014 */
[----:B----4-:R-:W-:-:S04]  /*2080*/  @P0 PRMT R13, R13, 0x8880, RZ ;  /* 0x000088800d0d0816 */ /* 0x010fc800000000ff */
[-C--:B------:R-:W-:Y:S02]  /*2090*/  @P0 SHF.R.S32.HI R13, RZ, R24.reuse, R13 ;  /* 0x00000018ff0d0219 */ /* 0x080fe4000001140d */
[----:B-1----:R-:W-:Y:S02]  /*20a0*/  @!P0 IADD3 R28, P1, PT, R20, UR12, RZ ;  /* 0x0000000c141c8c10 */ /* 0x002fe4000ff3e0ff */
[-C--:B---3--:R-:W-:Y:S02]  /*20b0*/  @!P0 SHF.L.U32 R15, R15, R7.reuse, RZ ;  /* 0x000000070f0f8219 */ /* 0x088fe400000006ff */
[----:B------:R-:W-:Y:S01]  /*20c0*/  @P0 LOP3.LUT R40, R13, 0x7, RZ, 0xc0, !PT ;  /* 0x000000070d280812 */ /* 0x000fe200078ec0ff */
[----:B------:R-:W-:Y:S01]  /*20d0*/  @!P0 IMAD.X R29, RZ, RZ, UR13, P1 ;  /* 0x0000000dff1d8e24 */ /* 0x000fe200088e06ff */
[----:B------:R-:W-:Y:S02]  /*20e0*/  @!P0 SHF.R.S32.HI R27, RZ, R24, R27 ;  /* 0x00000018ff1b8219 */ /* 0x000fe4000001141b */
[----:B------:R-:W-:Y:S01]  /*20f0*/  @!P0 LOP3.LUT R15, R15, 0x6, RZ, 0xc0, !PT ;  /* 0x000000060f0f8812 */ /* 0x000fe200078ec0ff */
[----:B------:R1:W-:Y:S01]  /*2100*/  @P0 I2F.F16 R13, R40 ;  /* 0x00000028000d0306 */ /* 0x0003e20000200c00 */
[----:B------:R-:W2:Y:S01]  /*2110*/  @!P0 LDG.E.U8.CONSTANT R20, desc[UR10][R28.64+0x19] ;  /* 0x0000190a1c148981 */ /* 0x000ea2000c1e9100 */
[----:B------:R-:W-:Y:S01]  /*2120*/  @!P0 SHF.L.U32 R23, R21, R7, RZ ;  /* 0x0000000715178219 */ /* 0x000fe200000006ff */
[----:B------:R-:W-:Y:S01]  /*2130*/  @!P0 IMAD R21, R2, 0x6c00, R25 ;  /* 0x00006c0002158824 */ /* 0x000fe200078e0219 */
[----:B------:R-:W-:-:S04]  /*2140*/  @!P0 PRMT R41, R22, 0x8880, RZ ;  /* 0x0000888016298816 */ /* 0x000fc800000000ff */
[----:B------:R-:W-:Y:S02]  /*2150*/  @!P0 IADD3 R21, PT, PT, R21, UR14, R6 ;  /* 0x0000000e15158c10 */ /* 0x000fe4000fffe006 */
[----:B------:R-:W-:Y:S02]  /*2160*/  @!P0 LOP3.LUT R23, R23, 0x6, RZ, 0xc0, !PT ;  /* 0x0000000617178812 */ /* 0x000fe400078ec0ff */
[----:B------:R-:W-:Y:S01]  /*2170*/  @!P0 SHF.R.S32.HI R22, RZ, R24, R41 ;  /* 0x00000018ff168219 */ /* 0x000fe20000011429 */
[----:B------:R-:W-:-:S03]  /*2180*/  @!P0 VIADD R21, R21, 0x3600 ;  /* 0x0000360015158836 */ /* 0x000fc60000000000 */
[--C-:B------:R-:W-:Y:S02]  /*2190*/  @!P0 LOP3.LUT R23, R23, R22, R8.reuse, 0xf4, !PT ;  /* 0x0000001617178212 */ /* 0x100fe400078ef408 */
[----:B------:R-:W-:Y:S02]  /*21a0*/  @!P0 LOP3.LUT R15, R15, R27, R8, 0xf4, !PT ;  /* 0x0000001b0f0f8212 */ /* 0x000fe400078ef408 */
[----:B------:R3:W4:Y:S02]  /*21b0*/  @!P0 LDG.E.U8.CONSTANT R27, desc[UR10][R28.64+0x18] ;  /* 0x0000180a1c1b8981 */ /* 0x000724000c1e9100 */
[----:B---3--:R-:W-:-:S05]  /*21c0*/  @!P0 IADD3 R28, P1, PT, R21, UR12, RZ ;  /* 0x0000000c151c8c10 */ /* 0x008fca000ff3e0ff */
[----:B------:R-:W-:Y:S01]  /*21d0*/  @!P0 IMAD.X R29, RZ, RZ, UR13, P1 ;  /* 0x0000000dff1d8e24 */ /* 0x000fe200088e06ff */
[----:B------:R-:W-:Y:S04]  /*21e0*/  @!P0 I2F.F16 R13, R15 ;  /* 0x0000000f000d8306 */ /* 0x000fe80000200c00 */
[----:B------:R-:W3:Y:S04]  /*21f0*/  @!P0 LDG.E.U8.CONSTANT R22, desc[UR10][R28.64+0x24] ;  /* 0x0000240a1c168981 */ /* 0x000ee8000c1e9100 */
[----:B------:R2:W3:Y:S04]  /*2200*/  @!P0 LDG.E.U8.CONSTANT R21, desc[UR10][R28.64+0x25] ;  /* 0x0000250a1c158981 */ /* 0x0004e8000c1e9100 */
[----:B------:R-:W3:Y:S01]  /*2210*/  @P0 LDG.E.U8.CONSTANT R15, desc[UR10][R38.64+0x3618] ;  /* 0x0036180a260f0981 */ /* 0x000ee2000c1e9100 */
[----:B-----5:R-:W-:-:S04]  /*2220*/  @P0 PRMT R14, R14, 0x8880, RZ ;  /* 0x000088800e0e0816 */ /* 0x020fc800000000ff */
[----:B------:R-:W-:-:S04]  /*2230*/  @P0 SHF.R.S32.HI R14, RZ, R24, R14 ;  /* 0x00000018ff0e0219 */ /* 0x000fc8000001140e */
[----:B-1----:R-:W-:-:S04]  /*2240*/  @P0 LOP3.LUT R40, R14, 0x7, RZ, 0xc0, !PT ;  /* 0x000000070e280812 */ /* 0x002fc800078ec0ff */
[----:B------:R-:W-:Y:S08]  /*2250*/  @P0 I2F.F16 R14, R40 ;  /* 0x00000028000e0306 */ /* 0x000ff00000200c00 */
[----:B------:R-:W-:Y:S01]  /*2260*/  @!P0 I2F.F16 R14, R23 ;  /* 0x00000017000e8306 */ /* 0x000fe20000200c00 */
[----:B------:R-:W5:Y:S01]  /*2270*/  @P0 LDG.E.U8.CONSTANT R23, desc[UR10][R38.64+0x3624] ;  /* 0x0036240a26170981 */ /* 0x000f62000c1e9100 */
[----:B--2---:R-:W-:-:S04]  /*2280*/  @!P0 SHF.L.U32 R20, R20, R7, RZ ;  /* 0x0000000714148219 */ /* 0x004fc800000006ff */
[----:B------:R-:W-:Y:S02]  /*2290*/  @!P0 LOP3.LUT R29, R20, 0x6, RZ, 0xc0, !PT ;  /* 0x00000006141d8812 */ /* 0x000fe400078ec0ff */
[----:B----4-:R-:W-:-:S04]  /*22a0*/  @!P0 PRMT R27, R27, 0x8880, RZ ;  /* 0x000088801b1b8816 */ /* 0x010fc800000000ff */
[----:B------:R-:W-:-:S04]  /*22b0*/  @!P0 SHF.R.S32.HI R27, RZ, R24, R27 ;  /* 0x00000018ff1b8219 */ /* 0x000fc8000001141b */
[----:B------:R-:W-:Y:S02]  /*22c0*/  @!P0 LOP3.LUT R27, R29, R27, R8, 0xf4, !PT ;  /* 0x0000001b1d1b8212 */ /* 0x000fe400078ef408 */
[----:B---3--:R-:W-:-:S04]  /*22d0*/  @P0 PRMT R15, R15, 0x8880, RZ ;  /* 0x000088800f0f0816 */ /* 0x008fc800000000ff */
[----:B------:R-:W-:-:S04]  /*22e0*/  @P0 SHF.R.S32.HI R15, RZ, R24, R15 ;  /* 0x00000018ff0f0219 */ /* 0x000fc8000001140f */
[----:B------:R-:W-:-:S06]  /*22f0*/  @P0 LOP3.LUT R15, R15, 0x7, RZ, 0xc0, !PT ;  /* 0x000000070f0f0812 */ /* 0x000fcc00078ec0ff */
[----:B------:R-:W-:Y:S08]  /*2300*/  @P0 I2F.F16 R15, R15 ;  /* 0x0000000f000f0306 */ /* 0x000ff00000200c00 */
[----:B------:R1:W2:Y:S02]  /*2310*/  @!P0 I2F.F16 R15, R27 ;  /* 0x0000001b000f8306 */ /* 0x0002a40000200c00 */
[----:B-1----:R-:W3:Y:S01]  /*2320*/  LDG.E.U16.CONSTANT R27, desc[UR10][R34.64+0x6] ;  /* 0x0000060a221b7981 */ /* 0x002ee2000c1e9500 */
[----:B-----5:R-:W-:-:S04]  /*2330*/  @P0 PRMT R23, R23, 0x8880, RZ ;  /* 0x0000888017170816 */ /* 0x020fc800000000ff */
[----:B------:R-:W-:-:S04]  /*2340*/  @P0 SHF.R.S32.HI R23, RZ, R24, R23 ;  /* 0x00000018ff170219 */ /* 0x000fc80000011417 */
[----:B------:R-:W-:Y:S02]  /*2350*/  @P0 LOP3.LUT R28, R23, 0x7, RZ, 0xc0, !PT ;  /* 0x00000007171c0812 */ /* 0x000fe400078ec0ff */
[----:B------:R-:W-:Y:S02]  /*2360*/  @!P0 PRMT R23, R22, 0x8880, RZ ;  /* 0x0000888016178816 */ /* 0x000fe400000000ff */
[----:B------:R-:W-:-:S03]  /*2370*/  @!P0 SHF.L.U32 R22, R21, R7, RZ ;  /* 0x0000000715168219 */ /* 0x000fc600000006ff */
[----:B------:R-:W-:Y:S01]  /*2380*/  @!P0 IMAD.MOV.U32 R21, RZ, RZ, R23 ;  /* 0x000000ffff158224 */ /* 0x000fe200078e0017 */
[----:B------:R-:W-:Y:S01]  /*2390*/  @!P0 LOP3.LUT R22, R22, 0x6, RZ, 0xc0, !PT ;  /* 0x0000000616168812 */ /* 0x000fe200078ec0ff */
[----:B------:R-:W2:Y:S03]  /*23a0*/  LDG.E.U16.CONSTANT R23, desc[UR10][R34.64+0x8] ;  /* 0x0000080a22177981 */ /* 0x000ea6000c1e9500 */
[----:B------:R-:W-:-:S04]  /*23b0*/  @!P0 SHF.R.S32.HI R21, RZ, R24, R21 ;  /* 0x00000018ff158219 */ /* 0x000fc80000011415 */
[----:B------:R-:W-:Y:S02]  /*23c0*/  @!P0 LOP3.LUT R40, R22, R21, R8, 0xf4, !PT ;  /* 0x0000001516288212 */ /* 0x000fe400078ef408 */
[----:B------:R-:W2:Y:S04]  /*23d0*/  LDG.E.U16.CONSTANT R22, desc[UR10][R36.64+0x8] ;  /* 0x0000080a24167981 */ /* 0x000ea8000c1e9500 */
[----:B------:R-:W3:Y:S01]  /*23e0*/  LDG.E.U16.CONSTANT R21, desc[UR10][R36.64+0x6] ;  /* 0x0000060a24157981 */ /* 0x000ee2000c1e9500 */
[----:B------:R-:W-:Y:S08]  /*23f0*/  @P0 I2F.F16 R20, R28 ;  /* 0x0000001c00140306 */ /* 0x000ff00000200c00 */
[----:B------:R-:W1:Y:S01]  /*2400*/  @!P0 I2F.F16 R20, R40 ;  /* 0x0000002800148306 */ /* 0x000e620000200c00 */
[----:B------:R-:W4:Y:S01]  /*2410*/  S2R R29, SR_TID.Y ;  /* 0x00000000001d7919 */ /* 0x000f220000002200 */
[----:B------:R-:W-:-:S05]  /*2420*/  @!P0 IMAD R28, R2, 0x6c00, R25 ;  /* 0x00006c00021c8824 */ /* 0x000fca00078e0219 */
[----:B------:R-:W-:Y:S01]  /*2430*/  @!P0 IADD3 R28, PT, PT, R28, UR14, R6 ;  /* 0x0000000e1c1c8c10 */ /* 0x000fe2000fffe006 */
[----:B------:R-:W5:Y:S01]  /*2440*/  S2UR UR6, SR_CgaCtaId ;  /* 0x00000000000679c3 */ /* 0x000f620000008800 */
[----:B------:R-:W5:Y:S03]  /*2450*/  @P0 LDG.E.U8.CONSTANT R40, desc[UR10][R38.64+0x4398] ;  /* 0x0043980a26280981 */ /* 0x000f66000c1e9100 */
[----:B------:R-:W-:Y:S02]  /*2460*/  @!P0 VIADD R28, R28, 0x4380 ;  /* 0x000043801c1c8836 */ /* 0x000fe40000000000 */
[-CC-:B--2---:R-:W-:Y:S02]  /*2470*/  HFMA2 R15, R15.H0_H0, R22.reuse.H0_H0, -R23.reuse.H0_H0 ;  /* 0x200000160f0f7231 */ /* 0x184fe40000140817 */
[----:B-1----:R-:W-:Y:S02]  /*2480*/  HFMA2 R20, R20.H0_H0, R22.H0_H0, -R23.H0_H0 ;  /* 0x2000001614147231 */ /* 0x002fe40000140817 */
[----:B------:R-:W-:-:S02]  /*2490*/  @!P0 IMAD R23, R2, 0x6c00, R25 ;  /* 0x00006c0002178824 */ /* 0x000fc400078e0219 */
[-CC-:B---3--:R-:W-:Y:S02]  /*24a0*/  HFMA2 R13, R13.H0_H0, R21.reuse.H0_H0, -R27.reuse.H0_H0 ;  /* 0x200000150d0d7231 */ /* 0x188fe4000014081b */
[----:B------:R-:W-:Y:S02]  /*24b0*/  HFMA2 R14, R14.H0_H0, R21.H0_H0, -R27.H0_H0 ;  /* 0x200000150e0e7231 */ /* 0x000fe4000014081b */
[----:B------:R-:W1:Y:S01]  /*24c0*/  S2R R21, SR_TID.X ;  /* 0x0000000000157919 */ /* 0x000e620000002100 */
[----:B------:R-:W-:-:S05]  /*24d0*/  @!P0 IADD3 R23, PT, PT, R23, UR14, R6 ;  /* 0x0000000e17178c10 */ /* 0x000fca000fffe006 */
[----:B------:R-:W-:-:S05]  /*24e0*/  @!P0 VIADD R23, R23, 0x4380 ;  /* 0x0000438017178836 */ /* 0x000fca0000000000 */
[----:B------:R-:W-:-:S05]  /*24f0*/  @!P0 IADD3 R23, P1, PT, R23, UR12, RZ ;  /* 0x0000000c17178c10 */ /* 0x000fca000ff3e0ff */
[----:B------:R-:W-:-:S05]  /*2500*/  @!P0 IMAD.X R22, RZ, RZ, UR13, P1 ;  /* 0x0000000dff168e24 */ /* 0x000fca00088e06ff */
[----:B------:R-:W-:-:S04]  /*2510*/  @!P0 LOP3.LUT R23, R23, R22, RZ, 0x3c, !PT ;  /* 0x0000001617178212 */ /* 0x000fc800078e3cff */
[C---:B------:R-:W-:Y:S02]  /*2520*/  @!P0 LOP3.LUT R22, R23.reuse, R22, RZ, 0x3c, !PT ;  /* 0x0000001617168212 */ /* 0x040fe400078e3cff */
[----:B------:R-:W-:Y:S02]  /*2530*/  @!P0 IADD3 R28, P1, PT, R28, UR12, RZ ;  /* 0x0000000c1c1c8c10 */ /* 0x000fe4000ff3e0ff */
[----:B------:R-:W-:Y:S01]  /*2540*/  @!P0 LOP3.LUT R23, R23, R22, RZ, 0x3c, !PT ;  /* 0x0000001617178212 */ /* 0x000fe200078e3cff */
[----:B-1----:R-:W-:-:S04]  /*2550*/  IMAD R21, R2, 0x240, R21 ;  /* 0x0000024002157824 */ /* 0x002fc800078e0215 */
[----:B------:R-:W2:Y:S01]  /*2560*/  @!P0 LDG.E.U8.CONSTANT R27, desc[UR10][R22.64+0x18] ;  /* 0x0000180a161b8981 */ /* 0x000ea2000c1e9100 */
[----:B----4-:R-:W-:Y:S02]  /*2570*/  IMAD R29, R29, 0x900, R21 ;  /* 0x000009001d1d7824 */ /* 0x010fe400078e0215 */
[----:B------:R-:W-:-:S04]  /*2580*/  IMAD.U32 R21, RZ, RZ, UR8 ;  /* 0x00000008ff157e24 */ /* 0x000fc8000f8e00ff */
[----:B------:R-:W-:Y:S01]  /*2590*/  IMAD R21, R21, 0x1200, R29 ;  /* 0x0000120015157824 */ /* 0x000fe200078e021d */
[----:B------:R1:W3:Y:S02]  /*25a0*/  @!P0 LDG.E.U8.CONSTANT R23, desc[UR10][R22.64+0x19] ;  /* 0x0000190a16178981 */ /* 0x0002e4000c1e9100 */
[----:B-1----:R-:W-:-:S04]  /*25b0*/  @!P0 IMAD.X R22, RZ, RZ, UR13, P1 ;  /* 0x0000000dff168e24 */ /* 0x002fc800088e06ff */
[----:B------:R-:W-:-:S05]  /*25c0*/  @!P0 IMAD.MOV.U32 R29, RZ, RZ, R22 ;  /* 0x000000ffff1d8224 */ /* 0x000fca00078e0016 */
[----:B------:R-:W4:Y:S04]  /*25d0*/  @!P0 LDG.E.U8.CONSTANT R22, desc[UR10][R28.64+0x24] ;  /* 0x0000240a1c168981 */ /* 0x000f28000c1e9100 */
[----:B------:R-:W4:Y:S04]  /*25e0*/  @!P0 LDG.E.U8.CONSTANT R28, desc[UR10][R28.64+0x25] ;  /* 0x0000250a1c1c8981 */ /* 0x000f28000c1e9100 */
[----:B------:R-:W4:Y:S01]  /*25f0*/  @P0 LDG.E.U8.CONSTANT R29, desc[UR10][R38.64+0x43a4] ;  /* 0x0043a40a261d0981 */ /* 0x000f22000c1e9100 */
[----:B------:R-:W-:Y:S02]  /*2600*/  UMOV UR5, 0x400 ;  /* 0x0000040000057882 */ /* 0x000fe40000000000 */
[----:B------:R-:W-:-:S04]  /*2610*/  UIADD3 UR5, UPT, UPT, UR5, 0x2400, URZ ;  /* 0x0000240005057890 */ /* 0x000fc8000fffe0ff */
[----:B-----5:R-:W-:Y:S01]  /*2620*/  ULEA UR5, UR6, UR5, 0x18 ;  /* 0x0000000506057291 */ /* 0x020fe2000f8ec0ff */
[----:B--2---:R-:W-:-:S04]  /*2630*/  @!P0 PRMT R27, R27, 0x8880, RZ ;  /* 0x000088801b1b8816 */ /* 0x004fc800000000ff */
[----:B------:R-:W-:Y:S02]  /*2640*/  @!P0 SHF.R.S32.HI R27, RZ, R24, R27 ;  /* 0x00000018ff1b8219 */ /* 0x000fe4000001141b */
[----:B---3--:R-:W-:-:S04]  /*2650*/  @!P0 SHF.L.U32 R23, R23, R7, RZ ;  /* 0x0000000717178219 */ /* 0x008fc800000006ff */
[----:B------:R-:W-:Y:S02]  /*2660*/  @!P0 LOP3.LUT R23, R23, 0x6, RZ, 0xc0, !PT ;  /* 0x0000000617178812 */ /* 0x000fe400078ec0ff */
[----:B----4-:R-:W-:-:S04]  /*2670*/  @!P0 PRMT R22, R22, 0x8880, RZ ;  /* 0x0000888016168816 */ /* 0x010fc800000000ff */
[----:B------:R-:W-:Y:S02]  /*2680*/  @!P0 SHF.R.S32.HI R22, RZ, R24, R22 ;  /* 0x00000018ff168219 */ /* 0x000fe40000011416 */
[----:B------:R-:W-:-:S04]  /*2690*/  @!P0 SHF.L.U32 R28, R28, R7, RZ ;  /* 0x000000071c1c8219 */ /* 0x000fc800000006ff */
[----:B------:R-:W-:-:S04]  /*26a0*/  @!P0 LOP3.LUT R28, R28, 0x6, RZ, 0xc0, !PT ;  /* 0x000000061c1c8812 */ /* 0x000fc800078ec0ff */
[--C-:B------:R-:W-:Y:S02]  /*26b0*/  @!P0 LOP3.LUT R28, R28, R22, R8.reuse, 0xf4, !PT ;  /* 0x000000161c1c8212 */ /* 0x100fe400078ef408 */
[----:B------:R-:W-:Y:S02]  /*26c0*/  LEA R22, R21, UR5, 0x1 ;  /* 0x0000000515167c11 */ /* 0x000fe4000f8e08ff */
[----:B------:R-:W-:Y:S02]  /*26d0*/  @!P0 LOP3.LUT R23, R23, R27, R8, 0xf4, !PT ;  /* 0x0000001b17178212 */ /* 0x000fe400078ef408 */
[----:B------:R-:W2:Y:S04]  /*26e0*/  LDG.E.U16.CONSTANT R27, desc[UR10][R34.64+0xa] ;  /* 0x00000a0a221b7981 */ /* 0x000ea8000c1e9500 */
[----:B------:R1:W-:Y:S04]  /*26f0*/  STS.U16 [R22], R26 ;  /* 0x0000001a16007388 */ /* 0x0003e80000000400 */
[----:B-1----:R-:W2:Y:S01]  /*2700*/  LDG.E.U16.CONSTANT R26, desc[UR10][R36.64+0xa] ;  /* 0x00000a0a241a7981 */ /* 0x002ea2000c1e9500 */
[----:B------:R-:W-:-:S02]  /*2710*/  @P0 PRMT R40, R40, 0x8880, RZ ;  /* 0x0000888028280816 */ /* 0x000fc400000000ff */
[----:B------:R-:W-:Y:S02]  /*2720*/  @P0 PRMT R29, R29, 0x8880, RZ ;  /* 0x000088801d1d0816 */ /* 0x000fe400000000ff */
[-C--:B------:R-:W-:Y:S02]  /*2730*/  @P0 SHF.R.S32.HI R40, RZ, R24.reuse, R40 ;  /* 0x00000018ff280219 */ /* 0x080fe40000011428 */
[----:B------:R-:W-:Y:S02]  /*2740*/  @P0 SHF.R.S32.HI R29, RZ, R24, R29 ;  /* 0x00000018ff1d0219 */ /* 0x000fe4000001141d */
[----:B------:R-:W-:Y:S02]  /*2750*/  @P0 LOP3.LUT R40, R40, 0x7, RZ, 0xc0, !PT ;  /* 0x0000000728280812 */ /* 0x000fe400078ec0ff */
[----:B------:R-:W-:-:S04]  /*2760*/  @P0 LOP3.LUT R29, R29, 0x7, RZ, 0xc0, !PT ;  /* 0x000000071d1d0812 */ /* 0x000fc800078ec0ff */
[----:B------:R-:W-:Y:S08]  /*2770*/  @P0 I2F.F16 R40, R40 ;  /* 0x0000002800280306 */ /* 0x000ff00000200c00 */
[----:B------:R-:W2:Y:S08]  /*2780*/  @!P0 I2F.F16 R40, R23 ;  /* 0x0000001700288306 */ /* 0x000eb00000200c00 */
[----:B------:R-:W-:Y:S08]  /*2790*/  @P0 I2F.F16 R29, R29 ;  /* 0x0000001d001d0306 */ /* 0x000ff00000200c00 */
[----:B------:R1:W3:Y:S02]  /*27a0*/  @!P0 I2F.F16 R29, R28 ;  /* 0x0000001c001d8306 */ /* 0x0002e40000200c00 */
[----:B-1----:R-:W-:Y:S01]  /*27b0*/  @!P0 IADD3 R28, PT, PT, R6, R25, R3 ;  /* 0x00000019061c8210 */ /* 0x002fe20007ffe003 */
[----:B--2---:R-:W-:-:S02]  /*27c0*/  HFMA2 R23, R40.H0_H0, R26.H0_H0, -R27.H0_H0 ;  /* 0x2000001a28177231 */ /* 0x004fc4000014081b */
[----:B---3--:R-:W-:Y:S02]  /*27d0*/  HFMA2 R26, R29.H0_H0, R26.H0_H0, -R27.H0_H0 ;  /* 0x2000001a1d1a7231 */ /* 0x008fe4000014081b */
[----:B------:R-:W-:-:S05]  /*27e0*/  IMAD.U32 R27, RZ, RZ, UR14 ;  /* 0x0000000eff1b7e24 */ /* 0x000fca000f8e00ff */
[----:B------:R-:W-:-:S04]  /*27f0*/  @!P0 IADD3 R27, PT, PT, R28, 0x5100, R27 ;  /* 0x000051001c1b8810 */ /* 0x000fc80007ffe01b */
[----:B------:R-:W-:-:S05]  /*2800*/  @!P0 IADD3 R28, P1, PT, R27, UR12, RZ ;  /* 0x0000000c1b1c8c10 */ /* 0x000fca000ff3e0ff */
[----:B------:R-:W-:-:S04]  /*2810*/  @!P0 IMAD.X R27, RZ, RZ, UR13, P1 ;  /* 0x0000000dff1b8e24 */ /* 0x000fc800088e06ff */
[----:B------:R-:W-:-:S05]  /*2820*/  @!P0 IMAD.MOV.U32 R29, RZ, RZ, R27 ;  /* 0x000000ffff1d8224 */ /* 0x000fca00078e001b */
[----:B------:R-:W2:Y:S04]  /*2830*/  @!P0 LDG.E.U8.CONSTANT R27, desc[UR10][R28.64+0x18] ;  /* 0x0000180a1c1b8981 */ /* 0x000ea8000c1e9100 */
[----:B------:R-:W3:Y:S04]  /*2840*/  @!P0 LDG.E.U8.CONSTANT R28, desc[UR10][R28.64+0x19] ;  /* 0x0000190a1c1c8981 */ /* 0x000ee8000c1e9100 */
[----:B------:R-:W4:Y:S01]  /*2850*/  @P0 LDG.E.U8.CONSTANT R29, desc[UR10][R38.64+0x5118] ;  /* 0x0051180a261d0981 */ /* 0x000f22000c1e9100 */
[----:B------:R-:W-:Y:S01]  /*2860*/  PRMT R40, R13, 0x7610, R40 ;  /* 0x000076100d287816 */ /* 0x000fe20000000028 */
[----:B------:R-:W-:-:S05]  /*2870*/  @!P0 IMAD R13, R2, 0x6c00, R25 ;  /* 0x00006c00020d8824 */ /* 0x000fca00078e0219 */
[----:B------:R-:W-:Y:S01]  /*2880*/  @!P0 IADD3 R13, PT, PT, R13, UR14, R6 ;  /* 0x0000000e0d0d8c10 */ /* 0x000fe2000fffe006 */
[----:B------:R1:W-:Y:S04]  /*2890*/  STS.U16 [R22+0x90], R9 ;  /* 0x0000900916007388 */ /* 0x0003e80000000400 */
[----:B------:R-:W-:Y:S01]  /*28a0*/  @!P0 VIADD R13, R13, 0x5100 ;  /* 0x000051000d0d8836 */ /* 0x000fe20000000000 */
[----:B------:R5:W-:Y:S04]  /*28b0*/  STS.U16 [R22+0x40], R33 ;  /* 0x0000402116007388 */ /* 0x000be80000000400 */
[----:B------:R-:W-:Y:S01]  /*28c0*/  @!P0 IADD3 R13, P1, PT, R13, UR12, RZ ;  /* 0x0000000c0d0d8c10 */ /* 0x000fe2000ff3e0ff */
[----:B-1----:R-:W-:Y:S01]  /*28d0*/  VIADD R9, R21, 0x90 ;  /* 0x0000009015097836 */ /* 0x002fe20000000000 */
[----:B------:R1:W-:Y:S04]  /*28e0*/  STS.U16 [R22+0xd0], R10 ;  /* 0x0000d00a16007388 */ /* 0x0003e80000000400 */
[----:B------:R-:W-:-:S02]  /*28f0*/  LEA R9, R9, UR5, 0x1 ;  /* 0x0000000509097c11 */ /* 0x000fc4000f8e08ff */
[----:B-----5:R-:W-:Y:S01]  /*2900*/  PRMT R33, R14, 0x7610, R33 ;  /* 0x000076100e217816 */ /* 0x020fe20000000021 */
[----:B------:R-:W-:Y:S01]  /*2910*/  @!P0 IMAD.X R14, RZ, RZ, UR13, P1 ;  /* 0x0000000dff0e8e24 */ /* 0x000fe200088e06ff */
[----:B------:R5:W-:Y:S01]  /*2920*/  STS.U16 [R22+0x120], R11 ;  /* 0x0001200b16007388 */ /* 0x000be20000000400 */
[----:B-1----:R-:W-:-:S03]  /*2930*/  @!P0 IMAD.MOV.U32 R10, RZ, RZ, R13 ;  /* 0x000000ffff0a8224 */ /* 0x002fc600078e000d */
[----:B------:R1:W-:Y:S04]  /*2940*/  STS.U16 [R9+0xd0], R33 ;  /* 0x0000d02109007388 */ /* 0x0003e80000000400 */
[----:B------:R1:W-:Y:S01]  /*2950*/  STS.U16 [R9+0x40], R12 ;  /* 0x0000400c09007388 */ /* 0x0003e20000000400 */
[----:B-----5:R-:W-:Y:S02]  /*2960*/  @!P0 IMAD.MOV.U32 R11, RZ, RZ, R14 ;  /* 0x000000ffff0b8224 */ /* 0x020fe400078e000e */
[----:B-1----:R-:W-:Y:S01]  /*2970*/  @!P0 IMAD R33, R2, 0x6c00, R25 ;  /* 0x00006c0002218824 */ /* 0x002fe200078e0219 */
[----:B------:R1:W-:Y:S04]  /*2980*/  STS.U16 [R9+0x90], R40 ;  /* 0x0000902809007388 */ /* 0x0003e80000000400 */
[----:B------:R-:W5:Y:S04]  /*2990*/  @P0 LDG.E.U8.CONSTANT R12, desc[UR10][R38.64+0x5124] ;  /* 0x0051240a260c0981 */ /* 0x000f68000c1e9100 */
[----:B------:R-:W5:Y:S04]  /*29a0*/  @!P0 LDG.E.U8.CONSTANT R13, desc[UR10][R10.64+0x25] ;  /* 0x0000250a0a0d8981 */ /* 0x000f68000c1e9100 */
[----:B-1----:R1:W5:Y:S01]  /*29b0*/  @!P0 LDG.E.U8.CONSTANT R9, desc[UR10][R10.64+0x24] ;  /* 0x0000240a0a098981 */ /* 0x002362000c1e9100 */
[----:B------:R-:W-:Y:S01]  /*29c0*/  VIADD R14, R21, 0x120 ;  /* 0x00000120150e7836 */ /* 0x000fe20000000000 */
[----:B-1----:R-:W-:-:S05]  /*29d0*/  @!P0 IADD3 R10, PT, PT, R33, UR14, R6 ;  /* 0x0000000e210a8c10 */ /* 0x002fca000fffe006 */
[----:B------:R-:W-:Y:S01]  /*29e0*/  @!P0 VIADD R10, R10, 0x5e80 ;  /* 0x00005e800a0a8836 */ /* 0x000fe20000000000 */
[----:B------:R-:W-:-:S04]  /*29f0*/  PRMT R11, R15, 0x7610, R11 ;  /* 0x000076100f0b7816 */ /* 0x000fc8000000000b */
[----:B------:R-:W-:Y:S01]  /*2a00*/  @!P0 IADD3 R10, P1, PT, R10, UR12, RZ ;  /* 0x0000000c0a0a8c10 */ /* 0x000fe2000ff3e0ff */
[----:B------:R1:W-:Y:S01]  /*2a10*/  STS.U16 [R22+0x240], R11 ;  /* 0x0002400b16007388 */ /* 0x0003e20000000400 */
[----:B------:R-:W-:-:S05]  /*2a20*/  LEA R14, R14, UR5, 0x1 ;  /* 0x000000050e0e7c11 */ /* 0x000fca000f8e08ff */
[----:B------:R1:W-:Y:S02]  /*2a30*/  STS.U16 [R14+0x40], R20 ;  /* 0x000040140e007388 */ /* 0x0003e40000000400 */
[----:B-1----:R-:W-:-:S05]  /*2a40*/  @!P0 IMAD.X R11, RZ, RZ, UR13, P1 ;  /* 0x0000000dff0b8e24 */ /* 0x002fca00088e06ff */
[----:B------:R-:W5:Y:S01]  /*2a50*/  @!P0 LDG.E.U8.CONSTANT R20, desc[UR10][R10.64+0x18] ;  /* 0x0000180a0a148981 */ /* 0x000f62000c1e9100 */
[----:B--2---:R-:W-:-:S04]  /*2a60*/  @!P0 PRMT R27, R27, 0x8880, RZ ;  /* 0x000088801b1b8816 */ /* 0x004fc800000000ff */
[----:B------:R-:W-:Y:S02]  /*2a70*/  @!P0 SHF.R.S32.HI R27, RZ, R24, R27 ;  /* 0x00000018ff1b8219 */ /* 0x000fe4000001141b */
[----:B---3--:R-:W-:-:S04]  /*2a80*/  @!P0 SHF.L.U32 R28, R28, R7, RZ ;  /* 0x000000071c1c8219 */ /* 0x008fc800000006ff */
[----:B------:R-:W-:-:S04]  /*2a90*/  @!P0 LOP3.LUT R28, R28, 0x6, RZ, 0xc0, !PT ;  /* 0x000000061c1c8812 */ /* 0x000fc800078ec0ff */
[----:B------:R-:W-:Y:S02]  /*2aa0*/  @!P0 LOP3.LUT R27, R28, R27, R8, 0xf4, !PT ;  /* 0x0000001b1c1b8212 */ /* 0x000fe400078ef408 */
[----:B------:R1:W2:Y:S02]  /*2ab0*/  @!P0 LDG.E.U8.CONSTANT R28, desc[UR10][R10.64+0x19] ;  /* 0x0000190a0a1c8981 */ /* 0x0002a4000c1e9100 */
[----:B-1----:R-:W-:-:S05]  /*2ac0*/  @!P0 IMAD R11, R2, 0x6c00, R25 ;  /* 0x00006c00020b8824 */ /* 0x002fca00078e0219 */
[----:B------:R-:W-:Y:S02]  /*2ad0*/  @!P0 IADD3 R11, PT, PT, R11, UR14, R6 ;  /* 0x0000000e0b0b8c10 */ /* 0x000fe4000fffe006 */
[----:B----4-:R-:W-:-:S03]  /*2ae0*/  @P0 PRMT R29, R29, 0x8880, RZ ;  /* 0x000088801d1d0816 */ /* 0x010fc600000000ff */
[----:B------:R-:W-:Y:S01]  /*2af0*/  @!P0 VIADD R11, R11, 0x5e80 ;  /* 0x00005e800b0b8836 */ /* 0x000fe20000000000 */
[----:B------:R-:W-:-:S04]  /*2b00*/  @P0 SHF.R.S32.HI R29, RZ, R24, R29 ;  /* 0x00000018ff1d0219 */ /* 0x000fc8000001141d */
[----:B------:R-:W-:Y:S02]  /*2b10*/  @!P0 IADD3 R10, P1, PT, R11, UR12, RZ ;  /* 0x0000000c0b0a8c10 */ /* 0x000fe4000ff3e0ff */
[----:B------:R-:W-:-:S03]  /*2b20*/  @P0 LOP3.LUT R29, R29, 0x7, RZ, 0xc0, !PT ;  /* 0x000000071d1d0812 */ /* 0x000fc600078ec0ff */
[----:B------:R-:W-:Y:S01]  /*2b30*/  @!P0 IMAD.X R11, RZ, RZ, UR13, P1 ;  /* 0x0000000dff0b8e24 */ /* 0x000fe200088e06ff */
[----:B------:R-:W-:Y:S04]  /*2b40*/  @P0 I2F.F16 R15, R29 ;  /* 0x0000001d000f0306 */ /* 0x000fe80000200c00 */
[----:B------:R-:W3:Y:S04]  /*2b50*/  @!P0 LDG.E.U8.CONSTANT R40, desc[UR10][R10.64+0x25] ;  /* 0x0000250a0a288981 */ /* 0x000ee8000c1e9100 */
[----:B------:R1:W-:Y:S02]  /*2b60*/  @!P0 I2F.F16 R15, R27 ;  /* 0x0000001b000f8306 */ /* 0x0003e40000200c00 */
[----:B-1----:R-:W4:Y:S01]  /*2b70*/  @!P0 LDG.E.U8.CONSTANT R27, desc[UR10][R10.64+0x24] ;  /* 0x0000240a0a1b8981 */ /* 0x002f22000c1e9100 */
[----:B-----5:R-:W-:-:S02]  /*2b80*/  @P0 PRMT R12, R12, 0x8880, RZ ;  /* 0x000088800c0c0816 */ /* 0x020fc400000000ff */
[----:B------:R-:W-:-:S03]  /*2b90*/  @!P0 PRMT R29, R9, 0x8880, RZ ;  /* 0x00008880091d8816 */ /* 0x000fc600000000ff */
[----:B------:R-:W-:Y:S01]  /*2ba0*/  @P0 IMAD.MOV.U32 R9, RZ, RZ, R12 ;  /* 0x000000ffff090224 */ /* 0x000fe200078e000c */
[----:B------:R-:W-:Y:S01]  /*2bb0*/  @!P0 SHF.L.U32 R12, R13, R7, RZ ;  /* 0x000000070d0c8219 */ /* 0x000fe200000006ff */
[----:B------:R-:W-:-:S03]  /*2bc0*/  @!P0 IMAD.MOV.U32 R13, RZ, RZ, R29 ;  /* 0x000000ffff0d8224 */ /* 0x000fc600078e001d */
[----:B------:R-:W-:Y:S02]  /*2bd0*/  @!P0 LOP3.LUT R12, R12, 0x6, RZ, 0xc0, !PT ;  /* 0x000000060c0c8812 */ /* 0x000fe400078ec0ff */
[----:B------:R-:W-:-:S04]  /*2be0*/  @!P0 SHF.R.S32.HI R13, RZ, R24, R13 ;  /* 0x00000018ff0d8219 */ /* 0x000fc8000001140d */
[----:B------:R-:W-:Y:S02]  /*2bf0*/  @!P0 LOP3.LUT R29, R12, R13, R8, 0xf4, !PT ;  /* 0x0000000d0c1d8212 */ /* 0x000fe400078ef408 */
[----:B------:R-:W5:Y:S01]  /*2c00*/  @P0 LDG.E.U8.CONSTANT R13, desc[UR10][R38.64+0x5e98] ;  /* 0x005e980a260d0981 */ /* 0x000f62000c1e9100 */
[----:B------:R-:W-:-:S03]  /*2c10*/  @P0 SHF.R.S32.HI R9, RZ, R24, R9 ;  /* 0x00000018ff090219 */ /* 0x000fc60000011409 */
[----:B------:R-:W5:Y:S01]  /*2c20*/  @P0 LDG.E.U8.CONSTANT R12, desc[UR10][R38.64+0x5ea4] ;  /* 0x005ea40a260c0981 */ /* 0x000f62000c1e9100 */
[----:B------:R-:W-:-:S04]  /*2c30*/  @P0 LOP3.LUT R33, R9, 0x7, RZ, 0xc0, !PT ;  /* 0x0000000709210812 */ /* 0x000fc800078ec0ff */
[----:B------:R-:W-:Y:S08]  /*2c40*/  @P0 I2F.F16 R9, R33 ;  /* 0x0000002100090306 */ /* 0x000ff00000200c00 */
[----:B------:R1:W5:Y:S01]  /*2c50*/  @!P0 I2F.F16 R9, R29 ;  /* 0x0000001d00098306 */ /* 0x0003620000200c00 */
[----:B------:R-:W-:-:S05]  /*2c60*/  @!P0 PRMT R20, R20, 0x8880, RZ ;  /* 0x0000888014148816 */ /* 0x000fca00000000ff */
[----:B-1----:R-:W-:Y:S02]  /*2c70*/  @!P0 IMAD.MOV.U32 R29, RZ, RZ, R20 ;  /* 0x000000ffff1d8224 */ /* 0x002fe400078e0014 */
[----:B------:R-:W5:Y:S03]  /*2c80*/  LDG.E.U16.CONSTANT R20, desc[UR10][R34.64+0xc] ;  /* 0x00000c0a22147981 */ /* 0x000f66000c1e9500 */
[----:B------:R-:W-:Y:S02]  /*2c90*/  @!P0 SHF.R.S32.HI R29, RZ, R24, R29 ;  /* 0x00000018ff1d8219 */ /* 0x000fe4000001141d */
[----:B--2---:R-:W-:-:S04]  /*2ca0*/  @!P0 SHF.L.U32 R28, R28, R7, RZ ;  /* 0x000000071c1c8219 */ /* 0x004fc800000006ff */
[----:B------:R-:W-:-:S04]  /*2cb0*/  @!P0 LOP3.LUT R28, R28, 0x6, RZ, 0xc0, !PT ;  /* 0x000000061c1c8812 */ /* 0x000fc800078ec0ff */
[----:B------:R-:W-:Y:S02]  /*2cc0*/  @!P0 LOP3.LUT R29, R28, R29, R8, 0xf4, !PT ;  /* 0x0000001d1c1d8212 */ /* 0x000fe400078ef408 */
[----:B---3--:R-:W-:-:S04]  /*2cd0*/  @!P0 SHF.L.U32 R40, R40, R7, RZ ;  /* 0x0000000728288219 */ /* 0x008fc800000006ff */
[----:B------:R-:W-:Y:S02]  /*2ce0*/  @!P0 LOP3.LUT R28, R40, 0x6, RZ, 0xc0, !PT ;  /* 0x00000006281c8812 */ /* 0x000fe400078ec0ff */
[----:B----4-:R-:W-:Y:S02]  /*2cf0*/  @!P0 PRMT R11, R27, 0x8880, RZ ;  /* 0x000088801b0b8816 */ /* 0x010fe400000000ff */
[----:B------:R-:W2:Y:S02]  /*2d00*/  LDG.E.U16.CONSTANT R27, desc[UR10][R36.64+0xc] ;  /* 0x00000c0a241b7981 */ /* 0x000ea4000c1e9500 */
[----:B------:R-:W-:-:S04]  /*2d10*/  @!P0 SHF.R.S32.HI R11, RZ, R24, R11 ;  /* 0x00000018ff0b8219 */ /* 0x000fc8000001140b */
[----:B------:R-:W-:Y:S02]  /*2d20*/  @!P0 LOP3.LUT R28, R28, R11, R8, 0xf4, !PT ;  /* 0x0000000b1c1c8212 */ /* 0x000fe400078ef408 */
[----:B------:R-:W3:Y:S04]  /*2d30*/  LDG.E.U16.CONSTANT R11, desc[UR10][R36.64+0xe] ;  /* 0x00000e0a240b7981 */ /* 0x000ee8000c1e9500 */
[----:B------:R-:W3:Y:S01]  /*2d40*/  LDG.E.U16.CONSTANT R8, desc[UR10][R34.64+0xe] ;  /* 0x00000e0a22087981 */ /* 0x000ee2000c1e9500 */
[----:B-----5:R-:W-:-:S04]  /*2d50*/  @P0 PRMT R13, R13, 0x8880, RZ ;  /* 0x000088800d0d0816 */ /* 0x020fc800000000ff */
[----:B------:R-:W-:-:S04]  /*2d60*/  @P0 SHF.R.S32.HI R13, RZ, R24, R13 ;  /* 0x00000018ff0d0219 */ /* 0x000fc8000001140d */
[----:B------:R-:W-:-:S04]  /*2d70*/  @P0 LOP3.LUT R33, R13, 0x7, RZ, 0xc0, !PT ;  /* 0x000000070d210812 */ /* 0x000fc800078ec0ff */
[----:B------:R1:W-:Y:S02]  /*2d80*/  @P0 I2F.F16 R13, R33 ;  /* 0x00000021000d0306 */ /* 0x0003e40000200c00 */
[----:B-1----:R-:W-:-:S04]  /*2d90*/  @P0 PRMT R33, R12, 0x8880, RZ ;  /* 0x000088800c210816 */ /* 0x002fc800000000ff */
[----:B------:R-:W-:-:S04]  /*2da0*/  @P0 SHF.R.S32.HI R33, RZ, R24, R33 ;  /* 0x00000018ff210219 */ /* 0x000fc80000011421 */
[----:B------:R-:W-:Y:S01]  /*2db0*/  @P0 LOP3.LUT R33, R33, 0x7, RZ, 0xc0, !PT ;  /* 0x0000000721210812 */ /* 0x000fe200078ec0ff */
[----:B------:R-:W3:Y:S08]  /*2dc0*/  @!P0 I2F.F16 R13, R29 ;  /* 0x0000001d000d8306 */ /* 0x000ef00000200c00 */
[----:B------:R-:W-:Y:S08]  /*2dd0*/  @P0 I2F.F16 R10, R33 ;  /* 0x00000021000a0306 */ /* 0x000ff00000200c00 */
[----:B------:R-:W1:Y:S01]  /*2de0*/  @!P0 I2F.F16 R10, R28 ;  /* 0x0000001c000a8306 */ /* 0x000e620000200c00 */
[----:B------:R-:W-:Y:S01]  /*2df0*/  VIADD R21, R21, 0x1b0 ;  /* 0x000001b015157836 */ /* 0x000fe20000000000 */
[----:B------:R-:W-:Y:S04]  /*2e00*/  STS.U16 [R14+0x90], R23 ;  /* 0x000090170e007388 */ /* 0x000fe80000000400 */
[----:B------:R4:W-:Y:S01]  /*2e10*/  STS.U16 [R14+0xd0], R26 ;  /* 0x0000d01a0e007388 */ /* 0x0009e20000000400 */
[----:B------:R-:W-:-:S04]  /*2e20*/  ULOP3.LUT UR6, UR4, 0x1, URZ, 0xc0, !UPT ;  /* 0x0000000104067892 */ /* 0x000fc8000f8ec0ff */
[----:B------:R-:W-:-:S06]  /*2e30*/  UISETP.NE.U32.AND UP0, UPT, UR6, 0x1, UPT ;  /* 0x000000010600788c */ /* 0x000fcc000bf05070 */
[----:B------:R-:W-:Y:S01]  /*2e40*/  PLOP3.LUT P1, PT, PT, PT, UP0, 0x80, 0x8 ;  /* 0x000000000008781c */ /* 0x000fe20003f2f008 */
[-CC-:B--2---:R-:W-:Y:S02]  /*2e50*/  HFMA2 R9, R9.H0_H0, R27.reuse.H0_H0, -R20.reuse.H0_H0 ;  /* 0x2000001b09097231 */ /* 0x184fe40000140814 */
[----:B------:R-:W-:-:S05]  /*2e60*/  HFMA2 R15, R15.H0_H0, R27.H0_H0, -R20.H0_H0 ;  /* 0x2000001b0f0f7231 */ /* 0x000fca0000140814 */
[----:B------:R2:W-:Y:S01]  /*2e70*/  STS.U16 [R22+0x360], R15 ;  /* 0x0003600f16007388 */ /* 0x0005e20000000400 */
[-CC-:B---3--:R-:W-:Y:S02]  /*2e80*/  HFMA2 R13, R13.H0_H0, R11.reuse.H0_H0, -R8.reuse.H0_H0 ;  /* 0x2000000b0d0d7231 */ /* 0x188fe40000140808 */
[----:B-1----:R-:W-:Y:S01]  /*2e90*/  HFMA2 R10, R10.H0_H0, R11.H0_H0, -R8.H0_H0 ;  /* 0x2000000b0a0a7231 */ /* 0x002fe20000140808 */
[----:B------:R-:W-:Y:S02]  /*2ea0*/  LEA R8, R21, UR5, 0x1 ;  /* 0x0000000515087c11 */ /* 0x000fe4000f8e08ff */
[----:B------:R-:W-:-:S03]  /*2eb0*/  PRMT R11, R9, 0x7610, R11 ;  /* 0x00007610090b7816 */ /* 0x000fc6000000000b */
[----:B------:R-:W-:Y:S04]  /*2ec0*/  STS.U16 [R8+0x90], R13 ;  /* 0x0000900d08007388 */ /* 0x000fe80000000400 */
[----:B------:R-:W-:Y:S04]  /*2ed0*/  STS.U16 [R8+0x40], R11 ;  /* 0x0000400b08007388 */ /* 0x000fe80000000400 */
[----:B------:R-:W-:Y:S04]  /*2ee0*/  STS.U16 [R8+0xd0], R10 ;  /* 0x0000d00a08007388 */ /* 0x000fe80000000400 */
[----:B------:R-:W0:Y:S01]  /*2ef0*/  LDGDEPBAR ;  /* 0x00000000000079af */ /* 0x000e220000000000 */
[----:B------:R-:W-:-:S02]  /*2f00*/  IMAD R9, R2, 0x480, RZ ;  /* 0x0000048002097824 */ /* 0x000fc400078e02ff */
[----:B------:R-:W-:Y:S02]  /*2f10*/  VIADD R21, R32, 0x900 ;  /* 0x0000090020157836 */ /* 0x000fe40000000000 */
[----:B------:R-:W-:Y:S02]  /*2f20*/  VIADD R20, R9, 0x1200 ;  /* 0x0000120009147836 */ /* 0x000fe40000000000 */
[----:B------:R-:W-:Y:S02]  /*2f30*/  @P1 IMAD.MOV R21, RZ, RZ, R32 ;  /* 0x000000ffff151224 */ /* 0x000fe400078e0220 */
[----:B------:R-:W-:Y:S01]  /*2f40*/  @P1 IMAD.MOV R20, RZ, RZ, R9 ;  /* 0x000000ffff141224 */ /* 0x000fe200078e0209 */
[----:B------:R-:W-:-:S04]  /*2f50*/  DEPBAR.LE SB0, 0x1 ;  /* 0x000080400000791a */ /* 0x000fc80000000000 */
[----:B------:R-:W-:Y:S02]  /*2f60*/  LEA R21, R21, UR9, 0x1 ;  /* 0x0000000915157c11 */ /* 0x000fe4000f8e08ff */
[----:B------:R-:W-:-:S03]  /*2f70*/  LEA R20, R20, UR5, 0x1 ;  /* 0x0000000514147c11 */ /* 0x000fc6000f8e08ff */
[----:B----4-:R-:W-:Y:S01]  /*2f80*/  IMAD.IADD R26, R21, 0x1, R5 ;  /* 0x00000001151a7824 */ /* 0x010fe200078e0205 */
[----:B------:R-:W-:Y:S01]  /*2f90*/  BAR.SYNC.DEFER_BLOCKING 0x0 ;  /* 0x0000000000007b1d */ /* 0x000fe20000010000 */
[----:B--2---:R-:W-:-:S05]  /*2fa0*/  IMAD.IADD R22, R20, 0x1, R4 ;  /* 0x0000000114167824 */ /* 0x004fca00078e0204 */
        /* <DEDUP_REMOVED lines=15> */
[----:B------:R-:W-:-:S06]  /*30a0*/  IADD3 R22, PT, PT, R4, 0x60, R20 ;  /* 0x0000006004167810 */ /* 0x000fcc0007ffe014 */
[----:B------:R-:W-:Y:S01]  /*30b0*/  LDSM.16.M88.4 R20, [R22] ;  /* 0x000000001614783b */ /* 0x000fe20000000200 */
[C---:B-1----:R-:W-:Y:S03]  /*30c0*/  HMMA.16816.F16 R12, R8.reuse, R12, R16 ;  /* 0x0000000c080c723c */ /* 0x042fe60000000810 */
[----:B------:R-:W1:Y:S05]  /*30d0*/  LDSM.16.M88.4 R16, [R18] ;  /* 0x000000001210783b */ /* 0x000e6a0000000200 */
[----:B------:R-:W-:Y:S01]  /*30e0*/  HMMA.16816.F16 R14, R8, R14, R26 ;  /* 0x0000000e080e723c */ /* 0x000fe2000000081a */
[----:B------:R-:W-:-:S04]  /*30f0*/  UIADD3 UR4, UPT, UPT, UR4, 0x1, URZ ;  /* 0x0000000104047890 */ /* 0x000fc8000fffe0ff */
[----:B------:R-:W-:Y:S01]  /*3100*/  UISETP.NE.AND UP0, UPT, UR4, 0x8f, UPT ;  /* 0x0000008f0400788c */ /* 0x000fe2000bf05270 */
[----:B------:R-:W-:-:S04]  /*3110*/  IADD3 R38, P1, P2, R6, R25, R3 ;  /* 0x0000001906267210 */ /* 0x000fc80007a3e003 */
[----:B------:R-:W-:Y:S02]  /*3120*/  IADD3.X R8, PT, PT, RZ, RZ, RZ, P1, P2 ;  /* 0x000000ffff087210 */ /* 0x000fe40000fe44ff */
        /* <DEDUP_REMOVED lines=9> */
[----:B------:R-:W2:Y:S01]  /*31c0*/  S2R R33, SR_TID.Y ;  /* 0x0000000000217919 */ /* 0x000ea20000002200 */
[----:B------:R-:W-:Y:S02]  /*31d0*/  IMAD.MOV.U32 R10, RZ, RZ, 0x900 ;  /* 0x00000900ff0a7424 */ /* 0x000fe400078e00ff */
[----:B------:R-:W-:-:S04]  /*31e0*/  IMAD.MOV.U32 R9, RZ, RZ, 0x900 ;  /* 0x00000900ff097424 */ /* 0x000fc800078e00ff */
[----:B------:R-:W-:-:S04]  /*31f0*/  IMAD R32, R2, R9, UR5 ;  /* 0x0000000502207e24 */ /* 0x000fc8000f8e0209 */
[C---:B------:R-:W-:Y:S02]  /*3200*/  VIADD R12, R32.reuse, 0x2420 ;  /* 0x00002420200c7836 */ /* 0x040fe40000000000 */
[----:B------:R-:W-:Y:S01]  /*3210*/  VIADD R22, R32, 0x2440 ;  /* 0x0000244020167836 */ /* 0x000fe20000000000 */
[--C-:B-1----:R-:W-:Y:S02]  /*3220*/  SHF.R.U32.HI R4, RZ, 0x3, R3.reuse ;  /* 0x00000003ff047819 */ /* 0x102fe40000011603 */
[----:B------:R-:W-:Y:S02]  /*3230*/  LOP3.LUT R5, R3, 0x7, RZ, 0xc0, !PT ;  /* 0x0000000703057812 */ /* 0x000fe400078ec0ff */
[----:B------:R-:W-:Y:S01]  /*3240*/  SHF.R.U32.HI R6, RZ, 0x4, R3 ;  /* 0x00000004ff067819 */ /* 0x000fe20000011603 */
[C---:B------:R-:W-:Y:S02]  /*3250*/  IMAD.SHL.U32 R31, R4.reuse, 0x8, RZ ;  /* 0x00000008041f7824 */ /* 0x040fe400078e00ff */
[----:B------:R-:W-:-:S02]  /*3260*/  IMAD.SHL.U32 R8, R4, 0x8, RZ ;  /* 0x0000000804087824 */ /* 0x000fc400078e00ff */
[C-C-:B------:R-:W-:Y:S01]  /*3270*/  IMAD R4, R6.reuse, 0x8, R5.reuse ;  /* 0x0000000806047824 */ /* 0x140fe200078e0205 */
[----:B------:R-:W-:Y:S01]  /*3280*/  LOP3.LUT R31, R31, 0x8, RZ, 0xe2, !PT ;  /* 0x000000081f1f7812 */ /* 0x000fe200078ee2ff */
[----:B------:R-:W-:Y:S01]  /*3290*/  IMAD.SHL.U32 R30, R6, 0x8, RZ ;  /* 0x00000008061e7824 */ /* 0x000fe200078e00ff */
[----:B------:R-:W-:Y:S01]  /*32a0*/  LOP3.LUT R7, R8, 0x8, R5, 0xe2, !PT ;  /* 0x0000000808077812 */ /* 0x000fe200078ee205 */
[----:B--2---:R-:W-:Y:S02]  /*32b0*/  IMAD R33, R33, R10, UR9 ;  /* 0x0000000921217e24 */ /* 0x004fe4000f8e020a */
[----:B------:R-:W-:Y:S02]  /*32c0*/  IMAD R31, R4, 0x48, R31 ;  /* 0x00000048041f7824 */ /* 0x000fe400078e021f */
[----:B------:R-:W-:Y:S02]  /*32d0*/  IMAD R30, R7, 0x48, R30 ;  /* 0x00000048071e7824 */ /* 0x000fe400078e021e */
[----:B------:R-:W-:-:S02]  /*32e0*/  VIADD R5, R33, 0x1200 ;  /* 0x0000120021057836 */ /* 0x000fc40000000000 */
[----:B------:R-:W-:Y:S02]  /*32f0*/  VIADD R4, R32, 0x2400 ;  /* 0x0000240020047836 */ /* 0x000fe40000000000 */
[C---:B------:R-:W-:Y:S02]  /*3300*/  IMAD.U32 R5, R30.reuse, 0x2, R5 ;  /* 0x000000021e057824 */ /* 0x040fe400078e0005 */
[----:B------:R-:W-:Y:S01]  /*3310*/  IMAD.U32 R8, R31, 0x2, R4 ;  /* 0x000000021f087824 */ /* 0x000fe200078e0004 */
[----:B------:R-:W-:Y:S01]  /*3320*/  BAR.SYNC.DEFER_BLOCKING 0x0 ;  /* 0x0000000000007b1d */ /* 0x000fe20000010000 */
[----:B------:R-:W-:Y:S02]  /*3330*/  VIADD R13, R33, 0x1220 ;  /* 0x00001220210d7836 */ /* 0x000fe40000000000 */
[----:B------:R-:W-:Y:S02]  /*3340*/  IMAD.U32 R16, R31, 0x2, R12 ;  /* 0x000000021f107824 */ /* 0x000fe400078e000c */
[----:B------:R-:W-:-:S02]  /*3350*/  IMAD.U32 R13, R30, 0x2, R13 ;  /* 0x000000021e0d7824 */ /* 0x000fc400078e000d */
[----:B------:R-:W-:Y:S02]  /*3360*/  VIADD R23, R33, 0x1240 ;  /* 0x0000124021177836 */ /* 0x000fe40000000000 */
[----:B------:R-:W-:Y:S02]  /*3370*/  IMAD.U32 R24, R31, 0x2, R22 ;  /* 0x000000021f187824 */ /* 0x000fe400078e0016 */
[----:B------:R-:W-:Y:S02]  /*3380*/  IMAD.U32 R23, R30, 0x2, R23 ;  /* 0x000000021e177824 */ /* 0x000fe400078e0017 */
        /* <DEDUP_REMOVED lines=10> */
[----:B------:R-:W-:-:S02]  /*3430*/  IMAD.U32 R4, R31, 0x2, R32 ;  /* 0x000000021f047824 */ /* 0x000fc400078e0020 */
[----:B------:R-:W-:-:S04]  /*3440*/  IMAD.U32 R10, R30, 0x2, R33 ;  /* 0x000000021e0a7824 */ /* 0x000fc800078e0021 */
[----:B------:R-:W-:Y:S05]  /*3450*/  LDSM.16.M88.4 R4, [R4] ;  /* 0x000000000404783b */ /* 0x000fea0000000200 */
[C---:B--2---:R-:W-:Y:S01]  /*3460*/  HMMA.16816.F16 R16, R12.reuse, R16, R8 ;  /* 0x000000100c10723c */ /* 0x044fe20000000808 */
[----:B------:R-:W2:Y:S07]  /*3470*/  LDSM.16.M88.4 R8, [R10] ;  /* 0x000000000a08783b */ /* 0x000eae0000000200 */
[----:B------:R-:W-:Y:S01]  /*3480*/  HMMA.16816.F16 R18, R12, R18, R28 ;  /* 0x000000120c12723c */ /* 0x000fe2000000081c */
[----:B------:R-:W3:Y:S01]  /*3490*/  S2R R15, SR_CTAID.X ;  /* 0x00000000000f7919 */ /* 0x000ee20000002500 */
[----:B------:R-:W4:Y:S10]  /*34a0*/  LDC.64 R12, c[0x0][0x3a0] ;  /* 0x0000e800ff0c7b82 */ /* 0x000f340000000a00 */
[C---:B-1----:R-:W-:Y:S08]  /*34b0*/  HMMA.16816.F16 R16, R20.reuse, R24, R16 ;  /* 0x000000181410723c */ /* 0x042ff00000000810 */
[----:B------:R-:W-:-:S12]  /*34c0*/  HMMA.16816.F16 R18, R20, R26, R18 ;  /* 0x0000001a1412723c */ /* 0x000fd80000000812 */
[C---:B--2---:R-:W-:Y:S01]  /*34d0*/  HMMA.16816.F16 R16, R8.reuse, R4, R16 ;  /* 0x000000040810723c */ /* 0x044fe20000000810 */
[----:B---3--:R-:W-:Y:S01]  /*34e0*/  IMAD R5, R15, 0x4, R2 ;  /* 0x000000040f057824 */ /* 0x008fe200078e0202 */
[----:B------:R-:W-:Y:S02]  /*34f0*/  LOP3.LUT R2, R3, 0x3, RZ, 0xc0, !PT ;  /* 0x0000000303027812 */ /* 0x000fe400078ec0ff */
[----:B------:R-:W-:Y:S01]  /*3500*/  SHF.R.U32.HI R15, RZ, 0x2, R3 ;  /* 0x00000002ff0f7819 */ /* 0x000fe20000011603 */
[----:B------:R-:W-:Y:S02]  /*3510*/  IMAD.U32 R5, R5, 0x10, R0 ;  /* 0x0000001005057824 */ /* 0x000fe400078e0000 */
[----:B------:R-:W-:Y:S01]  /*3520*/  IMAD.MOV.U32 R3, RZ, RZ, RZ ;  /* 0x000000ffff037224 */ /* 0x000fe200078e00ff */
[----:B------:R-:W-:Y:S01]  /*3530*/  HMMA.16816.F16 R6, R8, R6, R18 ;  /* 0x000000060806723c */ /* 0x000fe20000000812 */
[----:B----4-:R-:W-:-:S04]  /*3540*/  IMAD.WIDE.U32 R12, R5, 0x2, R12 ;  /* 0x00000002050c7825 */ /* 0x010fc800078e000c */
        /* <DEDUP_REMOVED lines=8> */
.L_x_28:
        /* <DEDUP_REMOVED lines=11> */
.L_x_42:


//--------------------- .text._Z54tir_halfxint3_tensorop_16x64x64x3_t0_y1z4_K9216_align8P6__halfPaS0_S0_S0_ --------------------------
	.section	.text._Z54tir_halfxint3_tensorop_16x64x64x3_t0_y1z4_K9216_align8P6__halfPaS0_S0_S0_,"ax",@progbits
	.align	128
        .global         _Z54tir_halfxint3_tensorop_16x64x64x3_t0_y1z4_K9216_align8P6__halfPaS0_S0_S0_
        .type           _Z54tir_halfxint3_tensorop_16x64x64x3_t0_y1z4_K9216_align8P6__halfPaS0_S0_S0_,@function
        .size           _Z54tir_halfxint3_tensorop_16x64x64x3_t0_y1z4_K9216_align8P6__halfPaS0_S0_S0_,(.L_x_43 - _Z54tir_halfxint3_tensorop_16x64x64x3_t0_y1z4_K9216_align8P6__halfPaS0_S0_S0_)
        .other          _Z54tir_halfxint3_tensorop_16x64x64x3_t0_y1z4_K9216_align8P6__halfPaS0_S0_S0_,@"STO_CUDA_ENTRY STV_DEFAULT"
_Z54tir_halfxint3_tensorop_16x64x64x3_t0_y1z4_K9216_align8P6__halfPaS0_S0_S0_:
.text._Z54tir_halfxint3_tensorop_16x64x64x3_t0_y1z4_K9216_align8P6__halfPaS0_S0_S0_:
        /* <DEDUP_REMOVED lines=46> */
.L_x_29:
        /* <DEDUP_REMOVED lines=96> */
.L_x_30:
        /* <DEDUP_REMOVED lines=101> */
.L_x_32:
        /* <DEDUP_REMOVED lines=30> */
.L_x_31:
[----:B------:R-:W-:Y:S01]  /*1110*/  SHF.R.U32.HI R15, RZ, 0x1, R11 ;  /* 0x00000001ff0f7819 */ /* 0x000fe2000001160b */
[----:B--2-4-:R-:W-:Y:S02]  /*1120*/  @!P0 VIADD R16, R11, 0x2 ;  /* 0x000000020b108836 */ /* 0x014fe40000000000 */
        /* <DEDUP_REMOVED lines=239> */
.L_x_33:
        /* <DEDUP_REMOVED lines=14> */
.L_x_43:


//--------------------- .nv.shared._Z57tir_halfxint3_tensorop_128x256x32x1_t0_y2z2_K36864_align8P6__halfPaS0_S0_S0_ --------------------------
	.section	.nv.shared._Z57tir_halfxint3_tensorop_128x256x32x1_t0_y2z2_K36864_align8P6__halfPaS0_S0_S0_,"aw",@nobits
	.sectionflags	@""
	.align	2
.nv.shared._Z57tir_halfxint3_tensorop_128x256x32x1_t0_y2z2_K36864_align8P6__halfPaS0_S0_S0_:
	.zero		31744


//--------------------- .nv.shared.reserved.0     --------------------------
	.section	.nv.shared.reserved.0,"aw",@nobits
	.weak		__nv_reservedSMEM_offset_0_alias
	.size		__nv_reservedSMEM_offset_0_alias, 0, 64
	.other		__nv_reservedSMEM_offset_0_alias,@"STO_CUDA_RESERVED_SHARED STV_DEFAULT"
__nv_reservedSMEM_offset_0_alias:
	.zero		0
	.zero		64


//--------------------- .nv.shared._Z56tir_halfxint3_tensorop_64x128x32x3_t0_y1z2_K36864_align8P6__halfPaS0_S0_S0_ --------------------------
	.section	.nv.shared._Z56tir_halfxint3_tensorop_64x128x32x3_t0_y1z2_K36864_align8P6__halfPaS0_S0_S0_,"aw",@nobits
	.sectionflags	@""
	.align	2
.nv.shared._Z56tir_halfxint3_tensorop_64x128x32x3_t0_y1z2_K36864_align8P6__halfPaS0_S0_S0_:
	.zero		47104


//--------------------- .nv.shared._Z55tir_halfxint3_tensorop_64x64x64x2_t0_y2z4_K36864_align8P6__halfPaS0_S0_S0_ --------------------------
	.section	.nv.shared._Z55tir_halfxint3_tensorop_64x64x64x2_t0_y2z4_K36864_align8P6__halfPaS0_S0_S0_,"aw",@nobits
	.sectionflags	@""
	.align	2
.nv.shared._Z55tir_halfxint3_tensorop_64x64x64x2_t0_y2z4_K36864_align8P6__halfPaS0_S0_S0_:
	.zero		37888


//--------------------- .nv.shared._Z55tir_halfxint3_tensorop_32x64x64x2_t0_y2z4_K36864_align8P6__halfPaS0_S0_S0_ --------------------------
	.section	.nv.shared._Z55tir_halfxint3_tensorop_32x64x64x2_t0_y2z4_K36864_align8P6__halfPaS0_S0_S0_,"aw",@nobits
	.sectionflags	@""
	.align	2
.nv.shared._Z55tir_halfxint3_tensorop_32x64x64x2_t0_y2z4_K36864_align8P6__halfPaS0_S0_S0_:
	.zero		28672


//--------------------- .nv.shared._Z55tir_halfxint3_tensorop_16x64x64x3_t0_y1z4_K36864_align8P6__halfPaS0_S0_S0_ --------------------------
	.section	.nv.shared._Z55tir_halfxint3_tensorop_16x64x64x3_t0_y1z4_K36864_align8P6__halfPaS0_S0_S0_,"aw",@nobits
	.sectionflags	@""
	.align	2
.nv.shared._Z55tir_halfxint3_tensorop_16x64x64x3_t0_y1z4_K36864_align8P6__halfPaS0_S0_S0_:
	.zero		35584


//--------------------- .nv.shared._Z56tir_halfxint3_tensorop_128x256x32x1_t0_y2z2_K9216_align8P6__halfPaS0_S0_S0_ --------------------------
	.section	.nv.shared._Z56tir_halfxint3_tensorop_128x256x32x1_t0_y2z2_K9216_align8P6__halfPaS0_S0_S0_,"aw",@nobits
	.sectionflags	@""
	.align	2
.nv.shared._Z56tir_halfxint3_tensorop_128x256x32x1_t0_y2z2_K9216_align8P6__halfPaS0_S0_S0_:
	.zero		31744


//--------------------- .nv.shared._Z55tir_halfxint3_tensorop_64x128x32x3_t0_y1z2_K9216_align8P6__halfPaS0_S0_S0_ --------------------------
	.section	.nv.shared._Z55tir_halfxint3_tensorop_64x128x32x3_t0_y1z2_K9216_align8P6__halfPaS0_S0_S0_,"aw",@nobits
	.sectionflags	@""
	.align	2
.nv.shared._Z55tir_halfxint3_tensorop_64x128x32x3_t0_y1z2_K9216_align8P6__halfPaS0_S0_S0_:
	.zero		47104


//--------------------- .nv.shared._Z54tir_halfxint3_tensorop_64x64x64x2_t0_y2z4_K9216_align8P6__halfPaS0_S0_S0_ --------------------------
	.section	.nv.shared._Z54tir_halfxint3_tensorop_64x64x64x2_t0_y2z4_K9216_align8P6__halfPaS0_S0_S0_,"aw",@nobits
	.sectionflags	@""
	.align	2
.nv.shared._Z54tir_halfxint3_tensorop_64x64x64x2_t0_y2z4_K9216_align8P6__halfPaS0_S0_S0_:
	.zero		37888


//--------------------- .nv.shared._Z54tir_halfxint3_tensorop_32x64x64x2_t0_y2z4_K9216_align8P6__halfPaS0_S0_S0_ --------------------------
	.section	.nv.shared._Z54tir_halfxint3_tensorop_32x64x64x2_t0_y2z4_K9216_align8P6__halfPaS0_S0_S0_,"aw",@nobits
	.sectionflags	@""
	.align	2
.nv.shared._Z54tir_halfxint3_tensorop_32x64x64x2_t0_y2z4_K9216_align8P6__halfPaS0_S0_S0_:
	.zero		28672


//--------------------- .nv.shared._Z54tir_halfxint3_tensorop_16x64x64x3_t0_y1z4_K9216_align8P6__halfPaS0_S0_S0_ --------------------------
	.section	.nv.shared._Z54tir_halfxint3_tensorop_16x64x64x3_t0_y1z4_K9216_align8P6__halfPaS0_S0_S0_,"aw",@nobits
	.sectionflags	@""
	.align	2
.nv.shared._Z54tir_halfxint3_tensorop_16x64x64x3_t0_y1z4_K9216_align8P6__halfPaS0_S0_S0_:
	.zero		35584


//--------------------- .nv.constant0._Z57tir_halfxint3_tensorop_128x256x32x1_t0_y2z2_K36864_align8P6__halfPaS0_S0_S0_ --------------------------
	.section	.nv.constant0._Z57tir_halfxint3_tensorop_128x256x32x1_t0_y2z2_K36864_align8P6__halfPaS0_S0_S0_,"a",@progbits
	.sectionflags	@""
	.align	4
.nv.constant0._Z57tir_halfxint3_tensorop_128x256x32x1_t0_y2z2_K36864_align8P6__halfPaS0_S0_S0_:
	.zero		936


//--------------------- .nv.constant0._Z56tir_halfxint3_tensorop_64x128x32x3_t0_y1z2_K36864_align8P6__halfPaS0_S0_S0_ --------------------------
	.section	.nv.constant0._Z56tir_halfxint3_tensorop_64x128x32x3_t0_y1z2_K36864_align8P6__halfPaS0_S0_S0_,"a",@progbits
	.sectionflags	@""
	.align	4
.nv.constant0._Z56tir_halfxint3_tensorop_64x128x32x3_t0_y1z2_K36864_align8P6__halfPaS0_S0_S0_:
	.zero		936


//--------------------- .nv.constant0._Z55tir_halfxint3_tensorop_64x64x64x2_t0_y2z4_K36864_align8P6__halfPaS0_S0_S0_ --------------------------
	.section	.nv.constant0._Z55tir_halfxint3_tensorop_64x64x64x2_t0_y2z4_K36864_align8P6__halfPaS0_S0_S0_,"a",@progbits
	.sectionflags	@""
	.align	4
.nv.constant0._Z55tir_halfxint3_tensorop_64x64x64x2_t0_y2z4_K36864_align8P6__halfPaS0_S0_S0_:
	.zero		936


//--------------------- .nv.constant0._Z55tir_halfxint3_tensorop_32x64x64x2_t0_y2z4_K36864_align8P6__halfPaS0_S0_S0_ --------------------------
	.section	.nv.constant0._Z55tir_halfxint3_tensorop_32x64x64x2_t0_y2z4_K36864_align8P6__halfPaS0_S0_S0_,"a",@progbits
	.sectionflags	@""
	.align	4
.nv.constant0._Z55tir_halfxint3_tensorop_32x64x64x2_t0_y2z4_K36864_align8P6__halfPaS0_S0_S0_:
	.zero		936


//--------------------- .nv.constant0._Z55tir_halfxint3_tensorop_16x64x64x3_t0_y1z4_K36864_align8P6__halfPaS0_S0_S0_ --------------------------
	.section	.nv.constant0._Z55tir_halfxint3_tensorop_16x64x64x3_t0_y1z4_K36864_align8P6__halfPaS0_S0_S0_,"a",@progbits
	.sectionflags	@""
	.align	4
.nv.constant0._Z55tir_halfxint3_tensorop_16x64x64x3_t0_y1z4_K36864_align8P6__halfPaS0_S0_S0_:
	.zero		936


//--------------------- .nv.constant0._Z56tir_halfxint3_tensorop_128x256x32x1_t0_y2z2_K9216_align8P6__halfPaS0_S0_S0_ --------------------------
	.section	.nv.constant0._Z56tir_halfxint3_tensorop_128x256x32x1_t0_y2z2_K9216_align8P6__halfPaS0_S0_S0_,"a",@progbits
	.sectionflags	@""
	.align	4
.nv.constant0._Z56tir_halfxint3_tensorop_128x256x32x1_t0_y2z2_K9216_align8P6__halfPaS0_S0_S0_:
	.zero		936


//--------------------- .nv.constant0._Z55tir_halfxint3_tensorop_64x128x32x3_t0_y1z2_K9216_align8P6__halfPaS0_S0_S0_ --------------------------
	.section	.nv.constant0._Z55tir_halfxint3_tensorop_64x128x32x3_t0_y1z2_K9216_align8P6__halfPaS0_S0_S0_,"a",@progbits
	.sectionflags	@""
	.align	4
.nv.constant0._Z55tir_halfxint3_tensorop_64x128x32x3_t0_y1z2_K9216_align8P6__halfPaS0_S0_S0_:
	.zero		936


//--------------------- .nv.constant0._Z54tir_halfxint3_tensorop_64x64x64x2_t0_y2z4_K9216_align8P6__halfPaS0_S0_S0_ --------------------------
	.section	.nv.constant0._Z54tir_halfxint3_tensorop_64x64x64x2_t0_y2z4_K9216_align8P6__halfPaS0_S0_S0_,"a",@progbits
	.sectionflags	@""
	.align	4
.nv.constant0._Z54tir_halfxint3_tensorop_64x64x64x2_t0_y2z4_K9216_align8P6__halfPaS0_S0_S0_:
	.zero		936


//--------------------- .nv.constant0._Z54tir_halfxint3_tensorop_32x64x64x2_t0_y2z4_K9216_align8P6__halfPaS0_S0_S0_ --------------------------
	.section	.nv.constant0._Z54tir_halfxint3_tensorop_32x64x64x2_t0_y2z4_K9216_align8P6__halfPaS0_S0_S0_,"a",@progbits
	.sectionflags	@""
	.align	4
.nv.constant0._Z54tir_halfxint3_tensorop_32x64x64x2_t0_y2z4_K9216_align8P6__halfPaS0_S0_S0_:
	.zero		936


//--------------------- .nv.constant0._Z54tir_halfxint3_tensorop_16x64x64x3_t0_y1z4_K9216_align8P6__halfPaS0_S0_S0_ --------------------------
	.section	.nv.constant0._Z54tir_halfxint3_tensorop_16x64x64x3_t0_y1z4_K9216_align8P6__halfPaS0_S0_S0_,"a",@progbits
	.sectionflags	@""
	.align	4
.nv.constant0._Z54tir_halfxint3_tensorop_16x64x64x3_t0_y1z4_K9216_align8P6__halfPaS0_S0_S0_:
	.zero		936


//--------------------- SYMBOLS --------------------------

	.type		.nv.reservedSmem.offset0,@object
	.size		.nv.reservedSmem.offset0,0x4
	.type		.nv.reservedSmem.cap,@object
	.size		.nv.reservedSmem.cap,0x4
